//
// Generated by NVIDIA NVVM Compiler
//
// Compiler Build ID: CL-36424714
// Cuda compilation tools, release 13.0, V13.0.88
// Based on NVVM 20.0.0
//

.version 9.0
.target sm_100
.address_size 64

	// .globl	_Z6fnKernPcPiS_
// _ZZN3cub18CUB_300001_SM_10006detail10radix_sort31DeviceRadixSortSingleTileKernelINS1_5radix10policy_hubIciyE10Policy1000ELNS0_9SortOrderE0EciyNS1_21identity_decomposer_tEEEvPKT1_PSA_PKT2_PSE_T3_iiT4_E12temp_storage has been demoted
// _ZZN3cub18CUB_300001_SM_10006detail10radix_sort30DeviceRadixSortHistogramKernelINS1_5radix10policy_hubIciyE10Policy1000ELNS0_9SortOrderE0EcyNS1_21identity_decomposer_tEEEvPT2_PKT1_SA_iiT3_E12temp_storage has been demoted
// _ZZN3cub18CUB_300001_SM_10006detail10radix_sort33DeviceRadixSortExclusiveSumKernelINS1_5radix10policy_hubIciyE10Policy1000EyEEvPT0_E12temp_storage has been demoted
// _ZZN3cub18CUB_300001_SM_10006detail10radix_sort29DeviceRadixSortOnesweepKernelINS1_5radix10policy_hubIciyE10Policy1000ELNS0_9SortOrderE0EciyiiNS1_21identity_decomposer_tEEEvPT5_SB_PT3_PKSC_PT1_PKSG_PT2_PKSK_T4_iiT6_E1s has been demoted
// _ZZN3cub18CUB_300001_SM_10006detail10radix_sort31DeviceRadixSortSingleTileKernelINS1_5radix10policy_hubIccyE10Policy1000ELNS0_9SortOrderE0EccyNS1_21identity_decomposer_tEEEvPKT1_PSA_PKT2_PSE_T3_iiT4_E12temp_storage has been demoted
// _ZZN3cub18CUB_300001_SM_10006detail10radix_sort30DeviceRadixSortHistogramKernelINS1_5radix10policy_hubIccyE10Policy1000ELNS0_9SortOrderE0EcyNS1_21identity_decomposer_tEEEvPT2_PKT1_SA_iiT3_E12temp_storage has been demoted
// _ZZN3cub18CUB_300001_SM_10006detail10radix_sort33DeviceRadixSortExclusiveSumKernelINS1_5radix10policy_hubIccyE10Policy1000EyEEvPT0_E12temp_storage has been demoted
// _ZZN3cub18CUB_300001_SM_10006detail10radix_sort29DeviceRadixSortOnesweepKernelINS1_5radix10policy_hubIccyE10Policy1000ELNS0_9SortOrderE0EccyiiNS1_21identity_decomposer_tEEEvPT5_SB_PT3_PKSC_PT1_PKSG_PT2_PKSK_T4_iiT6_E1s has been demoted
.global .align 1 .b8 _ZN34_INTERNAL_05f273ee_4_k_cu_eba852164cuda3std3__45__cpo5beginE[1];
.global .align 1 .b8 _ZN34_INTERNAL_05f273ee_4_k_cu_eba852164cuda3std3__45__cpo3endE[1];
.global .align 1 .b8 _ZN34_INTERNAL_05f273ee_4_k_cu_eba852164cuda3std3__45__cpo6cbeginE[1];
.global .align 1 .b8 _ZN34_INTERNAL_05f273ee_4_k_cu_eba852164cuda3std3__45__cpo4cendE[1];
.global .align 1 .b8 _ZN34_INTERNAL_05f273ee_4_k_cu_eba852164cuda3std3__45__cpo6rbeginE[1];
.global .align 1 .b8 _ZN34_INTERNAL_05f273ee_4_k_cu_eba852164cuda3std3__45__cpo4rendE[1];
.global .align 1 .b8 _ZN34_INTERNAL_05f273ee_4_k_cu_eba852164cuda3std3__45__cpo7crbeginE[1];
.global .align 1 .b8 _ZN34_INTERNAL_05f273ee_4_k_cu_eba852164cuda3std3__45__cpo5crendE[1];
.global .align 1 .b8 _ZN34_INTERNAL_05f273ee_4_k_cu_eba852164cuda3std3__436_GLOBAL__N__05f273ee_4_k_cu_eba852166ignoreE[1];
.global .align 1 .b8 _ZN34_INTERNAL_05f273ee_4_k_cu_eba852164cuda3std3__419piecewise_constructE[1];
.global .align 1 .b8 _ZN34_INTERNAL_05f273ee_4_k_cu_eba852164cuda3std3__48in_placeE[1];
.global .align 1 .b8 _ZN34_INTERNAL_05f273ee_4_k_cu_eba852164cuda3std3__420unreachable_sentinelE[1];
.global .align 1 .b8 _ZN34_INTERNAL_05f273ee_4_k_cu_eba852164cuda3std3__47nulloptE[1];
.global .align 1 .b8 _ZN34_INTERNAL_05f273ee_4_k_cu_eba852164cuda3std3__48unexpectE[1];
.global .align 1 .b8 _ZN34_INTERNAL_05f273ee_4_k_cu_eba852164cuda3std6ranges3__45__cpo4swapE[1];
.global .align 1 .b8 _ZN34_INTERNAL_05f273ee_4_k_cu_eba852164cuda3std6ranges3__45__cpo9iter_moveE[1];
.global .align 1 .b8 _ZN34_INTERNAL_05f273ee_4_k_cu_eba852164cuda3std6ranges3__45__cpo5beginE[1];
.global .align 1 .b8 _ZN34_INTERNAL_05f273ee_4_k_cu_eba852164cuda3std6ranges3__45__cpo3endE[1];
.global .align 1 .b8 _ZN34_INTERNAL_05f273ee_4_k_cu_eba852164cuda3std6ranges3__45__cpo6cbeginE[1];
.global .align 1 .b8 _ZN34_INTERNAL_05f273ee_4_k_cu_eba852164cuda3std6ranges3__45__cpo4cendE[1];
.global .align 1 .b8 _ZN34_INTERNAL_05f273ee_4_k_cu_eba852164cuda3std6ranges3__45__cpo7advanceE[1];
.global .align 1 .b8 _ZN34_INTERNAL_05f273ee_4_k_cu_eba852164cuda3std6ranges3__45__cpo9iter_swapE[1];
.global .align 1 .b8 _ZN34_INTERNAL_05f273ee_4_k_cu_eba852164cuda3std6ranges3__45__cpo4nextE[1];
.global .align 1 .b8 _ZN34_INTERNAL_05f273ee_4_k_cu_eba852164cuda3std6ranges3__45__cpo4prevE[1];
.global .align 1 .b8 _ZN34_INTERNAL_05f273ee_4_k_cu_eba852164cuda3std6ranges3__45__cpo4dataE[1];
.global .align 1 .b8 _ZN34_INTERNAL_05f273ee_4_k_cu_eba852164cuda3std6ranges3__45__cpo5cdataE[1];
.global .align 1 .b8 _ZN34_INTERNAL_05f273ee_4_k_cu_eba852164cuda3std6ranges3__45__cpo4sizeE[1];
.global .align 1 .b8 _ZN34_INTERNAL_05f273ee_4_k_cu_eba852164cuda3std6ranges3__45__cpo5ssizeE[1];
.global .align 1 .b8 _ZN34_INTERNAL_05f273ee_4_k_cu_eba852164cuda3std6ranges3__45__cpo8distanceE[1];
.global .align 1 .b8 _ZN34_INTERNAL_05f273ee_4_k_cu_eba852166thrust24THRUST_300001_SM_1000_NS8cuda_cub3parE[1];
.global .align 1 .b8 _ZN34_INTERNAL_05f273ee_4_k_cu_eba852166thrust24THRUST_300001_SM_1000_NS8cuda_cub10par_nosyncE[1];
.global .align 1 .b8 _ZN34_INTERNAL_05f273ee_4_k_cu_eba852166thrust24THRUST_300001_SM_1000_NS6system6detail10sequential3seqE[1];
.global .align 1 .b8 _ZN34_INTERNAL_05f273ee_4_k_cu_eba852166thrust24THRUST_300001_SM_1000_NS6system3cpp3parE[1];
.global .align 1 .b8 _ZN34_INTERNAL_05f273ee_4_k_cu_eba852166thrust24THRUST_300001_SM_1000_NS12placeholders2_1E[1];
.global .align 1 .b8 _ZN34_INTERNAL_05f273ee_4_k_cu_eba852166thrust24THRUST_300001_SM_1000_NS12placeholders2_2E[1];
.global .align 1 .b8 _ZN34_INTERNAL_05f273ee_4_k_cu_eba852166thrust24THRUST_300001_SM_1000_NS12placeholders2_3E[1];
.global .align 1 .b8 _ZN34_INTERNAL_05f273ee_4_k_cu_eba852166thrust24THRUST_300001_SM_1000_NS12placeholders2_4E[1];
.global .align 1 .b8 _ZN34_INTERNAL_05f273ee_4_k_cu_eba852166thrust24THRUST_300001_SM_1000_NS12placeholders2_5E[1];
.global .align 1 .b8 _ZN34_INTERNAL_05f273ee_4_k_cu_eba852166thrust24THRUST_300001_SM_1000_NS12placeholders2_6E[1];
.global .align 1 .b8 _ZN34_INTERNAL_05f273ee_4_k_cu_eba852166thrust24THRUST_300001_SM_1000_NS12placeholders2_7E[1];
.global .align 1 .b8 _ZN34_INTERNAL_05f273ee_4_k_cu_eba852166thrust24THRUST_300001_SM_1000_NS12placeholders2_8E[1];
.global .align 1 .b8 _ZN34_INTERNAL_05f273ee_4_k_cu_eba852166thrust24THRUST_300001_SM_1000_NS12placeholders2_9E[1];
.global .align 1 .b8 _ZN34_INTERNAL_05f273ee_4_k_cu_eba852166thrust24THRUST_300001_SM_1000_NS12placeholders3_10E[1];
.global .align 1 .b8 _ZN34_INTERNAL_05f273ee_4_k_cu_eba852166thrust24THRUST_300001_SM_1000_NS3seqE[1];
.global .align 1 .b8 _ZN34_INTERNAL_05f273ee_4_k_cu_eba852166thrust24THRUST_300001_SM_1000_NS6deviceE[1];

.visible .entry _Z6fnKernPcPiS_(
	.param .u64 .ptr .align 1 _Z6fnKernPcPiS__param_0,
	.param .u64 .ptr .align 1 _Z6fnKernPcPiS__param_1,
	.param .u64 .ptr .align 1 _Z6fnKernPcPiS__param_2
)
{
	.reg .b16 	%rs<2>;
	.reg .b32 	%r<2>;
	.reg .b64 	%rd<13>;

	ld.param.u64 	%rd1, [_Z6fnKernPcPiS__param_0];
	ld.param.u64 	%rd2, [_Z6fnKernPcPiS__param_1];
	ld.param.u64 	%rd3, [_Z6fnKernPcPiS__param_2];
	cvta.to.global.u64 	%rd4, %rd3;
	cvta.to.global.u64 	%rd5, %rd1;
	cvta.to.global.u64 	%rd6, %rd2;
	mov.u32 	%r1, %tid.x;
	cvt.u64.u32 	%rd7, %r1;
	mul.wide.u32 	%rd8, %r1, 4;
	add.s64 	%rd9, %rd6, %rd8;
	ld.global.s32 	%rd10, [%rd9];
	add.s64 	%rd11, %rd5, %rd10;
	ld.global.u8 	%rs1, [%rd11+-1];
	add.s64 	%rd12, %rd4, %rd7;
	st.global.u8 	[%rd12], %rs1;
	ret;

}
	// .globl	_ZN3cub18CUB_300001_SM_10006detail11EmptyKernelIvEEvv
.visible .entry _ZN3cub18CUB_300001_SM_10006detail11EmptyKernelIvEEvv()
{


	ret;

}
	// .globl	_ZN3cub18CUB_300001_SM_10006detail10radix_sort31DeviceRadixSortSingleTileKernelINS1_5radix10policy_hubIciyE10Policy1000ELNS0_9SortOrderE0EciyNS1_21identity_decomposer_tEEEvPKT1_PSA_PKT2_PSE_T3_iiT4_
.visible .entry _ZN3cub18CUB_300001_SM_10006detail10radix_sort31DeviceRadixSortSingleTileKernelINS1_5radix10policy_hubIciyE10Policy1000ELNS0_9SortOrderE0EciyNS1_21identity_decomposer_tEEEvPKT1_PSA_PKT2_PSE_T3_iiT4_(
	.param .u64 .ptr .align 1 _ZN3cub18CUB_300001_SM_10006detail10radix_sort31DeviceRadixSortSingleTileKernelINS1_5radix10policy_hubIciyE10Policy1000ELNS0_9SortOrderE0EciyNS1_21identity_decomposer_tEEEvPKT1_PSA_PKT2_PSE_T3_iiT4__param_0,
	.param .u64 .ptr .align 1 _ZN3cub18CUB_300001_SM_10006detail10radix_sort31DeviceRadixSortSingleTileKernelINS1_5radix10policy_hubIciyE10Policy1000ELNS0_9SortOrderE0EciyNS1_21identity_decomposer_tEEEvPKT1_PSA_PKT2_PSE_T3_iiT4__param_1,
	.param .u64 .ptr .align 1 _ZN3cub18CUB_300001_SM_10006detail10radix_sort31DeviceRadixSortSingleTileKernelINS1_5radix10policy_hubIciyE10Policy1000ELNS0_9SortOrderE0EciyNS1_21identity_decomposer_tEEEvPKT1_PSA_PKT2_PSE_T3_iiT4__param_2,
	.param .u64 .ptr .align 1 _ZN3cub18CUB_300001_SM_10006detail10radix_sort31DeviceRadixSortSingleTileKernelINS1_5radix10policy_hubIciyE10Policy1000ELNS0_9SortOrderE0EciyNS1_21identity_decomposer_tEEEvPKT1_PSA_PKT2_PSE_T3_iiT4__param_3,
	.param .u64 _ZN3cub18CUB_300001_SM_10006detail10radix_sort31DeviceRadixSortSingleTileKernelINS1_5radix10policy_hubIciyE10Policy1000ELNS0_9SortOrderE0EciyNS1_21identity_decomposer_tEEEvPKT1_PSA_PKT2_PSE_T3_iiT4__param_4,
	.param .u32 _ZN3cub18CUB_300001_SM_10006detail10radix_sort31DeviceRadixSortSingleTileKernelINS1_5radix10policy_hubIciyE10Policy1000ELNS0_9SortOrderE0EciyNS1_21identity_decomposer_tEEEvPKT1_PSA_PKT2_PSE_T3_iiT4__param_5,
	.param .u32 _ZN3cub18CUB_300001_SM_10006detail10radix_sort31DeviceRadixSortSingleTileKernelINS1_5radix10policy_hubIciyE10Policy1000ELNS0_9SortOrderE0EciyNS1_21identity_decomposer_tEEEvPKT1_PSA_PKT2_PSE_T3_iiT4__param_6,
	.param .align 1 .b8 _ZN3cub18CUB_300001_SM_10006detail10radix_sort31DeviceRadixSortSingleTileKernelINS1_5radix10policy_hubIciyE10Policy1000ELNS0_9SortOrderE0EciyNS1_21identity_decomposer_tEEEvPKT1_PSA_PKT2_PSE_T3_iiT4__param_7[1]
)
.maxntid 256
.minnctapersm 1
{
	.reg .pred 	%p<73>;
	.reg .b16 	%rs<229>;
	.reg .b32 	%r<683>;
	.reg .b64 	%rd<37>;
	// demoted variable
	.shared .align 16 .b8 _ZZN3cub18CUB_300001_SM_10006detail10radix_sort31DeviceRadixSortSingleTileKernelINS1_5radix10policy_hubIciyE10Policy1000ELNS0_9SortOrderE0EciyNS1_21identity_decomposer_tEEEvPKT1_PSA_PKT2_PSE_T3_iiT4_E12temp_storage[19456];
	ld.param.u64 	%rd10, [_ZN3cub18CUB_300001_SM_10006detail10radix_sort31DeviceRadixSortSingleTileKernelINS1_5radix10policy_hubIciyE10Policy1000ELNS0_9SortOrderE0EciyNS1_21identity_decomposer_tEEEvPKT1_PSA_PKT2_PSE_T3_iiT4__param_0];
	ld.param.u64 	%rd6, [_ZN3cub18CUB_300001_SM_10006detail10radix_sort31DeviceRadixSortSingleTileKernelINS1_5radix10policy_hubIciyE10Policy1000ELNS0_9SortOrderE0EciyNS1_21identity_decomposer_tEEEvPKT1_PSA_PKT2_PSE_T3_iiT4__param_1];
	ld.param.u64 	%rd7, [_ZN3cub18CUB_300001_SM_10006detail10radix_sort31DeviceRadixSortSingleTileKernelINS1_5radix10policy_hubIciyE10Policy1000ELNS0_9SortOrderE0EciyNS1_21identity_decomposer_tEEEvPKT1_PSA_PKT2_PSE_T3_iiT4__param_2];
	ld.param.u64 	%rd8, [_ZN3cub18CUB_300001_SM_10006detail10radix_sort31DeviceRadixSortSingleTileKernelINS1_5radix10policy_hubIciyE10Policy1000ELNS0_9SortOrderE0EciyNS1_21identity_decomposer_tEEEvPKT1_PSA_PKT2_PSE_T3_iiT4__param_3];
	ld.param.u64 	%rd9, [_ZN3cub18CUB_300001_SM_10006detail10radix_sort31DeviceRadixSortSingleTileKernelINS1_5radix10policy_hubIciyE10Policy1000ELNS0_9SortOrderE0EciyNS1_21identity_decomposer_tEEEvPKT1_PSA_PKT2_PSE_T3_iiT4__param_4];
	ld.param.u32 	%r193, [_ZN3cub18CUB_300001_SM_10006detail10radix_sort31DeviceRadixSortSingleTileKernelINS1_5radix10policy_hubIciyE10Policy1000ELNS0_9SortOrderE0EciyNS1_21identity_decomposer_tEEEvPKT1_PSA_PKT2_PSE_T3_iiT4__param_5];
	ld.param.u32 	%r194, [_ZN3cub18CUB_300001_SM_10006detail10radix_sort31DeviceRadixSortSingleTileKernelINS1_5radix10policy_hubIciyE10Policy1000ELNS0_9SortOrderE0EciyNS1_21identity_decomposer_tEEEvPKT1_PSA_PKT2_PSE_T3_iiT4__param_6];
	cvta.to.global.u64 	%rd11, %rd10;
	cvt.u32.u64 	%r1, %rd9;
	mov.u32 	%r2, %tid.x;
	mul.lo.s32 	%r3, %r2, 19;
	setp.ge.s32 	%p1, %r3, %r1;
	cvt.u64.u32 	%rd12, %r3;
	add.s64 	%rd1, %rd11, %rd12;
	mov.b16 	%rs228, 255;
	@%p1 bra 	$L__BB2_2;
	ld.global.u8 	%rs116, [%rd1];
	xor.b16  	%rs228, %rs116, -128;
$L__BB2_2:
	add.s32 	%r4, %r3, 1;
	setp.ge.s32 	%p2, %r4, %r1;
	mov.b16 	%rs227, 255;
	@%p2 bra 	$L__BB2_4;
	ld.global.u8 	%rs118, [%rd1+1];
	xor.b16  	%rs227, %rs118, -128;
$L__BB2_4:
	add.s32 	%r5, %r3, 2;
	setp.ge.s32 	%p3, %r5, %r1;
	mov.b16 	%rs226, 255;
	@%p3 bra 	$L__BB2_6;
	ld.global.u8 	%rs120, [%rd1+2];
	xor.b16  	%rs226, %rs120, -128;
$L__BB2_6:
	add.s32 	%r6, %r3, 3;
	setp.ge.s32 	%p4, %r6, %r1;
	mov.b16 	%rs225, 255;
	@%p4 bra 	$L__BB2_8;
	ld.global.u8 	%rs122, [%rd1+3];
	xor.b16  	%rs225, %rs122, -128;
$L__BB2_8:
	add.s32 	%r7, %r3, 4;
	setp.ge.s32 	%p5, %r7, %r1;
	mov.b16 	%rs224, 255;
	@%p5 bra 	$L__BB2_10;
	ld.global.u8 	%rs124, [%rd1+4];
	xor.b16  	%rs224, %rs124, -128;
$L__BB2_10:
	add.s32 	%r8, %r3, 5;
	setp.ge.s32 	%p6, %r8, %r1;
	mov.b16 	%rs223, 255;
	@%p6 bra 	$L__BB2_12;
	ld.global.u8 	%rs126, [%rd1+5];
	xor.b16  	%rs223, %rs126, -128;
$L__BB2_12:
	add.s32 	%r9, %r3, 6;
	setp.ge.s32 	%p7, %r9, %r1;
	mov.b16 	%rs222, 255;
	@%p7 bra 	$L__BB2_14;
	ld.global.u8 	%rs128, [%rd1+6];
	xor.b16  	%rs222, %rs128, -128;
$L__BB2_14:
	add.s32 	%r10, %r3, 7;
	setp.ge.s32 	%p8, %r10, %r1;
	mov.b16 	%rs221, 255;
	@%p8 bra 	$L__BB2_16;
	ld.global.u8 	%rs130, [%rd1+7];
	xor.b16  	%rs221, %rs130, -128;
$L__BB2_16:
	add.s32 	%r11, %r3, 8;
	setp.ge.s32 	%p9, %r11, %r1;
	mov.b16 	%rs220, 255;
	@%p9 bra 	$L__BB2_18;
	ld.global.u8 	%rs132, [%rd1+8];
	xor.b16  	%rs220, %rs132, -128;
$L__BB2_18:
	add.s32 	%r12, %r3, 9;
	setp.ge.s32 	%p10, %r12, %r1;
	mov.b16 	%rs219, 255;
	@%p10 bra 	$L__BB2_20;
	ld.global.u8 	%rs134, [%rd1+9];
	xor.b16  	%rs219, %rs134, -128;
$L__BB2_20:
	add.s32 	%r13, %r3, 10;
	setp.ge.s32 	%p11, %r13, %r1;
	mov.b16 	%rs218, 255;
	@%p11 bra 	$L__BB2_22;
	ld.global.u8 	%rs136, [%rd1+10];
	xor.b16  	%rs218, %rs136, -128;
$L__BB2_22:
	add.s32 	%r14, %r3, 11;
	setp.ge.s32 	%p12, %r14, %r1;
	mov.b16 	%rs217, 255;
	@%p12 bra 	$L__BB2_24;
	ld.global.u8 	%rs138, [%rd1+11];
	xor.b16  	%rs217, %rs138, -128;
$L__BB2_24:
	add.s32 	%r15, %r3, 12;
	setp.ge.s32 	%p13, %r15, %r1;
	mov.b16 	%rs216, 255;
	@%p13 bra 	$L__BB2_26;
	ld.global.u8 	%rs140, [%rd1+12];
	xor.b16  	%rs216, %rs140, -128;
$L__BB2_26:
	add.s32 	%r16, %r3, 13;
	setp.ge.s32 	%p14, %r16, %r1;
	mov.b16 	%rs215, 255;
	@%p14 bra 	$L__BB2_28;
	ld.global.u8 	%rs142, [%rd1+13];
	xor.b16  	%rs215, %rs142, -128;
$L__BB2_28:
	add.s32 	%r17, %r3, 14;
	setp.ge.s32 	%p15, %r17, %r1;
	mov.b16 	%rs214, 255;
	@%p15 bra 	$L__BB2_30;
	ld.global.u8 	%rs144, [%rd1+14];
	xor.b16  	%rs214, %rs144, -128;
$L__BB2_30:
	add.s32 	%r18, %r3, 15;
	setp.ge.s32 	%p16, %r18, %r1;
	mov.b16 	%rs213, 255;
	@%p16 bra 	$L__BB2_32;
	ld.global.u8 	%rs146, [%rd1+15];
	xor.b16  	%rs213, %rs146, -128;
$L__BB2_32:
	add.s32 	%r19, %r3, 16;
	setp.ge.s32 	%p17, %r19, %r1;
	mov.b16 	%rs212, 255;
	@%p17 bra 	$L__BB2_34;
	ld.global.u8 	%rs148, [%rd1+16];
	xor.b16  	%rs212, %rs148, -128;
$L__BB2_34:
	add.s32 	%r20, %r3, 17;
	setp.ge.s32 	%p18, %r20, %r1;
	mov.b16 	%rs211, 255;
	@%p18 bra 	$L__BB2_36;
	ld.global.u8 	%rs150, [%rd1+17];
	xor.b16  	%rs211, %rs150, -128;
$L__BB2_36:
	add.s32 	%r21, %r3, 18;
	setp.ge.s32 	%p19, %r21, %r1;
	mov.b16 	%rs210, 255;
	@%p19 bra 	$L__BB2_38;
	ld.global.u8 	%rs152, [%rd1+18];
	xor.b16  	%rs210, %rs152, -128;
$L__BB2_38:
	bar.sync 	0;
	mov.b64 	{%r196, %r197}, %rd9;
	shfl.sync.idx.b32	%r22|%p20, %r196, 0, 31, -1;
	shfl.sync.idx.b32	%r198|%p21, %r197, 0, 31, -1;
	mov.b64 	%rd2, {%r22, %r198};
	setp.ge.s32 	%p22, %r3, %r22;
	cvta.to.global.u64 	%rd13, %rd7;
	mul.wide.u32 	%rd14, %r3, 4;
	add.s64 	%rd3, %rd13, %rd14;
	@%p22 bra 	$L__BB2_40;
	ld.global.u32 	%r680, [%rd3];
$L__BB2_40:
	setp.ge.s32 	%p23, %r4, %r22;
	@%p23 bra 	$L__BB2_42;
	ld.global.u32 	%r679, [%rd3+4];
$L__BB2_42:
	setp.ge.s32 	%p24, %r5, %r22;
	@%p24 bra 	$L__BB2_44;
	ld.global.u32 	%r678, [%rd3+8];
$L__BB2_44:
	setp.ge.s32 	%p25, %r6, %r22;
	@%p25 bra 	$L__BB2_46;
	ld.global.u32 	%r677, [%rd3+12];
$L__BB2_46:
	setp.ge.s32 	%p26, %r7, %r22;
	@%p26 bra 	$L__BB2_48;
	ld.global.u32 	%r676, [%rd3+16];
$L__BB2_48:
	setp.ge.s32 	%p27, %r8, %r22;
	@%p27 bra 	$L__BB2_50;
	ld.global.u32 	%r675, [%rd3+20];
$L__BB2_50:
	setp.ge.s32 	%p28, %r9, %r22;
	@%p28 bra 	$L__BB2_52;
	ld.global.u32 	%r674, [%rd3+24];
$L__BB2_52:
	setp.ge.s32 	%p29, %r10, %r22;
	@%p29 bra 	$L__BB2_54;
	ld.global.u32 	%r673, [%rd3+28];
$L__BB2_54:
	setp.ge.s32 	%p30, %r11, %r22;
	@%p30 bra 	$L__BB2_56;
	ld.global.u32 	%r672, [%rd3+32];
$L__BB2_56:
	setp.ge.s32 	%p31, %r12, %r22;
	@%p31 bra 	$L__BB2_58;
	ld.global.u32 	%r671, [%rd3+36];
$L__BB2_58:
	setp.ge.s32 	%p32, %r13, %r22;
	@%p32 bra 	$L__BB2_60;
	ld.global.u32 	%r670, [%rd3+40];
$L__BB2_60:
	setp.ge.s32 	%p33, %r14, %r22;
	@%p33 bra 	$L__BB2_62;
	ld.global.u32 	%r669, [%rd3+44];
$L__BB2_62:
	setp.ge.s32 	%p34, %r15, %r22;
	@%p34 bra 	$L__BB2_64;
	ld.global.u32 	%r668, [%rd3+48];
$L__BB2_64:
	setp.ge.s32 	%p35, %r16, %r22;
	@%p35 bra 	$L__BB2_66;
	ld.global.u32 	%r667, [%rd3+52];
$L__BB2_66:
	setp.ge.s32 	%p36, %r17, %r22;
	@%p36 bra 	$L__BB2_68;
	ld.global.u32 	%r666, [%rd3+56];
$L__BB2_68:
	setp.ge.s32 	%p37, %r18, %r22;
	@%p37 bra 	$L__BB2_70;
	ld.global.u32 	%r665, [%rd3+60];
$L__BB2_70:
	setp.ge.s32 	%p38, %r19, %r22;
	@%p38 bra 	$L__BB2_72;
	ld.global.u32 	%r664, [%rd3+64];
$L__BB2_72:
	setp.ge.s32 	%p39, %r20, %r22;
	@%p39 bra 	$L__BB2_74;
	ld.global.u32 	%r663, [%rd3+68];
$L__BB2_74:
	setp.ge.s32 	%p40, %r21, %r22;
	@%p40 bra 	$L__BB2_76;
	ld.global.u32 	%r662, [%rd3+72];
$L__BB2_76:
	bar.sync 	0;
	shr.u32 	%r61, %r2, 5;
	shl.b32 	%r218, %r2, 2;
	mov.u32 	%r219, _ZZN3cub18CUB_300001_SM_10006detail10radix_sort31DeviceRadixSortSingleTileKernelINS1_5radix10policy_hubIciyE10Policy1000ELNS0_9SortOrderE0EciyNS1_21identity_decomposer_tEEEvPKT1_PSA_PKT2_PSE_T3_iiT4_E12temp_storage;
	add.s32 	%r62, %r219, %r218;
	shl.b32 	%r220, %r2, 6;
	add.s32 	%r63, %r62, %r220;
	shl.b32 	%r221, %r61, 2;
	add.s32 	%r222, %r219, %r221;
	add.s32 	%r64, %r222, 17408;
	mad.lo.s32 	%r65, %r2, -49, %r63;
	mad.lo.s32 	%r66, %r2, 57, %r65;
	add.s32 	%r661, %r193, 5;
	sub.s32 	%r660, %r194, %r193;
$L__BB2_77:
	add.s32 	%r282, %r661, -5;
	min.s32 	%r225, %r660, 5;
	mov.b32 	%r311, 0;
	st.shared.u32 	[%r62], %r311;
	st.shared.u32 	[%r62+1024], %r311;
	st.shared.u32 	[%r62+2048], %r311;
	st.shared.u32 	[%r62+3072], %r311;
	st.shared.u32 	[%r62+4096], %r311;
	st.shared.u32 	[%r62+5120], %r311;
	st.shared.u32 	[%r62+6144], %r311;
	st.shared.u32 	[%r62+7168], %r311;
	st.shared.u32 	[%r62+8192], %r311;
	st.shared.u32 	[%r62+9216], %r311;
	st.shared.u32 	[%r62+10240], %r311;
	st.shared.u32 	[%r62+11264], %r311;
	st.shared.u32 	[%r62+12288], %r311;
	st.shared.u32 	[%r62+13312], %r311;
	st.shared.u32 	[%r62+14336], %r311;
	st.shared.u32 	[%r62+15360], %r311;
	st.shared.u32 	[%r62+16384], %r311;
	// begin inline asm
	bmsk.clamp.b32 %r223, %r311, %r225;
	// end inline asm
	cvt.u32.u16 	%r314, %rs228;
	and.b32  	%r227, %r314, 255;
	// begin inline asm
	shr.b32 %r226, %r227, %r282;
	// end inline asm
	and.b32  	%r315, %r223, %r226;
	shl.b32 	%r316, %r315, 10;
	and.b32  	%r317, %r316, 15360;
	add.s32 	%r318, %r62, %r317;
	shr.u32 	%r319, %r315, 3;
	and.b32  	%r320, %r319, 30;
	add.s32 	%r91, %r318, %r320;
	ld.shared.u16 	%rs58, [%r91];
	add.s16 	%rs153, %rs58, 1;
	st.shared.u16 	[%r91], %rs153;
	cvt.u32.u16 	%r321, %rs227;
	and.b32  	%r230, %r321, 255;
	// begin inline asm
	shr.b32 %r229, %r230, %r282;
	// end inline asm
	and.b32  	%r322, %r223, %r229;
	shl.b32 	%r323, %r322, 10;
	and.b32  	%r324, %r323, 15360;
	add.s32 	%r325, %r62, %r324;
	shr.u32 	%r326, %r322, 3;
	and.b32  	%r327, %r326, 30;
	add.s32 	%r92, %r325, %r327;
	ld.shared.u16 	%rs59, [%r92];
	add.s16 	%rs154, %rs59, 1;
	st.shared.u16 	[%r92], %rs154;
	cvt.u32.u16 	%r328, %rs226;
	and.b32  	%r233, %r328, 255;
	// begin inline asm
	shr.b32 %r232, %r233, %r282;
	// end inline asm
	and.b32  	%r329, %r223, %r232;
	shl.b32 	%r330, %r329, 10;
	and.b32  	%r331, %r330, 15360;
	add.s32 	%r332, %r62, %r331;
	shr.u32 	%r333, %r329, 3;
	and.b32  	%r334, %r333, 30;
	add.s32 	%r93, %r332, %r334;
	ld.shared.u16 	%rs60, [%r93];
	add.s16 	%rs155, %rs60, 1;
	st.shared.u16 	[%r93], %rs155;
	cvt.u32.u16 	%r335, %rs225;
	and.b32  	%r236, %r335, 255;
	// begin inline asm
	shr.b32 %r235, %r236, %r282;
	// end inline asm
	and.b32  	%r336, %r223, %r235;
	shl.b32 	%r337, %r336, 10;
	and.b32  	%r338, %r337, 15360;
	add.s32 	%r339, %r62, %r338;
	shr.u32 	%r340, %r336, 3;
	and.b32  	%r341, %r340, 30;
	add.s32 	%r94, %r339, %r341;
	ld.shared.u16 	%rs61, [%r94];
	add.s16 	%rs156, %rs61, 1;
	st.shared.u16 	[%r94], %rs156;
	cvt.u32.u16 	%r342, %rs224;
	and.b32  	%r239, %r342, 255;
	// begin inline asm
	shr.b32 %r238, %r239, %r282;
	// end inline asm
	and.b32  	%r343, %r223, %r238;
	shl.b32 	%r344, %r343, 10;
	and.b32  	%r345, %r344, 15360;
	add.s32 	%r346, %r62, %r345;
	shr.u32 	%r347, %r343, 3;
	and.b32  	%r348, %r347, 30;
	add.s32 	%r95, %r346, %r348;
	ld.shared.u16 	%rs62, [%r95];
	add.s16 	%rs157, %rs62, 1;
	st.shared.u16 	[%r95], %rs157;
	cvt.u32.u16 	%r349, %rs223;
	and.b32  	%r242, %r349, 255;
	// begin inline asm
	shr.b32 %r241, %r242, %r282;
	// end inline asm
	and.b32  	%r350, %r223, %r241;
	shl.b32 	%r351, %r350, 10;
	and.b32  	%r352, %r351, 15360;
	add.s32 	%r353, %r62, %r352;
	shr.u32 	%r354, %r350, 3;
	and.b32  	%r355, %r354, 30;
	add.s32 	%r96, %r353, %r355;
	ld.shared.u16 	%rs63, [%r96];
	add.s16 	%rs158, %rs63, 1;
	st.shared.u16 	[%r96], %rs158;
	cvt.u32.u16 	%r356, %rs222;
	and.b32  	%r245, %r356, 255;
	// begin inline asm
	shr.b32 %r244, %r245, %r282;
	// end inline asm
	and.b32  	%r357, %r223, %r244;
	shl.b32 	%r358, %r357, 10;
	and.b32  	%r359, %r358, 15360;
	add.s32 	%r360, %r62, %r359;
	shr.u32 	%r361, %r357, 3;
	and.b32  	%r362, %r361, 30;
	add.s32 	%r97, %r360, %r362;
	ld.shared.u16 	%rs64, [%r97];
	add.s16 	%rs159, %rs64, 1;
	st.shared.u16 	[%r97], %rs159;
	cvt.u32.u16 	%r363, %rs221;
	and.b32  	%r248, %r363, 255;
	// begin inline asm
	shr.b32 %r247, %r248, %r282;
	// end inline asm
	and.b32  	%r364, %r223, %r247;
	shl.b32 	%r365, %r364, 10;
	and.b32  	%r366, %r365, 15360;
	add.s32 	%r367, %r62, %r366;
	shr.u32 	%r368, %r364, 3;
	and.b32  	%r369, %r368, 30;
	add.s32 	%r98, %r367, %r369;
	ld.shared.u16 	%rs65, [%r98];
	add.s16 	%rs160, %rs65, 1;
	st.shared.u16 	[%r98], %rs160;
	cvt.u32.u16 	%r370, %rs220;
	and.b32  	%r251, %r370, 255;
	// begin inline asm
	shr.b32 %r250, %r251, %r282;
	// end inline asm
	and.b32  	%r371, %r223, %r250;
	shl.b32 	%r372, %r371, 10;
	and.b32  	%r373, %r372, 15360;
	add.s32 	%r374, %r62, %r373;
	shr.u32 	%r375, %r371, 3;
	and.b32  	%r376, %r375, 30;
	add.s32 	%r99, %r374, %r376;
	ld.shared.u16 	%rs66, [%r99];
	add.s16 	%rs161, %rs66, 1;
	st.shared.u16 	[%r99], %rs161;
	cvt.u32.u16 	%r377, %rs219;
	and.b32  	%r254, %r377, 255;
	// begin inline asm
	shr.b32 %r253, %r254, %r282;
	// end inline asm
	and.b32  	%r378, %r223, %r253;
	shl.b32 	%r379, %r378, 10;
	and.b32  	%r380, %r379, 15360;
	add.s32 	%r381, %r62, %r380;
	shr.u32 	%r382, %r378, 3;
	and.b32  	%r383, %r382, 30;
	add.s32 	%r100, %r381, %r383;
	ld.shared.u16 	%rs67, [%r100];
	add.s16 	%rs162, %rs67, 1;
	st.shared.u16 	[%r100], %rs162;
	cvt.u32.u16 	%r384, %rs218;
	and.b32  	%r257, %r384, 255;
	// begin inline asm
	shr.b32 %r256, %r257, %r282;
	// end inline asm
	and.b32  	%r385, %r223, %r256;
	shl.b32 	%r386, %r385, 10;
	and.b32  	%r387, %r386, 15360;
	add.s32 	%r388, %r62, %r387;
	shr.u32 	%r389, %r385, 3;
	and.b32  	%r390, %r389, 30;
	add.s32 	%r101, %r388, %r390;
	ld.shared.u16 	%rs68, [%r101];
	add.s16 	%rs163, %rs68, 1;
	st.shared.u16 	[%r101], %rs163;
	cvt.u32.u16 	%r391, %rs217;
	and.b32  	%r260, %r391, 255;
	// begin inline asm
	shr.b32 %r259, %r260, %r282;
	// end inline asm
	and.b32  	%r392, %r223, %r259;
	shl.b32 	%r393, %r392, 10;
	and.b32  	%r394, %r393, 15360;
	add.s32 	%r395, %r62, %r394;
	shr.u32 	%r396, %r392, 3;
	and.b32  	%r397, %r396, 30;
	add.s32 	%r102, %r395, %r397;
	ld.shared.u16 	%rs69, [%r102];
	add.s16 	%rs164, %rs69, 1;
	st.shared.u16 	[%r102], %rs164;
	cvt.u32.u16 	%r398, %rs216;
	and.b32  	%r263, %r398, 255;
	// begin inline asm
	shr.b32 %r262, %r263, %r282;
	// end inline asm
	and.b32  	%r399, %r223, %r262;
	shl.b32 	%r400, %r399, 10;
	and.b32  	%r401, %r400, 15360;
	add.s32 	%r402, %r62, %r401;
	shr.u32 	%r403, %r399, 3;
	and.b32  	%r404, %r403, 30;
	add.s32 	%r103, %r402, %r404;
	ld.shared.u16 	%rs70, [%r103];
	add.s16 	%rs165, %rs70, 1;
	st.shared.u16 	[%r103], %rs165;
	cvt.u32.u16 	%r405, %rs215;
	and.b32  	%r266, %r405, 255;
	// begin inline asm
	shr.b32 %r265, %r266, %r282;
	// end inline asm
	and.b32  	%r406, %r223, %r265;
	shl.b32 	%r407, %r406, 10;
	and.b32  	%r408, %r407, 15360;
	add.s32 	%r409, %r62, %r408;
	shr.u32 	%r410, %r406, 3;
	and.b32  	%r411, %r410, 30;
	add.s32 	%r104, %r409, %r411;
	ld.shared.u16 	%rs71, [%r104];
	add.s16 	%rs166, %rs71, 1;
	st.shared.u16 	[%r104], %rs166;
	cvt.u32.u16 	%r412, %rs214;
	and.b32  	%r269, %r412, 255;
	// begin inline asm
	shr.b32 %r268, %r269, %r282;
	// end inline asm
	and.b32  	%r413, %r223, %r268;
	shl.b32 	%r414, %r413, 10;
	and.b32  	%r415, %r414, 15360;
	add.s32 	%r416, %r62, %r415;
	shr.u32 	%r417, %r413, 3;
	and.b32  	%r418, %r417, 30;
	add.s32 	%r105, %r416, %r418;
	ld.shared.u16 	%rs72, [%r105];
	add.s16 	%rs167, %rs72, 1;
	st.shared.u16 	[%r105], %rs167;
	cvt.u32.u16 	%r419, %rs213;
	and.b32  	%r272, %r419, 255;
	// begin inline asm
	shr.b32 %r271, %r272, %r282;
	// end inline asm
	and.b32  	%r420, %r223, %r271;
	shl.b32 	%r421, %r420, 10;
	and.b32  	%r422, %r421, 15360;
	add.s32 	%r423, %r62, %r422;
	shr.u32 	%r424, %r420, 3;
	and.b32  	%r425, %r424, 30;
	add.s32 	%r106, %r423, %r425;
	ld.shared.u16 	%rs73, [%r106];
	add.s16 	%rs168, %rs73, 1;
	st.shared.u16 	[%r106], %rs168;
	cvt.u32.u16 	%r426, %rs212;
	and.b32  	%r275, %r426, 255;
	// begin inline asm
	shr.b32 %r274, %r275, %r282;
	// end inline asm
	and.b32  	%r427, %r223, %r274;
	shl.b32 	%r428, %r427, 10;
	and.b32  	%r429, %r428, 15360;
	add.s32 	%r430, %r62, %r429;
	shr.u32 	%r431, %r427, 3;
	and.b32  	%r432, %r431, 30;
	add.s32 	%r107, %r430, %r432;
	ld.shared.u16 	%rs74, [%r107];
	add.s16 	%rs169, %rs74, 1;
	st.shared.u16 	[%r107], %rs169;
	cvt.u32.u16 	%r433, %rs211;
	and.b32  	%r278, %r433, 255;
	// begin inline asm
	shr.b32 %r277, %r278, %r282;
	// end inline asm
	and.b32  	%r434, %r223, %r277;
	shl.b32 	%r435, %r434, 10;
	and.b32  	%r436, %r435, 15360;
	add.s32 	%r437, %r62, %r436;
	shr.u32 	%r438, %r434, 3;
	and.b32  	%r439, %r438, 30;
	add.s32 	%r108, %r437, %r439;
	ld.shared.u16 	%rs75, [%r108];
	add.s16 	%rs170, %rs75, 1;
	st.shared.u16 	[%r108], %rs170;
	cvt.u32.u16 	%r440, %rs210;
	and.b32  	%r281, %r440, 255;
	// begin inline asm
	shr.b32 %r280, %r281, %r282;
	// end inline asm
	and.b32  	%r441, %r223, %r280;
	shl.b32 	%r442, %r441, 10;
	and.b32  	%r443, %r442, 15360;
	add.s32 	%r444, %r62, %r443;
	shr.u32 	%r445, %r441, 3;
	and.b32  	%r446, %r445, 30;
	add.s32 	%r109, %r444, %r446;
	ld.shared.u16 	%rs76, [%r109];
	add.s16 	%rs171, %rs76, 1;
	st.shared.u16 	[%r109], %rs171;
	bar.sync 	0;
	ld.shared.u32 	%r110, [%r63];
	ld.shared.u32 	%r447, [%r63+4];
	ld.shared.u32 	%r448, [%r63+8];
	ld.shared.u32 	%r449, [%r63+12];
	ld.shared.u32 	%r450, [%r63+16];
	ld.shared.u32 	%r451, [%r63+20];
	ld.shared.u32 	%r452, [%r63+24];
	ld.shared.u32 	%r453, [%r63+28];
	ld.shared.u32 	%r454, [%r63+32];
	ld.shared.u32 	%r455, [%r63+36];
	ld.shared.u32 	%r456, [%r63+40];
	ld.shared.u32 	%r457, [%r63+44];
	ld.shared.u32 	%r458, [%r63+48];
	ld.shared.u32 	%r459, [%r63+52];
	ld.shared.u32 	%r460, [%r63+56];
	ld.shared.u32 	%r461, [%r63+60];
	ld.shared.u32 	%r462, [%r63+64];
	add.s32 	%r111, %r447, %r110;
	add.s32 	%r112, %r448, %r111;
	add.s32 	%r113, %r449, %r112;
	add.s32 	%r114, %r450, %r113;
	add.s32 	%r115, %r451, %r114;
	add.s32 	%r116, %r452, %r115;
	add.s32 	%r117, %r453, %r116;
	add.s32 	%r118, %r454, %r117;
	add.s32 	%r119, %r455, %r118;
	add.s32 	%r120, %r456, %r119;
	add.s32 	%r121, %r457, %r120;
	add.s32 	%r122, %r458, %r121;
	add.s32 	%r123, %r459, %r122;
	add.s32 	%r124, %r460, %r123;
	add.s32 	%r125, %r461, %r124;
	add.s32 	%r288, %r462, %r125;
	// begin inline asm
	mov.u32 %r283, %laneid;
	// end inline asm
	mov.b32 	%r286, 1;
	mov.b32 	%r313, -1;
	// begin inline asm
	{  .reg .u32 r0;  .reg .pred p;  shfl.sync.up.b32 r0|p, %r288, %r286, %r311, %r313;  @p add.u32 r0, r0, %r288;  mov.u32 %r284, r0;}
	// end inline asm
	mov.b32 	%r292, 2;
	// begin inline asm
	{  .reg .u32 r0;  .reg .pred p;  shfl.sync.up.b32 r0|p, %r284, %r292, %r311, %r313;  @p add.u32 r0, r0, %r284;  mov.u32 %r290, r0;}
	// end inline asm
	mov.b32 	%r298, 4;
	// begin inline asm
	{  .reg .u32 r0;  .reg .pred p;  shfl.sync.up.b32 r0|p, %r290, %r298, %r311, %r313;  @p add.u32 r0, r0, %r290;  mov.u32 %r296, r0;}
	// end inline asm
	mov.b32 	%r304, 8;
	// begin inline asm
	{  .reg .u32 r0;  .reg .pred p;  shfl.sync.up.b32 r0|p, %r296, %r304, %r311, %r313;  @p add.u32 r0, r0, %r296;  mov.u32 %r302, r0;}
	// end inline asm
	mov.b32 	%r310, 16;
	// begin inline asm
	{  .reg .u32 r0;  .reg .pred p;  shfl.sync.up.b32 r0|p, %r302, %r310, %r311, %r313;  @p add.u32 r0, r0, %r302;  mov.u32 %r308, r0;}
	// end inline asm
	setp.ne.s32 	%p41, %r283, 31;
	@%p41 bra 	$L__BB2_79;
	st.shared.u32 	[%r64], %r308;
$L__BB2_79:
	sub.s32 	%r463, %r308, %r288;
	setp.gt.u32 	%p42, %r2, 31;
	setp.eq.s32 	%p43, %r61, 7;
	setp.eq.s32 	%p44, %r61, 6;
	setp.eq.s32 	%p45, %r61, 5;
	setp.eq.s32 	%p46, %r61, 4;
	setp.eq.s32 	%p47, %r61, 3;
	setp.eq.s32 	%p48, %r61, 2;
	setp.eq.s32 	%p49, %r61, 1;
	bar.sync 	0;
	ld.shared.v4.u32 	{%r464, %r465, %r466, %r467}, [_ZZN3cub18CUB_300001_SM_10006detail10radix_sort31DeviceRadixSortSingleTileKernelINS1_5radix10policy_hubIciyE10Policy1000ELNS0_9SortOrderE0EciyNS1_21identity_decomposer_tEEEvPKT1_PSA_PKT2_PSE_T3_iiT4_E12temp_storage+17408];
	selp.b32 	%r468, %r464, %r681, %p49;
	add.s32 	%r469, %r465, %r464;
	selp.b32 	%r470, %r469, %r468, %p48;
	add.s32 	%r471, %r469, %r466;
	selp.b32 	%r472, %r471, %r470, %p47;
	add.s32 	%r473, %r471, %r467;
	selp.b32 	%r474, %r473, %r472, %p46;
	ld.shared.v4.u32 	{%r475, %r476, %r477, %r478}, [_ZZN3cub18CUB_300001_SM_10006detail10radix_sort31DeviceRadixSortSingleTileKernelINS1_5radix10policy_hubIciyE10Policy1000ELNS0_9SortOrderE0EciyNS1_21identity_decomposer_tEEEvPKT1_PSA_PKT2_PSE_T3_iiT4_E12temp_storage+17424];
	add.s32 	%r479, %r473, %r475;
	selp.b32 	%r480, %r479, %r474, %p45;
	add.s32 	%r481, %r479, %r476;
	selp.b32 	%r482, %r481, %r480, %p44;
	add.s32 	%r483, %r481, %r477;
	selp.b32 	%r681, %r483, %r482, %p43;
	add.s32 	%r130, %r483, %r478;
	setp.ne.s32 	%p50, %r283, 0;
	selp.b32 	%r484, %r463, 0, %p50;
	add.s32 	%r485, %r681, %r484;
	or.pred  	%p51, %p42, %p50;
	selp.b32 	%r682, %r485, %r463, %p42;
	@%p51 bra 	$L__BB2_81;
	shl.b32 	%r682, %r130, 16;
	st.shared.u32 	[_ZZN3cub18CUB_300001_SM_10006detail10radix_sort31DeviceRadixSortSingleTileKernelINS1_5radix10policy_hubIciyE10Policy1000ELNS0_9SortOrderE0EciyNS1_21identity_decomposer_tEEEvPKT1_PSA_PKT2_PSE_T3_iiT4_E12temp_storage+17448], %r682;
$L__BB2_81:
	setp.eq.s32 	%p52, %r2, 0;
	bar.sync 	0;
	ld.shared.u32 	%r486, [_ZZN3cub18CUB_300001_SM_10006detail10radix_sort31DeviceRadixSortSingleTileKernelINS1_5radix10policy_hubIciyE10Policy1000ELNS0_9SortOrderE0EciyNS1_21identity_decomposer_tEEEvPKT1_PSA_PKT2_PSE_T3_iiT4_E12temp_storage+17448];
	selp.b32 	%r487, 0, %r486, %p52;
	add.s32 	%r488, %r682, %r487;
	add.s32 	%r489, %r110, %r488;
	add.s32 	%r490, %r111, %r488;
	add.s32 	%r491, %r112, %r488;
	add.s32 	%r492, %r113, %r488;
	add.s32 	%r493, %r114, %r488;
	add.s32 	%r494, %r115, %r488;
	add.s32 	%r495, %r116, %r488;
	add.s32 	%r496, %r117, %r488;
	add.s32 	%r497, %r118, %r488;
	add.s32 	%r498, %r119, %r488;
	add.s32 	%r499, %r120, %r488;
	add.s32 	%r500, %r121, %r488;
	add.s32 	%r501, %r122, %r488;
	add.s32 	%r502, %r123, %r488;
	add.s32 	%r503, %r124, %r488;
	add.s32 	%r504, %r125, %r488;
	st.shared.u32 	[%r63], %r488;
	st.shared.u32 	[%r63+4], %r489;
	st.shared.u32 	[%r63+8], %r490;
	st.shared.u32 	[%r63+12], %r491;
	st.shared.u32 	[%r63+16], %r492;
	st.shared.u32 	[%r63+20], %r493;
	st.shared.u32 	[%r63+24], %r494;
	st.shared.u32 	[%r63+28], %r495;
	st.shared.u32 	[%r63+32], %r496;
	st.shared.u32 	[%r63+36], %r497;
	st.shared.u32 	[%r63+40], %r498;
	st.shared.u32 	[%r63+44], %r499;
	st.shared.u32 	[%r63+48], %r500;
	st.shared.u32 	[%r63+52], %r501;
	st.shared.u32 	[%r63+56], %r502;
	st.shared.u32 	[%r63+60], %r503;
	st.shared.u32 	[%r63+64], %r504;
	bar.sync 	0;
	cvt.u32.u16 	%r505, %rs58;
	ld.shared.u16 	%r506, [%r91];
	add.s32 	%r134, %r506, %r505;
	cvt.u32.u16 	%r507, %rs59;
	ld.shared.u16 	%r508, [%r92];
	add.s32 	%r135, %r508, %r507;
	cvt.u32.u16 	%r509, %rs60;
	ld.shared.u16 	%r510, [%r93];
	add.s32 	%r136, %r510, %r509;
	cvt.u32.u16 	%r511, %rs61;
	ld.shared.u16 	%r512, [%r94];
	add.s32 	%r137, %r512, %r511;
	cvt.u32.u16 	%r513, %rs62;
	ld.shared.u16 	%r514, [%r95];
	add.s32 	%r138, %r514, %r513;
	cvt.u32.u16 	%r515, %rs63;
	ld.shared.u16 	%r516, [%r96];
	add.s32 	%r139, %r516, %r515;
	cvt.u32.u16 	%r517, %rs64;
	ld.shared.u16 	%r518, [%r97];
	add.s32 	%r140, %r518, %r517;
	cvt.u32.u16 	%r519, %rs65;
	ld.shared.u16 	%r520, [%r98];
	add.s32 	%r141, %r520, %r519;
	cvt.u32.u16 	%r521, %rs66;
	ld.shared.u16 	%r522, [%r99];
	add.s32 	%r142, %r522, %r521;
	cvt.u32.u16 	%r523, %rs67;
	ld.shared.u16 	%r524, [%r100];
	add.s32 	%r143, %r524, %r523;
	cvt.u32.u16 	%r525, %rs68;
	ld.shared.u16 	%r526, [%r101];
	add.s32 	%r144, %r526, %r525;
	cvt.u32.u16 	%r527, %rs69;
	ld.shared.u16 	%r528, [%r102];
	add.s32 	%r145, %r528, %r527;
	cvt.u32.u16 	%r529, %rs70;
	ld.shared.u16 	%r530, [%r103];
	add.s32 	%r146, %r530, %r529;
	cvt.u32.u16 	%r531, %rs71;
	ld.shared.u16 	%r532, [%r104];
	add.s32 	%r147, %r532, %r531;
	cvt.u32.u16 	%r533, %rs72;
	ld.shared.u16 	%r534, [%r105];
	add.s32 	%r148, %r534, %r533;
	cvt.u32.u16 	%r535, %rs73;
	ld.shared.u16 	%r536, [%r106];
	add.s32 	%r149, %r536, %r535;
	cvt.u32.u16 	%r537, %rs74;
	ld.shared.u16 	%r538, [%r107];
	add.s32 	%r150, %r538, %r537;
	cvt.u32.u16 	%r539, %rs75;
	ld.shared.u16 	%r540, [%r108];
	add.s32 	%r151, %r540, %r539;
	cvt.u32.u16 	%r541, %rs76;
	ld.shared.u16 	%r542, [%r109];
	add.s32 	%r152, %r542, %r541;
	bar.sync 	0;
	setp.lt.s32 	%p53, %r661, %r194;
	@%p53 bra 	$L__BB2_121;
	cvt.u64.u32 	%rd15, %r2;
	mov.u32 	%r543, _ZZN3cub18CUB_300001_SM_10006detail10radix_sort31DeviceRadixSortSingleTileKernelINS1_5radix10policy_hubIciyE10Policy1000ELNS0_9SortOrderE0EciyNS1_21identity_decomposer_tEEEvPKT1_PSA_PKT2_PSE_T3_iiT4_E12temp_storage;
	add.s32 	%r544, %r543, %r134;
	st.shared.u8 	[%r544], %rs228;
	add.s32 	%r545, %r543, %r135;
	st.shared.u8 	[%r545], %rs227;
	add.s32 	%r546, %r543, %r136;
	st.shared.u8 	[%r546], %rs226;
	add.s32 	%r547, %r543, %r137;
	st.shared.u8 	[%r547], %rs225;
	add.s32 	%r548, %r543, %r138;
	st.shared.u8 	[%r548], %rs224;
	add.s32 	%r549, %r543, %r139;
	st.shared.u8 	[%r549], %rs223;
	add.s32 	%r550, %r543, %r140;
	st.shared.u8 	[%r550], %rs222;
	add.s32 	%r551, %r543, %r141;
	st.shared.u8 	[%r551], %rs221;
	add.s32 	%r552, %r543, %r142;
	st.shared.u8 	[%r552], %rs220;
	add.s32 	%r553, %r543, %r143;
	st.shared.u8 	[%r553], %rs219;
	add.s32 	%r554, %r543, %r144;
	st.shared.u8 	[%r554], %rs218;
	add.s32 	%r555, %r543, %r145;
	st.shared.u8 	[%r555], %rs217;
	add.s32 	%r556, %r543, %r146;
	st.shared.u8 	[%r556], %rs216;
	add.s32 	%r557, %r543, %r147;
	st.shared.u8 	[%r557], %rs215;
	add.s32 	%r558, %r543, %r148;
	st.shared.u8 	[%r558], %rs214;
	add.s32 	%r559, %r543, %r149;
	st.shared.u8 	[%r559], %rs213;
	add.s32 	%r560, %r543, %r150;
	st.shared.u8 	[%r560], %rs212;
	add.s32 	%r561, %r543, %r151;
	st.shared.u8 	[%r561], %rs211;
	add.s32 	%r562, %r543, %r152;
	st.shared.u8 	[%r562], %rs210;
	bar.sync 	0;
	mad.lo.s32 	%r563, %r2, -75, %r66;
	ld.shared.u8 	%rs77, [%r563];
	ld.shared.u8 	%rs78, [%r563+256];
	ld.shared.u8 	%rs79, [%r563+512];
	ld.shared.u8 	%rs80, [%r563+768];
	ld.shared.u8 	%rs81, [%r563+1024];
	ld.shared.u8 	%rs82, [%r563+1280];
	ld.shared.u8 	%rs83, [%r563+1536];
	ld.shared.u8 	%rs84, [%r563+1792];
	ld.shared.u8 	%rs85, [%r563+2048];
	ld.shared.u8 	%rs86, [%r563+2304];
	ld.shared.u8 	%rs87, [%r563+2560];
	ld.shared.u8 	%rs88, [%r563+2816];
	ld.shared.u8 	%rs89, [%r563+3072];
	ld.shared.u8 	%rs90, [%r563+3328];
	ld.shared.u8 	%rs91, [%r563+3584];
	ld.shared.u8 	%rs92, [%r563+3840];
	ld.shared.u8 	%rs93, [%r563+4096];
	ld.shared.u8 	%rs94, [%r563+4352];
	ld.shared.u8 	%rs95, [%r563+4608];
	bar.sync 	0;
	mad.lo.s32 	%r564, %r134, 3, %r544;
	st.shared.u32 	[%r564], %r680;
	mad.lo.s32 	%r565, %r135, 3, %r545;
	st.shared.u32 	[%r565], %r679;
	mad.lo.s32 	%r566, %r136, 3, %r546;
	st.shared.u32 	[%r566], %r678;
	mad.lo.s32 	%r567, %r137, 3, %r547;
	st.shared.u32 	[%r567], %r677;
	mad.lo.s32 	%r568, %r138, 3, %r548;
	st.shared.u32 	[%r568], %r676;
	mad.lo.s32 	%r569, %r139, 3, %r549;
	st.shared.u32 	[%r569], %r675;
	mad.lo.s32 	%r570, %r140, 3, %r550;
	st.shared.u32 	[%r570], %r674;
	mad.lo.s32 	%r571, %r141, 3, %r551;
	st.shared.u32 	[%r571], %r673;
	mad.lo.s32 	%r572, %r142, 3, %r552;
	st.shared.u32 	[%r572], %r672;
	mad.lo.s32 	%r573, %r143, 3, %r553;
	st.shared.u32 	[%r573], %r671;
	mad.lo.s32 	%r574, %r144, 3, %r554;
	st.shared.u32 	[%r574], %r670;
	mad.lo.s32 	%r575, %r145, 3, %r555;
	st.shared.u32 	[%r575], %r669;
	mad.lo.s32 	%r576, %r146, 3, %r556;
	st.shared.u32 	[%r576], %r668;
	mad.lo.s32 	%r577, %r147, 3, %r557;
	st.shared.u32 	[%r577], %r667;
	mad.lo.s32 	%r578, %r148, 3, %r558;
	st.shared.u32 	[%r578], %r666;
	mad.lo.s32 	%r579, %r149, 3, %r559;
	st.shared.u32 	[%r579], %r665;
	mad.lo.s32 	%r580, %r150, 3, %r560;
	st.shared.u32 	[%r580], %r664;
	mad.lo.s32 	%r581, %r151, 3, %r561;
	st.shared.u32 	[%r581], %r663;
	mad.lo.s32 	%r582, %r152, 3, %r562;
	st.shared.u32 	[%r582], %r662;
	bar.sync 	0;
	mad.lo.s32 	%r153, %r2, 3, %r563;
	ld.shared.u32 	%r154, [%r153+1024];
	ld.shared.u32 	%r155, [%r153+2048];
	ld.shared.u32 	%r156, [%r153+3072];
	ld.shared.u32 	%r157, [%r153+4096];
	ld.shared.u32 	%r158, [%r153+5120];
	ld.shared.u32 	%r159, [%r153+6144];
	ld.shared.u32 	%r160, [%r153+7168];
	ld.shared.u32 	%r161, [%r153+8192];
	ld.shared.u32 	%r162, [%r153+9216];
	ld.shared.u32 	%r163, [%r153+10240];
	ld.shared.u32 	%r164, [%r153+11264];
	ld.shared.u32 	%r165, [%r153+12288];
	ld.shared.u32 	%r166, [%r153+13312];
	ld.shared.u32 	%r167, [%r153+14336];
	ld.shared.u32 	%r168, [%r153+15360];
	ld.shared.u32 	%r169, [%r153+16384];
	ld.shared.u32 	%r170, [%r153+17408];
	ld.shared.u32 	%r171, [%r153+18432];
	setp.gt.u64 	%p54, %rd2, %rd15;
	cvta.to.global.u64 	%rd16, %rd6;
	add.s64 	%rd4, %rd16, %rd15;
	cvta.to.global.u64 	%rd17, %rd8;
	mul.wide.u32 	%rd18, %r2, 4;
	add.s64 	%rd5, %rd17, %rd18;
	@%p54 bra 	$L__BB2_83;
	bra.uni 	$L__BB2_84;
$L__BB2_83:
	xor.b16  	%rs172, %rs77, 128;
	ld.shared.u32 	%r583, [%r153];
	st.global.u8 	[%rd4], %rs172;
	st.global.u32 	[%rd5], %r583;
$L__BB2_84:
	add.s32 	%r584, %r2, 256;
	cvt.u64.u32 	%rd19, %r584;
	setp.le.u64 	%p55, %rd2, %rd19;
	@%p55 bra 	$L__BB2_86;
	xor.b16  	%rs173, %rs78, 128;
	st.global.u8 	[%rd4+256], %rs173;
	st.global.u32 	[%rd5+1024], %r154;
$L__BB2_86:
	add.s32 	%r585, %r2, 512;
	cvt.u64.u32 	%rd20, %r585;
	setp.le.u64 	%p56, %rd2, %rd20;
	@%p56 bra 	$L__BB2_88;
	xor.b16  	%rs174, %rs79, 128;
	st.global.u8 	[%rd4+512], %rs174;
	st.global.u32 	[%rd5+2048], %r155;
$L__BB2_88:
	add.s32 	%r586, %r2, 768;
	cvt.u64.u32 	%rd21, %r586;
	setp.le.u64 	%p57, %rd2, %rd21;
	@%p57 bra 	$L__BB2_90;
	xor.b16  	%rs175, %rs80, 128;
	st.global.u8 	[%rd4+768], %rs175;
	st.global.u32 	[%rd5+3072], %r156;
$L__BB2_90:
	or.b32  	%r587, %r2, 1024;
	cvt.u64.u32 	%rd22, %r587;
	setp.le.u64 	%p58, %rd2, %rd22;
	@%p58 bra 	$L__BB2_92;
	xor.b16  	%rs176, %rs81, 128;
	st.global.u8 	[%rd4+1024], %rs176;
	st.global.u32 	[%rd5+4096], %r157;
$L__BB2_92:
	add.s32 	%r588, %r2, 1280;
	cvt.u64.u32 	%rd23, %r588;
	setp.le.u64 	%p59, %rd2, %rd23;
	@%p59 bra 	$L__BB2_94;
	xor.b16  	%rs177, %rs82, 128;
	st.global.u8 	[%rd4+1280], %rs177;
	st.global.u32 	[%rd5+5120], %r158;
$L__BB2_94:
	add.s32 	%r589, %r2, 1536;
	cvt.u64.u32 	%rd24, %r589;
	setp.le.u64 	%p60, %rd2, %rd24;
	@%p60 bra 	$L__BB2_96;
	xor.b16  	%rs178, %rs83, 128;
	st.global.u8 	[%rd4+1536], %rs178;
	st.global.u32 	[%rd5+6144], %r159;
$L__BB2_96:
	add.s32 	%r590, %r2, 1792;
	cvt.u64.u32 	%rd25, %r590;
	setp.le.u64 	%p61, %rd2, %rd25;
	@%p61 bra 	$L__BB2_98;
	xor.b16  	%rs179, %rs84, 128;
	st.global.u8 	[%rd4+1792], %rs179;
	st.global.u32 	[%rd5+7168], %r160;
$L__BB2_98:
	or.b32  	%r591, %r2, 2048;
	cvt.u64.u32 	%rd26, %r591;
	setp.le.u64 	%p62, %rd2, %rd26;
	@%p62 bra 	$L__BB2_100;
	xor.b16  	%rs180, %rs85, 128;
	st.global.u8 	[%rd4+2048], %rs180;
	st.global.u32 	[%rd5+8192], %r161;
$L__BB2_100:
	add.s32 	%r592, %r2, 2304;
	cvt.u64.u32 	%rd27, %r592;
	setp.le.u64 	%p63, %rd2, %rd27;
	@%p63 bra 	$L__BB2_102;
	xor.b16  	%rs181, %rs86, 128;
	st.global.u8 	[%rd4+2304], %rs181;
	st.global.u32 	[%rd5+9216], %r162;
$L__BB2_102:
	add.s32 	%r593, %r2, 2560;
	cvt.u64.u32 	%rd28, %r593;
	setp.le.u64 	%p64, %rd2, %rd28;
	@%p64 bra 	$L__BB2_104;
	xor.b16  	%rs182, %rs87, 128;
	st.global.u8 	[%rd4+2560], %rs182;
	st.global.u32 	[%rd5+10240], %r163;
$L__BB2_104:
	add.s32 	%r594, %r2, 2816;
	cvt.u64.u32 	%rd29, %r594;
	setp.le.u64 	%p65, %rd2, %rd29;
	@%p65 bra 	$L__BB2_106;
	xor.b16  	%rs183, %rs88, 128;
	st.global.u8 	[%rd4+2816], %rs183;
	st.global.u32 	[%rd5+11264], %r164;
$L__BB2_106:
	or.b32  	%r595, %r2, 3072;
	cvt.u64.u32 	%rd30, %r595;
	setp.le.u64 	%p66, %rd2, %rd30;
	@%p66 bra 	$L__BB2_108;
	xor.b16  	%rs184, %rs89, 128;
	st.global.u8 	[%rd4+3072], %rs184;
	st.global.u32 	[%rd5+12288], %r165;
$L__BB2_108:
	add.s32 	%r596, %r2, 3328;
	cvt.u64.u32 	%rd31, %r596;
	setp.le.u64 	%p67, %rd2, %rd31;
	@%p67 bra 	$L__BB2_110;
	xor.b16  	%rs185, %rs90, 128;
	st.global.u8 	[%rd4+3328], %rs185;
	st.global.u32 	[%rd5+13312], %r166;
$L__BB2_110:
	add.s32 	%r597, %r2, 3584;
	cvt.u64.u32 	%rd32, %r597;
	setp.le.u64 	%p68, %rd2, %rd32;
	@%p68 bra 	$L__BB2_112;
	xor.b16  	%rs186, %rs91, 128;
	st.global.u8 	[%rd4+3584], %rs186;
	st.global.u32 	[%rd5+14336], %r167;
$L__BB2_112:
	add.s32 	%r598, %r2, 3840;
	cvt.u64.u32 	%rd33, %r598;
	setp.le.u64 	%p69, %rd2, %rd33;
	@%p69 bra 	$L__BB2_114;
	xor.b16  	%rs187, %rs92, 128;
	st.global.u8 	[%rd4+3840], %rs187;
	st.global.u32 	[%rd5+15360], %r168;
$L__BB2_114:
	or.b32  	%r599, %r2, 4096;
	cvt.u64.u32 	%rd34, %r599;
	setp.le.u64 	%p70, %rd2, %rd34;
	@%p70 bra 	$L__BB2_116;
	xor.b16  	%rs188, %rs93, 128;
	st.global.u8 	[%rd4+4096], %rs188;
	st.global.u32 	[%rd5+16384], %r169;
$L__BB2_116:
	add.s32 	%r600, %r2, 4352;
	cvt.u64.u32 	%rd35, %r600;
	setp.le.u64 	%p71, %rd2, %rd35;
	@%p71 bra 	$L__BB2_118;
	xor.b16  	%rs189, %rs94, 128;
	st.global.u8 	[%rd4+4352], %rs189;
	st.global.u32 	[%rd5+17408], %r170;
$L__BB2_118:
	add.s32 	%r601, %r2, 4608;
	cvt.u64.u32 	%rd36, %r601;
	setp.le.u64 	%p72, %rd2, %rd36;
	@%p72 bra 	$L__BB2_120;
	xor.b16  	%rs190, %rs95, 128;
	st.global.u8 	[%rd4+4608], %rs190;
	st.global.u32 	[%rd5+18432], %r171;
$L__BB2_120:
	ret;
$L__BB2_121:
	mov.u32 	%r602, _ZZN3cub18CUB_300001_SM_10006detail10radix_sort31DeviceRadixSortSingleTileKernelINS1_5radix10policy_hubIciyE10Policy1000ELNS0_9SortOrderE0EciyNS1_21identity_decomposer_tEEEvPKT1_PSA_PKT2_PSE_T3_iiT4_E12temp_storage;
	add.s32 	%r603, %r602, %r134;
	st.shared.u8 	[%r603], %rs228;
	add.s32 	%r604, %r602, %r135;
	st.shared.u8 	[%r604], %rs227;
	add.s32 	%r605, %r602, %r136;
	st.shared.u8 	[%r605], %rs226;
	add.s32 	%r606, %r602, %r137;
	st.shared.u8 	[%r606], %rs225;
	add.s32 	%r607, %r602, %r138;
	st.shared.u8 	[%r607], %rs224;
	add.s32 	%r608, %r602, %r139;
	st.shared.u8 	[%r608], %rs223;
	add.s32 	%r609, %r602, %r140;
	st.shared.u8 	[%r609], %rs222;
	add.s32 	%r610, %r602, %r141;
	st.shared.u8 	[%r610], %rs221;
	add.s32 	%r611, %r602, %r142;
	st.shared.u8 	[%r611], %rs220;
	add.s32 	%r612, %r602, %r143;
	st.shared.u8 	[%r612], %rs219;
	add.s32 	%r613, %r602, %r144;
	st.shared.u8 	[%r613], %rs218;
	add.s32 	%r614, %r602, %r145;
	st.shared.u8 	[%r614], %rs217;
	add.s32 	%r615, %r602, %r146;
	st.shared.u8 	[%r615], %rs216;
	add.s32 	%r616, %r602, %r147;
	st.shared.u8 	[%r616], %rs215;
	add.s32 	%r617, %r602, %r148;
	st.shared.u8 	[%r617], %rs214;
	add.s32 	%r618, %r602, %r149;
	st.shared.u8 	[%r618], %rs213;
	add.s32 	%r619, %r602, %r150;
	st.shared.u8 	[%r619], %rs212;
	add.s32 	%r620, %r602, %r151;
	st.shared.u8 	[%r620], %rs211;
	add.s32 	%r621, %r602, %r152;
	st.shared.u8 	[%r621], %rs210;
	bar.sync 	0;
	ld.shared.u8 	%rs228, [%r65];
	ld.shared.u8 	%rs227, [%r65+1];
	ld.shared.u8 	%rs226, [%r65+2];
	ld.shared.u8 	%rs225, [%r65+3];
	ld.shared.u8 	%rs224, [%r65+4];
	ld.shared.u8 	%rs223, [%r65+5];
	ld.shared.u8 	%rs222, [%r65+6];
	ld.shared.u8 	%rs221, [%r65+7];
	ld.shared.u8 	%rs220, [%r65+8];
	ld.shared.u8 	%rs219, [%r65+9];
	ld.shared.u8 	%rs218, [%r65+10];
	ld.shared.u8 	%rs217, [%r65+11];
	ld.shared.u8 	%rs216, [%r65+12];
	ld.shared.u8 	%rs215, [%r65+13];
	ld.shared.u8 	%rs214, [%r65+14];
	ld.shared.u8 	%rs213, [%r65+15];
	ld.shared.u8 	%rs212, [%r65+16];
	ld.shared.u8 	%rs211, [%r65+17];
	ld.shared.u8 	%rs210, [%r65+18];
	bar.sync 	0;
	mad.lo.s32 	%r622, %r134, 3, %r603;
	st.shared.u32 	[%r622], %r680;
	mad.lo.s32 	%r623, %r135, 3, %r604;
	st.shared.u32 	[%r623], %r679;
	mad.lo.s32 	%r624, %r136, 3, %r605;
	st.shared.u32 	[%r624], %r678;
	mad.lo.s32 	%r625, %r137, 3, %r606;
	st.shared.u32 	[%r625], %r677;
	mad.lo.s32 	%r626, %r138, 3, %r607;
	st.shared.u32 	[%r626], %r676;
	mad.lo.s32 	%r627, %r139, 3, %r608;
	st.shared.u32 	[%r627], %r675;
	mad.lo.s32 	%r628, %r140, 3, %r609;
	st.shared.u32 	[%r628], %r674;
	mad.lo.s32 	%r629, %r141, 3, %r610;
	st.shared.u32 	[%r629], %r673;
	mad.lo.s32 	%r630, %r142, 3, %r611;
	st.shared.u32 	[%r630], %r672;
	mad.lo.s32 	%r631, %r143, 3, %r612;
	st.shared.u32 	[%r631], %r671;
	mad.lo.s32 	%r632, %r144, 3, %r613;
	st.shared.u32 	[%r632], %r670;
	mad.lo.s32 	%r633, %r145, 3, %r614;
	st.shared.u32 	[%r633], %r669;
	mad.lo.s32 	%r634, %r146, 3, %r615;
	st.shared.u32 	[%r634], %r668;
	mad.lo.s32 	%r635, %r147, 3, %r616;
	st.shared.u32 	[%r635], %r667;
	mad.lo.s32 	%r636, %r148, 3, %r617;
	st.shared.u32 	[%r636], %r666;
	mad.lo.s32 	%r637, %r149, 3, %r618;
	st.shared.u32 	[%r637], %r665;
	mad.lo.s32 	%r638, %r150, 3, %r619;
	st.shared.u32 	[%r638], %r664;
	mad.lo.s32 	%r639, %r151, 3, %r620;
	st.shared.u32 	[%r639], %r663;
	mad.lo.s32 	%r640, %r152, 3, %r621;
	st.shared.u32 	[%r640], %r662;
	bar.sync 	0;
	ld.shared.u32 	%r680, [%r66];
	ld.shared.u32 	%r679, [%r66+4];
	ld.shared.u32 	%r678, [%r66+8];
	ld.shared.u32 	%r677, [%r66+12];
	ld.shared.u32 	%r676, [%r66+16];
	ld.shared.u32 	%r675, [%r66+20];
	ld.shared.u32 	%r674, [%r66+24];
	ld.shared.u32 	%r673, [%r66+28];
	ld.shared.u32 	%r672, [%r66+32];
	ld.shared.u32 	%r671, [%r66+36];
	ld.shared.u32 	%r670, [%r66+40];
	ld.shared.u32 	%r669, [%r66+44];
	ld.shared.u32 	%r668, [%r66+48];
	ld.shared.u32 	%r667, [%r66+52];
	ld.shared.u32 	%r666, [%r66+56];
	ld.shared.u32 	%r665, [%r66+60];
	ld.shared.u32 	%r664, [%r66+64];
	ld.shared.u32 	%r663, [%r66+68];
	ld.shared.u32 	%r662, [%r66+72];
	bar.sync 	0;
	add.s32 	%r661, %r661, 5;
	add.s32 	%r660, %r660, -5;
	bra.uni 	$L__BB2_77;

}
	// .globl	_ZN3cub18CUB_300001_SM_10006detail10radix_sort30DeviceRadixSortHistogramKernelINS1_5radix10policy_hubIciyE10Policy1000ELNS0_9SortOrderE0EcyNS1_21identity_decomposer_tEEEvPT2_PKT1_SA_iiT3_
.visible .entry _ZN3cub18CUB_300001_SM_10006detail10radix_sort30DeviceRadixSortHistogramKernelINS1_5radix10policy_hubIciyE10Policy1000ELNS0_9SortOrderE0EcyNS1_21identity_decomposer_tEEEvPT2_PKT1_SA_iiT3_(
	.param .u64 .ptr .align 1 _ZN3cub18CUB_300001_SM_10006detail10radix_sort30DeviceRadixSortHistogramKernelINS1_5radix10policy_hubIciyE10Policy1000ELNS0_9SortOrderE0EcyNS1_21identity_decomposer_tEEEvPT2_PKT1_SA_iiT3__param_0,
	.param .u64 .ptr .align 1 _ZN3cub18CUB_300001_SM_10006detail10radix_sort30DeviceRadixSortHistogramKernelINS1_5radix10policy_hubIciyE10Policy1000ELNS0_9SortOrderE0EcyNS1_21identity_decomposer_tEEEvPT2_PKT1_SA_iiT3__param_1,
	.param .u64 _ZN3cub18CUB_300001_SM_10006detail10radix_sort30DeviceRadixSortHistogramKernelINS1_5radix10policy_hubIciyE10Policy1000ELNS0_9SortOrderE0EcyNS1_21identity_decomposer_tEEEvPT2_PKT1_SA_iiT3__param_2,
	.param .u32 _ZN3cub18CUB_300001_SM_10006detail10radix_sort30DeviceRadixSortHistogramKernelINS1_5radix10policy_hubIciyE10Policy1000ELNS0_9SortOrderE0EcyNS1_21identity_decomposer_tEEEvPT2_PKT1_SA_iiT3__param_3,
	.param .u32 _ZN3cub18CUB_300001_SM_10006detail10radix_sort30DeviceRadixSortHistogramKernelINS1_5radix10policy_hubIciyE10Policy1000ELNS0_9SortOrderE0EcyNS1_21identity_decomposer_tEEEvPT2_PKT1_SA_iiT3__param_4,
	.param .align 1 .b8 _ZN3cub18CUB_300001_SM_10006detail10radix_sort30DeviceRadixSortHistogramKernelINS1_5radix10policy_hubIciyE10Policy1000ELNS0_9SortOrderE0EcyNS1_21identity_decomposer_tEEEvPT2_PKT1_SA_iiT3__param_5[1]
)
.maxntid 128
{
	.reg .pred 	%p<91>;
	.reg .b16 	%rs<127>;
	.reg .b32 	%r<393>;
	.reg .b64 	%rd<135>;
	// demoted variable
	.shared .align 4 .b8 _ZZN3cub18CUB_300001_SM_10006detail10radix_sort30DeviceRadixSortHistogramKernelINS1_5radix10policy_hubIciyE10Policy1000ELNS0_9SortOrderE0EcyNS1_21identity_decomposer_tEEEvPT2_PKT1_SA_iiT3_E12temp_storage[1024];
	ld.param.u64 	%rd18, [_ZN3cub18CUB_300001_SM_10006detail10radix_sort30DeviceRadixSortHistogramKernelINS1_5radix10policy_hubIciyE10Policy1000ELNS0_9SortOrderE0EcyNS1_21identity_decomposer_tEEEvPT2_PKT1_SA_iiT3__param_0];
	ld.param.u64 	%rd19, [_ZN3cub18CUB_300001_SM_10006detail10radix_sort30DeviceRadixSortHistogramKernelINS1_5radix10policy_hubIciyE10Policy1000ELNS0_9SortOrderE0EcyNS1_21identity_decomposer_tEEEvPT2_PKT1_SA_iiT3__param_1];
	ld.param.u64 	%rd17, [_ZN3cub18CUB_300001_SM_10006detail10radix_sort30DeviceRadixSortHistogramKernelINS1_5radix10policy_hubIciyE10Policy1000ELNS0_9SortOrderE0EcyNS1_21identity_decomposer_tEEEvPT2_PKT1_SA_iiT3__param_2];
	ld.param.u32 	%r111, [_ZN3cub18CUB_300001_SM_10006detail10radix_sort30DeviceRadixSortHistogramKernelINS1_5radix10policy_hubIciyE10Policy1000ELNS0_9SortOrderE0EcyNS1_21identity_decomposer_tEEEvPT2_PKT1_SA_iiT3__param_3];
	ld.param.u32 	%r112, [_ZN3cub18CUB_300001_SM_10006detail10radix_sort30DeviceRadixSortHistogramKernelINS1_5radix10policy_hubIciyE10Policy1000ELNS0_9SortOrderE0EcyNS1_21identity_decomposer_tEEEvPT2_PKT1_SA_iiT3__param_4];
	cvta.to.global.u64 	%rd1, %rd19;
	cvta.to.global.u64 	%rd2, %rd18;
	setp.eq.s64 	%p2, %rd17, 0;
	@%p2 bra 	$L__BB3_153;
	sub.s32 	%r113, %r112, %r111;
	add.s32 	%r114, %r113, 7;
	shr.s32 	%r115, %r114, 31;
	shr.u32 	%r116, %r115, 29;
	add.s32 	%r117, %r114, %r116;
	shr.s32 	%r118, %r117, 3;
	mov.u32 	%r119, %tid.x;
	setp.gt.u32 	%p3, %r119, 255;
	setp.lt.s32 	%p4, %r114, 8;
	mov.u32 	%r120, %ctaid.x;
	shl.b32 	%r121, %r120, 11;
	cvt.u64.u32 	%rd3, %r121;
	mov.u32 	%r122, %nctaid.x;
	shl.b32 	%r123, %r122, 11;
	cvt.u64.u32 	%rd4, %r123;
	add.s32 	%r1, %r118, -1;
	and.b32  	%r2, %r118, 15;
	and.b32  	%r3, %r118, 7;
	add.s32 	%r4, %r3, -1;
	and.b32  	%r5, %r118, 3;
	or.pred  	%p1, %p3, %p4;
	shl.b32 	%r124, %r119, 2;
	mov.u32 	%r125, _ZZN3cub18CUB_300001_SM_10006detail10radix_sort30DeviceRadixSortHistogramKernelINS1_5radix10policy_hubIciyE10Policy1000ELNS0_9SortOrderE0EcyNS1_21identity_decomposer_tEEEvPT2_PKT1_SA_iiT3_E12temp_storage;
	add.s32 	%r6, %r125, %r124;
	and.b32  	%r7, %r118, 268435440;
	cvt.u64.u32 	%rd5, %r119;
	add.s32 	%r8, %r119, 128;
	add.s32 	%r9, %r119, 256;
	add.s32 	%r10, %r119, 384;
	add.s32 	%r11, %r119, 512;
	add.s32 	%r12, %r119, 640;
	add.s32 	%r13, %r119, 768;
	or.b32  	%r14, %r119, 1024;
	add.s32 	%r15, %r119, 1920;
	and.b32  	%r16, %r118, 268435448;
	and.b32  	%r17, %r118, 1;
	neg.s32 	%r18, %r7;
	add.s32 	%r19, %r6, 8192;
	add.s64 	%rd21, %rd17, -1;
	shr.u64 	%rd22, %rd21, 30;
	add.s64 	%rd23, %rd22, 1;
	min.u64 	%rd6, %rd23, %rd17;
	mov.b64 	%rd133, 0;
$L__BB3_2:
	@%p1 bra 	$L__BB3_30;
	setp.lt.u32 	%p5, %r1, 15;
	mov.b32 	%r377, 0;
	@%p5 bra 	$L__BB3_6;
	mov.u32 	%r374, %r19;
	mov.u32 	%r375, %r18;
$L__BB3_5:
	.pragma "nounroll";
	mov.b32 	%r127, 0;
	st.shared.u32 	[%r374+-8192], %r127;
	st.shared.u32 	[%r374+-7168], %r127;
	st.shared.u32 	[%r374+-6144], %r127;
	st.shared.u32 	[%r374+-5120], %r127;
	st.shared.u32 	[%r374+-4096], %r127;
	st.shared.u32 	[%r374+-3072], %r127;
	st.shared.u32 	[%r374+-2048], %r127;
	st.shared.u32 	[%r374+-1024], %r127;
	st.shared.u32 	[%r374], %r127;
	st.shared.u32 	[%r374+1024], %r127;
	st.shared.u32 	[%r374+2048], %r127;
	st.shared.u32 	[%r374+3072], %r127;
	st.shared.u32 	[%r374+4096], %r127;
	st.shared.u32 	[%r374+5120], %r127;
	st.shared.u32 	[%r374+6144], %r127;
	st.shared.u32 	[%r374+7168], %r127;
	add.s32 	%r375, %r375, 16;
	add.s32 	%r374, %r374, 16384;
	setp.ne.s32 	%p6, %r375, 0;
	mov.u32 	%r377, %r7;
	@%p6 bra 	$L__BB3_5;
$L__BB3_6:
	add.s32 	%r25, %r2, -1;
	setp.eq.s32 	%p7, %r2, 0;
	@%p7 bra 	$L__BB3_16;
	setp.lt.u32 	%p8, %r25, 7;
	@%p8 bra 	$L__BB3_9;
	shl.b32 	%r128, %r377, 10;
	add.s32 	%r129, %r6, %r128;
	mov.b32 	%r130, 0;
	st.shared.u32 	[%r129], %r130;
	st.shared.u32 	[%r129+1024], %r130;
	st.shared.u32 	[%r129+2048], %r130;
	st.shared.u32 	[%r129+3072], %r130;
	st.shared.u32 	[%r129+4096], %r130;
	st.shared.u32 	[%r129+5120], %r130;
	st.shared.u32 	[%r129+6144], %r130;
	st.shared.u32 	[%r129+7168], %r130;
	add.s32 	%r377, %r377, 8;
$L__BB3_9:
	setp.eq.s32 	%p9, %r3, 0;
	@%p9 bra 	$L__BB3_16;
	setp.lt.u32 	%p10, %r4, 3;
	@%p10 bra 	$L__BB3_12;
	shl.b32 	%r131, %r377, 10;
	add.s32 	%r132, %r6, %r131;
	mov.b32 	%r133, 0;
	st.shared.u32 	[%r132], %r133;
	st.shared.u32 	[%r132+1024], %r133;
	st.shared.u32 	[%r132+2048], %r133;
	st.shared.u32 	[%r132+3072], %r133;
	add.s32 	%r377, %r377, 4;
$L__BB3_12:
	setp.eq.s32 	%p11, %r5, 0;
	@%p11 bra 	$L__BB3_16;
	setp.eq.s32 	%p12, %r5, 1;
	shl.b32 	%r134, %r377, 10;
	add.s32 	%r30, %r6, %r134;
	mov.b32 	%r135, 0;
	st.shared.u32 	[%r30], %r135;
	@%p12 bra 	$L__BB3_16;
	setp.eq.s32 	%p13, %r5, 2;
	mov.b32 	%r136, 0;
	st.shared.u32 	[%r30+1024], %r136;
	@%p13 bra 	$L__BB3_16;
	mov.b32 	%r137, 0;
	st.shared.u32 	[%r30+2048], %r137;
$L__BB3_16:
	cvt.u32.u64 	%r138, %rd5;
	setp.gt.u32 	%p14, %r138, 127;
	@%p14 bra 	$L__BB3_30;
	setp.lt.u32 	%p15, %r1, 15;
	mov.b32 	%r381, 0;
	@%p15 bra 	$L__BB3_20;
	mov.b32 	%r379, 0;
$L__BB3_19:
	.pragma "nounroll";
	shl.b32 	%r141, %r379, 10;
	add.s32 	%r142, %r6, %r141;
	mov.b32 	%r143, 0;
	st.shared.u32 	[%r142+512], %r143;
	st.shared.u32 	[%r142+1536], %r143;
	st.shared.u32 	[%r142+2560], %r143;
	st.shared.u32 	[%r142+3584], %r143;
	st.shared.u32 	[%r142+4608], %r143;
	st.shared.u32 	[%r142+5632], %r143;
	st.shared.u32 	[%r142+6656], %r143;
	st.shared.u32 	[%r142+7680], %r143;
	st.shared.u32 	[%r142+8704], %r143;
	st.shared.u32 	[%r142+9728], %r143;
	st.shared.u32 	[%r142+10752], %r143;
	st.shared.u32 	[%r142+11776], %r143;
	st.shared.u32 	[%r142+12800], %r143;
	st.shared.u32 	[%r142+13824], %r143;
	st.shared.u32 	[%r142+14848], %r143;
	st.shared.u32 	[%r142+15872], %r143;
	add.s32 	%r379, %r379, 16;
	setp.ne.s32 	%p16, %r379, %r7;
	mov.u32 	%r381, %r7;
	@%p16 bra 	$L__BB3_19;
$L__BB3_20:
	setp.eq.s32 	%p17, %r2, 0;
	@%p17 bra 	$L__BB3_30;
	setp.lt.u32 	%p18, %r25, 7;
	@%p18 bra 	$L__BB3_23;
	shl.b32 	%r144, %r381, 10;
	add.s32 	%r145, %r6, %r144;
	mov.b32 	%r146, 0;
	st.shared.u32 	[%r145+512], %r146;
	st.shared.u32 	[%r145+1536], %r146;
	st.shared.u32 	[%r145+2560], %r146;
	st.shared.u32 	[%r145+3584], %r146;
	st.shared.u32 	[%r145+4608], %r146;
	st.shared.u32 	[%r145+5632], %r146;
	st.shared.u32 	[%r145+6656], %r146;
	st.shared.u32 	[%r145+7680], %r146;
	add.s32 	%r381, %r381, 8;
$L__BB3_23:
	setp.eq.s32 	%p19, %r3, 0;
	@%p19 bra 	$L__BB3_30;
	setp.lt.u32 	%p20, %r4, 3;
	@%p20 bra 	$L__BB3_26;
	shl.b32 	%r147, %r381, 10;
	add.s32 	%r148, %r6, %r147;
	mov.b32 	%r149, 0;
	st.shared.u32 	[%r148+512], %r149;
	st.shared.u32 	[%r148+1536], %r149;
	st.shared.u32 	[%r148+2560], %r149;
	st.shared.u32 	[%r148+3584], %r149;
	add.s32 	%r381, %r381, 4;
$L__BB3_26:
	setp.eq.s32 	%p21, %r5, 0;
	@%p21 bra 	$L__BB3_30;
	setp.eq.s32 	%p22, %r5, 1;
	shl.b32 	%r150, %r381, 10;
	add.s32 	%r38, %r6, %r150;
	mov.b32 	%r151, 0;
	st.shared.u32 	[%r38+512], %r151;
	@%p22 bra 	$L__BB3_30;
	setp.eq.s32 	%p23, %r5, 2;
	mov.b32 	%r152, 0;
	st.shared.u32 	[%r38+1536], %r152;
	@%p23 bra 	$L__BB3_30;
	mov.b32 	%r153, 0;
	st.shared.u32 	[%r38+2560], %r153;
$L__BB3_30:
	bar.sync 	0;
	bar.sync 	0;
	shl.b64 	%rd8, %rd133, 30;
	sub.s64 	%rd24, %rd17, %rd8;
	min.u64 	%rd9, %rd24, 1073741824;
	setp.le.u64 	%p24, %rd9, %rd3;
	@%p24 bra 	$L__BB3_70;
	mov.u64 	%rd134, %rd3;
$L__BB3_32:
	add.s64 	%rd11, %rd134, %rd8;
	sub.s64 	%rd12, %rd17, %rd11;
	setp.lt.u64 	%p25, %rd12, 2048;
	@%p25 bra 	$L__BB3_34;
	add.s64 	%rd26, %rd11, %rd5;
	add.s64 	%rd27, %rd1, %rd26;
	ld.global.u8 	%rs126, [%rd27];
	ld.global.u8 	%rs125, [%rd27+128];
	ld.global.u8 	%rs124, [%rd27+256];
	ld.global.u8 	%rs123, [%rd27+384];
	ld.global.u8 	%rs122, [%rd27+512];
	ld.global.u8 	%rs121, [%rd27+640];
	ld.global.u8 	%rs120, [%rd27+768];
	ld.global.u8 	%rs119, [%rd27+896];
	ld.global.u8 	%rs118, [%rd27+1024];
	ld.global.u8 	%rs117, [%rd27+1152];
	ld.global.u8 	%rs116, [%rd27+1280];
	ld.global.u8 	%rs115, [%rd27+1408];
	ld.global.u8 	%rs114, [%rd27+1536];
	ld.global.u8 	%rs113, [%rd27+1664];
	ld.global.u8 	%rs112, [%rd27+1792];
	ld.global.u8 	%rs111, [%rd27+1920];
	bra.uni 	$L__BB3_66;
$L__BB3_34:
	cvt.u32.u64 	%r154, %rd5;
	cvt.u32.u64 	%r39, %rd12;
	setp.ge.s32 	%p26, %r154, %r39;
	add.s64 	%rd25, %rd11, %rd5;
	add.s64 	%rd13, %rd1, %rd25;
	mov.b16 	%rs126, 127;
	@%p26 bra 	$L__BB3_36;
	ld.global.u8 	%rs126, [%rd13];
$L__BB3_36:
	setp.ge.s32 	%p27, %r8, %r39;
	mov.b16 	%rs125, 127;
	@%p27 bra 	$L__BB3_38;
	ld.global.u8 	%rs125, [%rd13+128];
$L__BB3_38:
	setp.ge.s32 	%p28, %r9, %r39;
	mov.b16 	%rs124, 127;
	@%p28 bra 	$L__BB3_40;
	ld.global.u8 	%rs124, [%rd13+256];
$L__BB3_40:
	setp.ge.s32 	%p29, %r10, %r39;
	mov.b16 	%rs123, 127;
	@%p29 bra 	$L__BB3_42;
	ld.global.u8 	%rs123, [%rd13+384];
$L__BB3_42:
	setp.ge.s32 	%p30, %r11, %r39;
	mov.b16 	%rs122, 127;
	@%p30 bra 	$L__BB3_44;
	ld.global.u8 	%rs122, [%rd13+512];
$L__BB3_44:
	setp.ge.s32 	%p31, %r12, %r39;
	mov.b16 	%rs121, 127;
	@%p31 bra 	$L__BB3_46;
	ld.global.u8 	%rs121, [%rd13+640];
$L__BB3_46:
	setp.ge.s32 	%p32, %r13, %r39;
	mov.b16 	%rs120, 127;
	@%p32 bra 	$L__BB3_48;
	ld.global.u8 	%rs120, [%rd13+768];
$L__BB3_48:
	mov.u32 	%r155, %tid.x;
	add.s32 	%r156, %r155, 896;
	setp.ge.s32 	%p33, %r156, %r39;
	mov.b16 	%rs119, 127;
	@%p33 bra 	$L__BB3_50;
	ld.global.u8 	%rs119, [%rd13+896];
$L__BB3_50:
	setp.ge.s32 	%p34, %r14, %r39;
	mov.b16 	%rs118, 127;
	@%p34 bra 	$L__BB3_52;
	ld.global.u8 	%rs118, [%rd13+1024];
$L__BB3_52:
	add.s32 	%r158, %r155, 1152;
	setp.ge.s32 	%p35, %r158, %r39;
	mov.b16 	%rs117, 127;
	@%p35 bra 	$L__BB3_54;
	ld.global.u8 	%rs117, [%rd13+1152];
$L__BB3_54:
	add.s32 	%r160, %r155, 1280;
	setp.ge.s32 	%p36, %r160, %r39;
	mov.b16 	%rs116, 127;
	@%p36 bra 	$L__BB3_56;
	ld.global.u8 	%rs116, [%rd13+1280];
$L__BB3_56:
	add.s32 	%r162, %r155, 1408;
	setp.ge.s32 	%p37, %r162, %r39;
	mov.b16 	%rs115, 127;
	@%p37 bra 	$L__BB3_58;
	ld.global.u8 	%rs115, [%rd13+1408];
$L__BB3_58:
	add.s32 	%r164, %r155, 1536;
	setp.ge.s32 	%p38, %r164, %r39;
	mov.b16 	%rs114, 127;
	@%p38 bra 	$L__BB3_60;
	ld.global.u8 	%rs114, [%rd13+1536];
$L__BB3_60:
	add.s32 	%r166, %r155, 1664;
	setp.ge.s32 	%p39, %r166, %r39;
	mov.b16 	%rs113, 127;
	@%p39 bra 	$L__BB3_62;
	ld.global.u8 	%rs113, [%rd13+1664];
$L__BB3_62:
	add.s32 	%r168, %r155, 1792;
	setp.ge.s32 	%p40, %r168, %r39;
	mov.b16 	%rs112, 127;
	@%p40 bra 	$L__BB3_64;
	ld.global.u8 	%rs112, [%rd13+1792];
$L__BB3_64:
	setp.ge.s32 	%p41, %r15, %r39;
	mov.b16 	%rs111, 127;
	@%p41 bra 	$L__BB3_66;
	ld.global.u8 	%rs111, [%rd13+1920];
$L__BB3_66:
	setp.le.s32 	%p42, %r112, %r111;
	@%p42 bra 	$L__BB3_69;
	xor.b16  	%rs80, %rs111, 128;
	xor.b16  	%rs81, %rs112, 128;
	xor.b16  	%rs82, %rs113, 128;
	xor.b16  	%rs83, %rs114, 128;
	xor.b16  	%rs84, %rs115, 128;
	xor.b16  	%rs85, %rs116, 128;
	xor.b16  	%rs86, %rs117, 128;
	xor.b16  	%rs87, %rs118, 128;
	xor.b16  	%rs88, %rs119, 128;
	xor.b16  	%rs89, %rs120, 128;
	xor.b16  	%rs90, %rs121, 128;
	xor.b16  	%rs91, %rs122, 128;
	xor.b16  	%rs92, %rs123, 128;
	xor.b16  	%rs93, %rs124, 128;
	xor.b16  	%rs94, %rs125, 128;
	xor.b16  	%rs95, %rs126, 128;
	cvt.u32.u16 	%r170, %rs95;
	and.b32  	%r40, %r170, 255;
	cvt.u32.u16 	%r171, %rs94;
	and.b32  	%r41, %r171, 255;
	cvt.u32.u16 	%r172, %rs93;
	and.b32  	%r42, %r172, 255;
	cvt.u32.u16 	%r173, %rs92;
	and.b32  	%r43, %r173, 255;
	cvt.u32.u16 	%r174, %rs91;
	and.b32  	%r44, %r174, 255;
	cvt.u32.u16 	%r175, %rs90;
	and.b32  	%r45, %r175, 255;
	cvt.u32.u16 	%r176, %rs89;
	and.b32  	%r46, %r176, 255;
	cvt.u32.u16 	%r177, %rs88;
	and.b32  	%r47, %r177, 255;
	cvt.u32.u16 	%r178, %rs87;
	and.b32  	%r48, %r178, 255;
	cvt.u32.u16 	%r179, %rs86;
	and.b32  	%r49, %r179, 255;
	cvt.u32.u16 	%r180, %rs85;
	and.b32  	%r50, %r180, 255;
	cvt.u32.u16 	%r181, %rs84;
	and.b32  	%r51, %r181, 255;
	cvt.u32.u16 	%r182, %rs83;
	and.b32  	%r52, %r182, 255;
	cvt.u32.u16 	%r183, %rs82;
	and.b32  	%r53, %r183, 255;
	cvt.u32.u16 	%r184, %rs81;
	and.b32  	%r54, %r184, 255;
	cvt.u32.u16 	%r185, %rs80;
	and.b32  	%r55, %r185, 255;
	mov.b32 	%r383, 0;
	mov.u32 	%r384, %r111;
$L__BB3_68:
	sub.s32 	%r186, %r112, %r384;
	shl.b32 	%r187, %r383, 10;
	mov.u32 	%r188, _ZZN3cub18CUB_300001_SM_10006detail10radix_sort30DeviceRadixSortHistogramKernelINS1_5radix10policy_hubIciyE10Policy1000ELNS0_9SortOrderE0EcyNS1_21identity_decomposer_tEEEvPT2_PKT1_SA_iiT3_E12temp_storage;
	add.s32 	%r189, %r188, %r187;
	and.b32  	%r190, %r384, 255;
	min.s32 	%r191, %r186, 8;
	mov.b32 	%r192, -1;
	shl.b32 	%r193, %r192, %r191;
	not.b32 	%r194, %r193;
	shr.u32 	%r195, %r40, %r190;
	and.b32  	%r196, %r195, %r194;
	shl.b32 	%r197, %r196, 2;
	add.s32 	%r198, %r189, %r197;
	atom.shared.add.u32 	%r199, [%r198], 1;
	shr.u32 	%r200, %r41, %r190;
	and.b32  	%r201, %r200, %r194;
	shl.b32 	%r202, %r201, 2;
	add.s32 	%r203, %r189, %r202;
	atom.shared.add.u32 	%r204, [%r203], 1;
	shr.u32 	%r205, %r42, %r190;
	and.b32  	%r206, %r205, %r194;
	shl.b32 	%r207, %r206, 2;
	add.s32 	%r208, %r189, %r207;
	atom.shared.add.u32 	%r209, [%r208], 1;
	shr.u32 	%r210, %r43, %r190;
	and.b32  	%r211, %r210, %r194;
	shl.b32 	%r212, %r211, 2;
	add.s32 	%r213, %r189, %r212;
	atom.shared.add.u32 	%r214, [%r213], 1;
	shr.u32 	%r215, %r44, %r190;
	and.b32  	%r216, %r215, %r194;
	shl.b32 	%r217, %r216, 2;
	add.s32 	%r218, %r189, %r217;
	atom.shared.add.u32 	%r219, [%r218], 1;
	shr.u32 	%r220, %r45, %r190;
	and.b32  	%r221, %r220, %r194;
	shl.b32 	%r222, %r221, 2;
	add.s32 	%r223, %r189, %r222;
	atom.shared.add.u32 	%r224, [%r223], 1;
	shr.u32 	%r225, %r46, %r190;
	and.b32  	%r226, %r225, %r194;
	shl.b32 	%r227, %r226, 2;
	add.s32 	%r228, %r189, %r227;
	atom.shared.add.u32 	%r229, [%r228], 1;
	shr.u32 	%r230, %r47, %r190;
	and.b32  	%r231, %r230, %r194;
	shl.b32 	%r232, %r231, 2;
	add.s32 	%r233, %r189, %r232;
	atom.shared.add.u32 	%r234, [%r233], 1;
	shr.u32 	%r235, %r48, %r190;
	and.b32  	%r236, %r235, %r194;
	shl.b32 	%r237, %r236, 2;
	add.s32 	%r238, %r189, %r237;
	atom.shared.add.u32 	%r239, [%r238], 1;
	shr.u32 	%r240, %r49, %r190;
	and.b32  	%r241, %r240, %r194;
	shl.b32 	%r242, %r241, 2;
	add.s32 	%r243, %r189, %r242;
	atom.shared.add.u32 	%r244, [%r243], 1;
	shr.u32 	%r245, %r50, %r190;
	and.b32  	%r246, %r245, %r194;
	shl.b32 	%r247, %r246, 2;
	add.s32 	%r248, %r189, %r247;
	atom.shared.add.u32 	%r249, [%r248], 1;
	shr.u32 	%r250, %r51, %r190;
	and.b32  	%r251, %r250, %r194;
	shl.b32 	%r252, %r251, 2;
	add.s32 	%r253, %r189, %r252;
	atom.shared.add.u32 	%r254, [%r253], 1;
	shr.u32 	%r255, %r52, %r190;
	and.b32  	%r256, %r255, %r194;
	shl.b32 	%r257, %r256, 2;
	add.s32 	%r258, %r189, %r257;
	atom.shared.add.u32 	%r259, [%r258], 1;
	shr.u32 	%r260, %r53, %r190;
	and.b32  	%r261, %r260, %r194;
	shl.b32 	%r262, %r261, 2;
	add.s32 	%r263, %r189, %r262;
	atom.shared.add.u32 	%r264, [%r263], 1;
	shr.u32 	%r265, %r54, %r190;
	and.b32  	%r266, %r265, %r194;
	shl.b32 	%r267, %r266, 2;
	add.s32 	%r268, %r189, %r267;
	atom.shared.add.u32 	%r269, [%r268], 1;
	shr.u32 	%r270, %r55, %r190;
	and.b32  	%r271, %r270, %r194;
	shl.b32 	%r272, %r271, 2;
	add.s32 	%r273, %r189, %r272;
	atom.shared.add.u32 	%r274, [%r273], 1;
	add.s32 	%r384, %r384, 8;
	add.s32 	%r383, %r383, 1;
	setp.lt.s32 	%p43, %r384, %r112;
	@%p43 bra 	$L__BB3_68;
$L__BB3_69:
	add.s64 	%rd134, %rd134, %rd4;
	setp.lt.u64 	%p44, %rd134, %rd9;
	@%p44 bra 	$L__BB3_32;
$L__BB3_70:
	bar.sync 	0;
	@%p1 bra 	$L__BB3_152;
	setp.lt.u32 	%p45, %r1, 7;
	mov.b32 	%r387, 0;
	@%p45 bra 	$L__BB3_90;
	mov.b32 	%r385, 0;
$L__BB3_73:
	.pragma "nounroll";
	shl.b32 	%r277, %r385, 10;
	add.s32 	%r61, %r6, %r277;
	ld.shared.u32 	%r62, [%r61];
	setp.eq.s32 	%p46, %r62, 0;
	@%p46 bra 	$L__BB3_75;
	cvt.u32.u64 	%r278, %rd5;
	shl.b32 	%r279, %r385, 8;
	add.s32 	%r280, %r279, %r278;
	mul.wide.u32 	%rd28, %r280, 8;
	add.s64 	%rd29, %rd2, %rd28;
	cvt.u64.u32 	%rd30, %r62;
	atom.global.add.u64 	%rd31, [%rd29], %rd30;
$L__BB3_75:
	ld.shared.u32 	%r63, [%r61+1024];
	setp.eq.s32 	%p47, %r63, 0;
	@%p47 bra 	$L__BB3_77;
	cvt.u32.u64 	%r281, %rd5;
	shl.b32 	%r282, %r385, 8;
	add.s32 	%r283, %r282, %r281;
	add.s32 	%r284, %r283, 256;
	mul.wide.u32 	%rd32, %r284, 8;
	add.s64 	%rd33, %rd2, %rd32;
	cvt.u64.u32 	%rd34, %r63;
	atom.global.add.u64 	%rd35, [%rd33], %rd34;
$L__BB3_77:
	ld.shared.u32 	%r64, [%r61+2048];
	setp.eq.s32 	%p48, %r64, 0;
	@%p48 bra 	$L__BB3_79;
	cvt.u32.u64 	%r285, %rd5;
	shl.b32 	%r286, %r385, 8;
	add.s32 	%r287, %r286, %r285;
	add.s32 	%r288, %r287, 512;
	mul.wide.u32 	%rd36, %r288, 8;
	add.s64 	%rd37, %rd2, %rd36;
	cvt.u64.u32 	%rd38, %r64;
	atom.global.add.u64 	%rd39, [%rd37], %rd38;
$L__BB3_79:
	ld.shared.u32 	%r65, [%r61+3072];
	setp.eq.s32 	%p49, %r65, 0;
	@%p49 bra 	$L__BB3_81;
	cvt.u32.u64 	%r289, %rd5;
	shl.b32 	%r290, %r385, 8;
	add.s32 	%r291, %r290, %r289;
	add.s32 	%r292, %r291, 768;
	mul.wide.u32 	%rd40, %r292, 8;
	add.s64 	%rd41, %rd2, %rd40;
	cvt.u64.u32 	%rd42, %r65;
	atom.global.add.u64 	%rd43, [%rd41], %rd42;
$L__BB3_81:
	ld.shared.u32 	%r66, [%r61+4096];
	setp.eq.s32 	%p50, %r66, 0;
	@%p50 bra 	$L__BB3_83;
	cvt.u32.u64 	%r293, %rd5;
	shl.b32 	%r294, %r385, 8;
	add.s32 	%r295, %r294, %r293;
	add.s32 	%r296, %r295, 1024;
	mul.wide.u32 	%rd44, %r296, 8;
	add.s64 	%rd45, %rd2, %rd44;
	cvt.u64.u32 	%rd46, %r66;
	atom.global.add.u64 	%rd47, [%rd45], %rd46;
$L__BB3_83:
	ld.shared.u32 	%r67, [%r61+5120];
	setp.eq.s32 	%p51, %r67, 0;
	@%p51 bra 	$L__BB3_85;
	cvt.u32.u64 	%r297, %rd5;
	shl.b32 	%r298, %r385, 8;
	add.s32 	%r299, %r298, %r297;
	add.s32 	%r300, %r299, 1280;
	mul.wide.u32 	%rd48, %r300, 8;
	add.s64 	%rd49, %rd2, %rd48;
	cvt.u64.u32 	%rd50, %r67;
	atom.global.add.u64 	%rd51, [%rd49], %rd50;
$L__BB3_85:
	ld.shared.u32 	%r68, [%r61+6144];
	setp.eq.s32 	%p52, %r68, 0;
	@%p52 bra 	$L__BB3_87;
	cvt.u32.u64 	%r301, %rd5;
	shl.b32 	%r302, %r385, 8;
	add.s32 	%r303, %r302, %r301;
	add.s32 	%r304, %r303, 1536;
	mul.wide.u32 	%rd52, %r304, 8;
	add.s64 	%rd53, %rd2, %rd52;
	cvt.u64.u32 	%rd54, %r68;
	atom.global.add.u64 	%rd55, [%rd53], %rd54;
$L__BB3_87:
	ld.shared.u32 	%r69, [%r61+7168];
	setp.eq.s32 	%p53, %r69, 0;
	@%p53 bra 	$L__BB3_89;
	cvt.u32.u64 	%r305, %rd5;
	shl.b32 	%r306, %r385, 8;
	add.s32 	%r307, %r306, %r305;
	add.s32 	%r308, %r307, 1792;
	mul.wide.u32 	%rd56, %r308, 8;
	add.s64 	%rd57, %rd2, %rd56;
	cvt.u64.u32 	%rd58, %r69;
	atom.global.add.u64 	%rd59, [%rd57], %rd58;
$L__BB3_89:
	add.s32 	%r385, %r385, 8;
	setp.ne.s32 	%p54, %r385, %r16;
	mov.u32 	%r387, %r16;
	@%p54 bra 	$L__BB3_73;
$L__BB3_90:
	add.s32 	%r72, %r5, -1;
	setp.eq.s32 	%p55, %r3, 0;
	@%p55 bra 	$L__BB3_111;
	setp.lt.u32 	%p56, %r4, 3;
	@%p56 bra 	$L__BB3_101;
	shl.b32 	%r309, %r387, 10;
	add.s32 	%r73, %r6, %r309;
	ld.shared.u32 	%r74, [%r73];
	setp.eq.s32 	%p57, %r74, 0;
	@%p57 bra 	$L__BB3_94;
	cvt.u32.u64 	%r310, %rd5;
	shl.b32 	%r311, %r387, 8;
	add.s32 	%r312, %r311, %r310;
	mul.wide.u32 	%rd60, %r312, 8;
	add.s64 	%rd61, %rd2, %rd60;
	cvt.u64.u32 	%rd62, %r74;
	atom.global.add.u64 	%rd63, [%rd61], %rd62;
$L__BB3_94:
	ld.shared.u32 	%r75, [%r73+1024];
	setp.eq.s32 	%p58, %r75, 0;
	@%p58 bra 	$L__BB3_96;
	cvt.u32.u64 	%r313, %rd5;
	shl.b32 	%r314, %r387, 8;
	add.s32 	%r315, %r314, %r313;
	add.s32 	%r316, %r315, 256;
	mul.wide.u32 	%rd64, %r316, 8;
	add.s64 	%rd65, %rd2, %rd64;
	cvt.u64.u32 	%rd66, %r75;
	atom.global.add.u64 	%rd67, [%rd65], %rd66;
$L__BB3_96:
	ld.shared.u32 	%r76, [%r73+2048];
	setp.eq.s32 	%p59, %r76, 0;
	@%p59 bra 	$L__BB3_98;
	cvt.u32.u64 	%r317, %rd5;
	shl.b32 	%r318, %r387, 8;
	add.s32 	%r319, %r318, %r317;
	add.s32 	%r320, %r319, 512;
	mul.wide.u32 	%rd68, %r320, 8;
	add.s64 	%rd69, %rd2, %rd68;
	cvt.u64.u32 	%rd70, %r76;
	atom.global.add.u64 	%rd71, [%rd69], %rd70;
$L__BB3_98:
	ld.shared.u32 	%r77, [%r73+3072];
	setp.eq.s32 	%p60, %r77, 0;
	@%p60 bra 	$L__BB3_100;
	cvt.u32.u64 	%r321, %rd5;
	shl.b32 	%r322, %r387, 8;
	add.s32 	%r323, %r322, %r321;
	add.s32 	%r324, %r323, 768;
	mul.wide.u32 	%rd72, %r324, 8;
	add.s64 	%rd73, %rd2, %rd72;
	cvt.u64.u32 	%rd74, %r77;
	atom.global.add.u64 	%rd75, [%rd73], %rd74;
$L__BB3_100:
	add.s32 	%r387, %r387, 4;
$L__BB3_101:
	setp.eq.s32 	%p61, %r5, 0;
	@%p61 bra 	$L__BB3_111;
	setp.eq.s32 	%p62, %r72, 0;
	@%p62 bra 	$L__BB3_108;
	shl.b32 	%r325, %r387, 10;
	add.s32 	%r80, %r6, %r325;
	ld.shared.u32 	%r81, [%r80];
	setp.eq.s32 	%p63, %r81, 0;
	@%p63 bra 	$L__BB3_105;
	cvt.u32.u64 	%r326, %rd5;
	shl.b32 	%r327, %r387, 8;
	add.s32 	%r328, %r327, %r326;
	mul.wide.u32 	%rd76, %r328, 8;
	add.s64 	%rd77, %rd2, %rd76;
	cvt.u64.u32 	%rd78, %r81;
	atom.global.add.u64 	%rd79, [%rd77], %rd78;
$L__BB3_105:
	ld.shared.u32 	%r82, [%r80+1024];
	setp.eq.s32 	%p64, %r82, 0;
	@%p64 bra 	$L__BB3_107;
	cvt.u32.u64 	%r329, %rd5;
	shl.b32 	%r330, %r387, 8;
	add.s32 	%r331, %r330, %r329;
	add.s32 	%r332, %r331, 256;
	mul.wide.u32 	%rd80, %r332, 8;
	add.s64 	%rd81, %rd2, %rd80;
	cvt.u64.u32 	%rd82, %r82;
	atom.global.add.u64 	%rd83, [%rd81], %rd82;
$L__BB3_107:
	add.s32 	%r387, %r387, 2;
$L__BB3_108:
	setp.eq.s32 	%p65, %r17, 0;
	@%p65 bra 	$L__BB3_111;
	shl.b32 	%r333, %r387, 10;
	add.s32 	%r334, %r6, %r333;
	ld.shared.u32 	%r85, [%r334];
	setp.eq.s32 	%p66, %r85, 0;
	@%p66 bra 	$L__BB3_111;
	cvt.u32.u64 	%r335, %rd5;
	shl.b32 	%r336, %r387, 8;
	add.s32 	%r337, %r336, %r335;
	mul.wide.u32 	%rd84, %r337, 8;
	add.s64 	%rd85, %rd2, %rd84;
	cvt.u64.u32 	%rd86, %r85;
	atom.global.add.u64 	%rd87, [%rd85], %rd86;
$L__BB3_111:
	cvt.u32.u64 	%r338, %rd5;
	setp.gt.u32 	%p67, %r338, 127;
	@%p67 bra 	$L__BB3_152;
	setp.lt.u32 	%p68, %r1, 7;
	mov.b32 	%r391, 0;
	@%p68 bra 	$L__BB3_131;
	mov.b32 	%r389, 0;
$L__BB3_114:
	.pragma "nounroll";
	shl.b32 	%r342, %r389, 10;
	add.s32 	%r87, %r6, %r342;
	ld.shared.u32 	%r88, [%r87+512];
	setp.eq.s32 	%p69, %r88, 0;
	shl.b32 	%r343, %r389, 8;
	add.s32 	%r344, %r343, %r338;
	mul.wide.u32 	%rd88, %r344, 8;
	add.s64 	%rd15, %rd2, %rd88;
	@%p69 bra 	$L__BB3_116;
	cvt.u64.u32 	%rd89, %r88;
	atom.global.add.u64 	%rd90, [%rd15+1024], %rd89;
$L__BB3_116:
	ld.shared.u32 	%r89, [%r87+1536];
	setp.eq.s32 	%p70, %r89, 0;
	@%p70 bra 	$L__BB3_118;
	cvt.u64.u32 	%rd91, %r89;
	atom.global.add.u64 	%rd92, [%rd15+3072], %rd91;
$L__BB3_118:
	ld.shared.u32 	%r90, [%r87+2560];
	setp.eq.s32 	%p71, %r90, 0;
	@%p71 bra 	$L__BB3_120;
	cvt.u64.u32 	%rd93, %r90;
	atom.global.add.u64 	%rd94, [%rd15+5120], %rd93;
$L__BB3_120:
	ld.shared.u32 	%r91, [%r87+3584];
	setp.eq.s32 	%p72, %r91, 0;
	@%p72 bra 	$L__BB3_122;
	cvt.u64.u32 	%rd95, %r91;
	atom.global.add.u64 	%rd96, [%rd15+7168], %rd95;
$L__BB3_122:
	ld.shared.u32 	%r92, [%r87+4608];
	setp.eq.s32 	%p73, %r92, 0;
	@%p73 bra 	$L__BB3_124;
	cvt.u64.u32 	%rd97, %r92;
	atom.global.add.u64 	%rd98, [%rd15+9216], %rd97;
$L__BB3_124:
	ld.shared.u32 	%r93, [%r87+5632];
	setp.eq.s32 	%p74, %r93, 0;
	@%p74 bra 	$L__BB3_126;
	cvt.u64.u32 	%rd99, %r93;
	atom.global.add.u64 	%rd100, [%rd15+11264], %rd99;
$L__BB3_126:
	ld.shared.u32 	%r94, [%r87+6656];
	setp.eq.s32 	%p75, %r94, 0;
	@%p75 bra 	$L__BB3_128;
	cvt.u64.u32 	%rd101, %r94;
	atom.global.add.u64 	%rd102, [%rd15+13312], %rd101;
$L__BB3_128:
	ld.shared.u32 	%r95, [%r87+7680];
	setp.eq.s32 	%p76, %r95, 0;
	@%p76 bra 	$L__BB3_130;
	cvt.u64.u32 	%rd103, %r95;
	atom.global.add.u64 	%rd104, [%rd15+15360], %rd103;
$L__BB3_130:
	add.s32 	%r389, %r389, 8;
	setp.ne.s32 	%p77, %r389, %r16;
	mov.u32 	%r391, %r16;
	@%p77 bra 	$L__BB3_114;
$L__BB3_131:
	setp.eq.s32 	%p78, %r3, 0;
	@%p78 bra 	$L__BB3_152;
	setp.lt.u32 	%p79, %r4, 3;
	@%p79 bra 	$L__BB3_142;
	shl.b32 	%r345, %r391, 10;
	add.s32 	%r98, %r6, %r345;
	ld.shared.u32 	%r99, [%r98+512];
	setp.eq.s32 	%p80, %r99, 0;
	@%p80 bra 	$L__BB3_135;
	shl.b32 	%r347, %r391, 8;
	add.s32 	%r348, %r347, %r338;
	mul.wide.u32 	%rd105, %r348, 8;
	add.s64 	%rd106, %rd2, %rd105;
	cvt.u64.u32 	%rd107, %r99;
	atom.global.add.u64 	%rd108, [%rd106+1024], %rd107;
$L__BB3_135:
	ld.shared.u32 	%r100, [%r98+1536];
	setp.eq.s32 	%p81, %r100, 0;
	@%p81 bra 	$L__BB3_137;
	shl.b32 	%r350, %r391, 8;
	add.s32 	%r351, %r350, %r338;
	add.s32 	%r352, %r351, 256;
	mul.wide.u32 	%rd109, %r352, 8;
	add.s64 	%rd110, %rd2, %rd109;
	cvt.u64.u32 	%rd111, %r100;
	atom.global.add.u64 	%rd112, [%rd110+1024], %rd111;
$L__BB3_137:
	ld.shared.u32 	%r101, [%r98+2560];
	setp.eq.s32 	%p82, %r101, 0;
	@%p82 bra 	$L__BB3_139;
	shl.b32 	%r354, %r391, 8;
	add.s32 	%r355, %r354, %r338;
	add.s32 	%r356, %r355, 512;
	mul.wide.u32 	%rd113, %r356, 8;
	add.s64 	%rd114, %rd2, %rd113;
	cvt.u64.u32 	%rd115, %r101;
	atom.global.add.u64 	%rd116, [%rd114+1024], %rd115;
$L__BB3_139:
	ld.shared.u32 	%r102, [%r98+3584];
	setp.eq.s32 	%p83, %r102, 0;
	@%p83 bra 	$L__BB3_141;
	shl.b32 	%r358, %r391, 8;
	add.s32 	%r359, %r358, %r338;
	add.s32 	%r360, %r359, 768;
	mul.wide.u32 	%rd117, %r360, 8;
	add.s64 	%rd118, %rd2, %rd117;
	cvt.u64.u32 	%rd119, %r102;
	atom.global.add.u64 	%rd120, [%rd118+1024], %rd119;
$L__BB3_141:
	add.s32 	%r391, %r391, 4;
$L__BB3_142:
	setp.eq.s32 	%p84, %r5, 0;
	@%p84 bra 	$L__BB3_152;
	setp.eq.s32 	%p85, %r72, 0;
	@%p85 bra 	$L__BB3_149;
	shl.b32 	%r361, %r391, 10;
	add.s32 	%r105, %r6, %r361;
	ld.shared.u32 	%r106, [%r105+512];
	setp.eq.s32 	%p86, %r106, 0;
	@%p86 bra 	$L__BB3_146;
	shl.b32 	%r363, %r391, 8;
	add.s32 	%r364, %r363, %r338;
	mul.wide.u32 	%rd121, %r364, 8;
	add.s64 	%rd122, %rd2, %rd121;
	cvt.u64.u32 	%rd123, %r106;
	atom.global.add.u64 	%rd124, [%rd122+1024], %rd123;
$L__BB3_146:
	ld.shared.u32 	%r107, [%r105+1536];
	setp.eq.s32 	%p87, %r107, 0;
	@%p87 bra 	$L__BB3_148;
	shl.b32 	%r366, %r391, 8;
	add.s32 	%r367, %r366, %r338;
	add.s32 	%r368, %r367, 256;
	mul.wide.u32 	%rd125, %r368, 8;
	add.s64 	%rd126, %rd2, %rd125;
	cvt.u64.u32 	%rd127, %r107;
	atom.global.add.u64 	%rd128, [%rd126+1024], %rd127;
$L__BB3_148:
	add.s32 	%r391, %r391, 2;
$L__BB3_149:
	setp.eq.s32 	%p88, %r17, 0;
	@%p88 bra 	$L__BB3_152;
	shl.b32 	%r369, %r391, 10;
	add.s32 	%r370, %r6, %r369;
	ld.shared.u32 	%r110, [%r370+512];
	setp.eq.s32 	%p89, %r110, 0;
	@%p89 bra 	$L__BB3_152;
	shl.b32 	%r372, %r391, 8;
	add.s32 	%r373, %r372, %r338;
	mul.wide.u32 	%rd129, %r373, 8;
	add.s64 	%rd130, %rd2, %rd129;
	cvt.u64.u32 	%rd131, %r110;
	atom.global.add.u64 	%rd132, [%rd130+1024], %rd131;
$L__BB3_152:
	bar.sync 	0;
	add.s64 	%rd133, %rd133, 1;
	setp.ne.s64 	%p90, %rd133, %rd6;
	@%p90 bra 	$L__BB3_2;
$L__BB3_153:
	ret;

}
	// .globl	_ZN3cub18CUB_300001_SM_10006detail10radix_sort33DeviceRadixSortExclusiveSumKernelINS1_5radix10policy_hubIciyE10Policy1000EyEEvPT0_
.visible .entry _ZN3cub18CUB_300001_SM_10006detail10radix_sort33DeviceRadixSortExclusiveSumKernelINS1_5radix10policy_hubIciyE10Policy1000EyEEvPT0_(
	.param .u64 .ptr .align 1 _ZN3cub18CUB_300001_SM_10006detail10radix_sort33DeviceRadixSortExclusiveSumKernelINS1_5radix10policy_hubIciyE10Policy1000EyEEvPT0__param_0
)
{
	.reg .pred 	%p<4>;
	.reg .b32 	%r<28>;
	.reg .b64 	%rd<54>;
	// demoted variable
	.shared .align 16 .b8 _ZZN3cub18CUB_300001_SM_10006detail10radix_sort33DeviceRadixSortExclusiveSumKernelINS1_5radix10policy_hubIciyE10Policy1000EyEEvPT0_E12temp_storage[2336];
	ld.param.u64 	%rd5, [_ZN3cub18CUB_300001_SM_10006detail10radix_sort33DeviceRadixSortExclusiveSumKernelINS1_5radix10policy_hubIciyE10Policy1000EyEEvPT0__param_0];
	cvta.to.global.u64 	%rd6, %rd5;
	mov.u32 	%r3, %ctaid.x;
	shl.b32 	%r4, %r3, 8;
	mov.u32 	%r1, %tid.x;
	setp.gt.u32 	%p1, %r1, 255;
	add.s32 	%r5, %r4, %r1;
	mul.wide.s32 	%rd7, %r5, 8;
	add.s64 	%rd1, %rd6, %rd7;
	@%p1 bra 	$L__BB4_2;
	ld.global.u64 	%rd53, [%rd1];
$L__BB4_2:
	shr.u32 	%r6, %r1, 3;
	add.s32 	%r7, %r6, %r1;
	shl.b32 	%r8, %r7, 3;
	mov.u32 	%r9, _ZZN3cub18CUB_300001_SM_10006detail10radix_sort33DeviceRadixSortExclusiveSumKernelINS1_5radix10policy_hubIciyE10Policy1000EyEEvPT0_E12temp_storage;
	add.s32 	%r10, %r9, %r8;
	add.s32 	%r2, %r10, 16;
	st.shared.u64 	[%r10+16], %rd53;
	bar.sync 	0;
	setp.gt.u32 	%p2, %r1, 31;
	@%p2 bra 	$L__BB4_4;
	mad.lo.s32 	%r27, %r1, 72, %r9;
	ld.shared.u64 	%rd23, [%r27+16];
	ld.shared.u64 	%rd24, [%r27+24];
	ld.shared.u64 	%rd25, [%r27+32];
	ld.shared.u64 	%rd26, [%r27+40];
	ld.shared.u64 	%rd27, [%r27+48];
	ld.shared.u64 	%rd28, [%r27+56];
	ld.shared.u64 	%rd29, [%r27+64];
	ld.shared.u64 	%rd30, [%r27+72];
	add.s64 	%rd31, %rd24, %rd23;
	add.s64 	%rd32, %rd31, %rd25;
	add.s64 	%rd33, %rd32, %rd26;
	add.s64 	%rd34, %rd33, %rd27;
	add.s64 	%rd35, %rd34, %rd28;
	add.s64 	%rd36, %rd35, %rd29;
	add.s64 	%rd10, %rd36, %rd30;
	mov.b32 	%r11, 1;
	mov.b32 	%r24, 0;
	mov.b32 	%r25, -1;
	// begin inline asm
	{  .reg .u64 r0;  .reg .u32 lo;  .reg .u32 hi;  .reg .pred p;  mov.b64 {lo, hi}, %rd10;  shfl.sync.up.b32 lo|p, lo, %r11, %r24, %r25;  shfl.sync.up.b32 hi|p, hi, %r11, %r24, %r25;  mov.b64 r0, {lo, hi};  @p add.u64 r0, r0, %rd10;  mov.u64 %rd8, r0;}
	// end inline asm
	mov.b32 	%r14, 2;
	// begin inline asm
	{  .reg .u64 r0;  .reg .u32 lo;  .reg .u32 hi;  .reg .pred p;  mov.b64 {lo, hi}, %rd8;  shfl.sync.up.b32 lo|p, lo, %r14, %r24, %r25;  shfl.sync.up.b32 hi|p, hi, %r14, %r24, %r25;  mov.b64 r0, {lo, hi};  @p add.u64 r0, r0, %rd8;  mov.u64 %rd11, r0;}
	// end inline asm
	mov.b32 	%r17, 4;
	// begin inline asm
	{  .reg .u64 r0;  .reg .u32 lo;  .reg .u32 hi;  .reg .pred p;  mov.b64 {lo, hi}, %rd11;  shfl.sync.up.b32 lo|p, lo, %r17, %r24, %r25;  shfl.sync.up.b32 hi|p, hi, %r17, %r24, %r25;  mov.b64 r0, {lo, hi};  @p add.u64 r0, r0, %rd11;  mov.u64 %rd14, r0;}
	// end inline asm
	mov.b32 	%r20, 8;
	// begin inline asm
	{  .reg .u64 r0;  .reg .u32 lo;  .reg .u32 hi;  .reg .pred p;  mov.b64 {lo, hi}, %rd14;  shfl.sync.up.b32 lo|p, lo, %r20, %r24, %r25;  shfl.sync.up.b32 hi|p, hi, %r20, %r24, %r25;  mov.b64 r0, {lo, hi};  @p add.u64 r0, r0, %rd14;  mov.u64 %rd17, r0;}
	// end inline asm
	mov.b32 	%r23, 16;
	// begin inline asm
	{  .reg .u64 r0;  .reg .u32 lo;  .reg .u32 hi;  .reg .pred p;  mov.b64 {lo, hi}, %rd17;  shfl.sync.up.b32 lo|p, lo, %r23, %r24, %r25;  shfl.sync.up.b32 hi|p, hi, %r23, %r24, %r25;  mov.b64 r0, {lo, hi};  @p add.u64 r0, r0, %rd17;  mov.u64 %rd20, r0;}
	// end inline asm
	sub.s64 	%rd37, %rd20, %rd10;
	ld.shared.u64 	%rd38, [%r27+16];
	ld.shared.u64 	%rd39, [%r27+24];
	ld.shared.u64 	%rd40, [%r27+32];
	ld.shared.u64 	%rd41, [%r27+40];
	ld.shared.u64 	%rd42, [%r27+48];
	ld.shared.u64 	%rd43, [%r27+56];
	ld.shared.u64 	%rd44, [%r27+64];
	add.s64 	%rd45, %rd38, %rd37;
	add.s64 	%rd46, %rd39, %rd45;
	add.s64 	%rd47, %rd40, %rd46;
	add.s64 	%rd48, %rd41, %rd47;
	add.s64 	%rd49, %rd42, %rd48;
	add.s64 	%rd50, %rd43, %rd49;
	add.s64 	%rd51, %rd44, %rd50;
	st.shared.u64 	[%r27+16], %rd37;
	st.shared.u64 	[%r27+24], %rd45;
	st.shared.u64 	[%r27+32], %rd46;
	st.shared.u64 	[%r27+40], %rd47;
	st.shared.u64 	[%r27+48], %rd48;
	st.shared.u64 	[%r27+56], %rd49;
	st.shared.u64 	[%r27+64], %rd50;
	st.shared.u64 	[%r27+72], %rd51;
$L__BB4_4:
	setp.gt.u32 	%p3, %r1, 255;
	bar.sync 	0;
	@%p3 bra 	$L__BB4_6;
	ld.shared.u64 	%rd52, [%r2];
	st.global.u64 	[%rd1], %rd52;
$L__BB4_6:
	ret;

}
	// .globl	_ZN3cub18CUB_300001_SM_10006detail10radix_sort29DeviceRadixSortOnesweepKernelINS1_5radix10policy_hubIciyE10Policy1000ELNS0_9SortOrderE0EciyiiNS1_21identity_decomposer_tEEEvPT5_SB_PT3_PKSC_PT1_PKSG_PT2_PKSK_T4_iiT6_
.visible .entry _ZN3cub18CUB_300001_SM_10006detail10radix_sort29DeviceRadixSortOnesweepKernelINS1_5radix10policy_hubIciyE10Policy1000ELNS0_9SortOrderE0EciyiiNS1_21identity_decomposer_tEEEvPT5_SB_PT3_PKSC_PT1_PKSG_PT2_PKSK_T4_iiT6_(
	.param .u64 .ptr .align 1 _ZN3cub18CUB_300001_SM_10006detail10radix_sort29DeviceRadixSortOnesweepKernelINS1_5radix10policy_hubIciyE10Policy1000ELNS0_9SortOrderE0EciyiiNS1_21identity_decomposer_tEEEvPT5_SB_PT3_PKSC_PT1_PKSG_PT2_PKSK_T4_iiT6__param_0,
	.param .u64 .ptr .align 1 _ZN3cub18CUB_300001_SM_10006detail10radix_sort29DeviceRadixSortOnesweepKernelINS1_5radix10policy_hubIciyE10Policy1000ELNS0_9SortOrderE0EciyiiNS1_21identity_decomposer_tEEEvPT5_SB_PT3_PKSC_PT1_PKSG_PT2_PKSK_T4_iiT6__param_1,
	.param .u64 .ptr .align 1 _ZN3cub18CUB_300001_SM_10006detail10radix_sort29DeviceRadixSortOnesweepKernelINS1_5radix10policy_hubIciyE10Policy1000ELNS0_9SortOrderE0EciyiiNS1_21identity_decomposer_tEEEvPT5_SB_PT3_PKSC_PT1_PKSG_PT2_PKSK_T4_iiT6__param_2,
	.param .u64 .ptr .align 1 _ZN3cub18CUB_300001_SM_10006detail10radix_sort29DeviceRadixSortOnesweepKernelINS1_5radix10policy_hubIciyE10Policy1000ELNS0_9SortOrderE0EciyiiNS1_21identity_decomposer_tEEEvPT5_SB_PT3_PKSC_PT1_PKSG_PT2_PKSK_T4_iiT6__param_3,
	.param .u64 .ptr .align 1 _ZN3cub18CUB_300001_SM_10006detail10radix_sort29DeviceRadixSortOnesweepKernelINS1_5radix10policy_hubIciyE10Policy1000ELNS0_9SortOrderE0EciyiiNS1_21identity_decomposer_tEEEvPT5_SB_PT3_PKSC_PT1_PKSG_PT2_PKSK_T4_iiT6__param_4,
	.param .u64 .ptr .align 1 _ZN3cub18CUB_300001_SM_10006detail10radix_sort29DeviceRadixSortOnesweepKernelINS1_5radix10policy_hubIciyE10Policy1000ELNS0_9SortOrderE0EciyiiNS1_21identity_decomposer_tEEEvPT5_SB_PT3_PKSC_PT1_PKSG_PT2_PKSK_T4_iiT6__param_5,
	.param .u64 .ptr .align 1 _ZN3cub18CUB_300001_SM_10006detail10radix_sort29DeviceRadixSortOnesweepKernelINS1_5radix10policy_hubIciyE10Policy1000ELNS0_9SortOrderE0EciyiiNS1_21identity_decomposer_tEEEvPT5_SB_PT3_PKSC_PT1_PKSG_PT2_PKSK_T4_iiT6__param_6,
	.param .u64 .ptr .align 1 _ZN3cub18CUB_300001_SM_10006detail10radix_sort29DeviceRadixSortOnesweepKernelINS1_5radix10policy_hubIciyE10Policy1000ELNS0_9SortOrderE0EciyiiNS1_21identity_decomposer_tEEEvPT5_SB_PT3_PKSC_PT1_PKSG_PT2_PKSK_T4_iiT6__param_7,
	.param .u32 _ZN3cub18CUB_300001_SM_10006detail10radix_sort29DeviceRadixSortOnesweepKernelINS1_5radix10policy_hubIciyE10Policy1000ELNS0_9SortOrderE0EciyiiNS1_21identity_decomposer_tEEEvPT5_SB_PT3_PKSC_PT1_PKSG_PT2_PKSK_T4_iiT6__param_8,
	.param .u32 _ZN3cub18CUB_300001_SM_10006detail10radix_sort29DeviceRadixSortOnesweepKernelINS1_5radix10policy_hubIciyE10Policy1000ELNS0_9SortOrderE0EciyiiNS1_21identity_decomposer_tEEEvPT5_SB_PT3_PKSC_PT1_PKSG_PT2_PKSK_T4_iiT6__param_9,
	.param .u32 _ZN3cub18CUB_300001_SM_10006detail10radix_sort29DeviceRadixSortOnesweepKernelINS1_5radix10policy_hubIciyE10Policy1000ELNS0_9SortOrderE0EciyiiNS1_21identity_decomposer_tEEEvPT5_SB_PT3_PKSC_PT1_PKSG_PT2_PKSK_T4_iiT6__param_10,
	.param .align 1 .b8 _ZN3cub18CUB_300001_SM_10006detail10radix_sort29DeviceRadixSortOnesweepKernelINS1_5radix10policy_hubIciyE10Policy1000ELNS0_9SortOrderE0EciyiiNS1_21identity_decomposer_tEEEvPT5_SB_PT3_PKSC_PT1_PKSG_PT2_PKSK_T4_iiT6__param_11[1]
)
.maxntid 384
{
	.reg .pred 	%p<187>;
	.reg .b16 	%rs<224>;
	.reg .b32 	%r<1905>;
	.reg .b64 	%rd<307>;
	// demoted variable
	.shared .align 16 .b8 _ZZN3cub18CUB_300001_SM_10006detail10radix_sort29DeviceRadixSortOnesweepKernelINS1_5radix10policy_hubIciyE10Policy1000ELNS0_9SortOrderE0EciyiiNS1_21identity_decomposer_tEEEvPT5_SB_PT3_PKSC_PT1_PKSG_PT2_PKSK_T4_iiT6_E1s[25088];
	ld.param.u64 	%rd40, [_ZN3cub18CUB_300001_SM_10006detail10radix_sort29DeviceRadixSortOnesweepKernelINS1_5radix10policy_hubIciyE10Policy1000ELNS0_9SortOrderE0EciyiiNS1_21identity_decomposer_tEEEvPT5_SB_PT3_PKSC_PT1_PKSG_PT2_PKSK_T4_iiT6__param_0];
	ld.param.u64 	%rd41, [_ZN3cub18CUB_300001_SM_10006detail10radix_sort29DeviceRadixSortOnesweepKernelINS1_5radix10policy_hubIciyE10Policy1000ELNS0_9SortOrderE0EciyiiNS1_21identity_decomposer_tEEEvPT5_SB_PT3_PKSC_PT1_PKSG_PT2_PKSK_T4_iiT6__param_1];
	ld.param.u64 	%rd45, [_ZN3cub18CUB_300001_SM_10006detail10radix_sort29DeviceRadixSortOnesweepKernelINS1_5radix10policy_hubIciyE10Policy1000ELNS0_9SortOrderE0EciyiiNS1_21identity_decomposer_tEEEvPT5_SB_PT3_PKSC_PT1_PKSG_PT2_PKSK_T4_iiT6__param_4];
	ld.param.u64 	%rd46, [_ZN3cub18CUB_300001_SM_10006detail10radix_sort29DeviceRadixSortOnesweepKernelINS1_5radix10policy_hubIciyE10Policy1000ELNS0_9SortOrderE0EciyiiNS1_21identity_decomposer_tEEEvPT5_SB_PT3_PKSC_PT1_PKSG_PT2_PKSK_T4_iiT6__param_5];
	ld.param.u64 	%rd47, [_ZN3cub18CUB_300001_SM_10006detail10radix_sort29DeviceRadixSortOnesweepKernelINS1_5radix10policy_hubIciyE10Policy1000ELNS0_9SortOrderE0EciyiiNS1_21identity_decomposer_tEEEvPT5_SB_PT3_PKSC_PT1_PKSG_PT2_PKSK_T4_iiT6__param_6];
	ld.param.u32 	%r293, [_ZN3cub18CUB_300001_SM_10006detail10radix_sort29DeviceRadixSortOnesweepKernelINS1_5radix10policy_hubIciyE10Policy1000ELNS0_9SortOrderE0EciyiiNS1_21identity_decomposer_tEEEvPT5_SB_PT3_PKSC_PT1_PKSG_PT2_PKSK_T4_iiT6__param_10];
	cvta.to.global.u64 	%rd1, %rd47;
	cvta.to.global.u64 	%rd2, %rd45;
	cvta.to.global.u64 	%rd3, %rd40;
	cvta.to.global.u64 	%rd4, %rd46;
	mov.u32 	%r1, %tid.x;
	// begin inline asm
	mov.u32 %r294, %laneid;
	// end inline asm
	setp.ne.s32 	%p1, %r1, 0;
	@%p1 bra 	$L__BB5_2;
	cvta.to.global.u64 	%rd48, %rd41;
	atom.global.add.u32 	%r295, [%rd48], 1;
	st.shared.u32 	[_ZZN3cub18CUB_300001_SM_10006detail10radix_sort29DeviceRadixSortOnesweepKernelINS1_5radix10policy_hubIciyE10Policy1000ELNS0_9SortOrderE0EciyiiNS1_21identity_decomposer_tEEEvPT5_SB_PT3_PKSC_PT1_PKSG_PT2_PKSK_T4_iiT6_E1s+23040], %r295;
$L__BB5_2:
	ld.param.u32 	%r1798, [_ZN3cub18CUB_300001_SM_10006detail10radix_sort29DeviceRadixSortOnesweepKernelINS1_5radix10policy_hubIciyE10Policy1000ELNS0_9SortOrderE0EciyiiNS1_21identity_decomposer_tEEEvPT5_SB_PT3_PKSC_PT1_PKSG_PT2_PKSK_T4_iiT6__param_8];
	bar.sync 	0;
	ld.shared.u32 	%r3, [_ZZN3cub18CUB_300001_SM_10006detail10radix_sort29DeviceRadixSortOnesweepKernelINS1_5radix10policy_hubIciyE10Policy1000ELNS0_9SortOrderE0EciyiiNS1_21identity_decomposer_tEEEvPT5_SB_PT3_PKSC_PT1_PKSG_PT2_PKSK_T4_iiT6_E1s+23040];
	mul.lo.s32 	%r296, %r3, 5760;
	add.s32 	%r4, %r296, 5760;
	setp.gt.s32 	%p2, %r4, %r1798;
	cvt.s64.s32 	%rd5, %r296;
	@%p2 bra 	$L__BB5_4;
	and.b32  	%r297, %r1, 31;
	and.b32  	%r298, %r1, 992;
	mul.lo.s32 	%r299, %r298, 15;
	or.b32  	%r300, %r299, %r297;
	cvt.u64.u32 	%rd49, %r300;
	add.s64 	%rd50, %rd49, %rd5;
	add.s64 	%rd51, %rd4, %rd50;
	ld.global.u8 	%rs208, [%rd51];
	ld.global.u8 	%rs207, [%rd51+32];
	ld.global.u8 	%rs206, [%rd51+64];
	ld.global.u8 	%rs205, [%rd51+96];
	ld.global.u8 	%rs204, [%rd51+128];
	ld.global.u8 	%rs203, [%rd51+160];
	ld.global.u8 	%rs202, [%rd51+192];
	ld.global.u8 	%rs201, [%rd51+224];
	ld.global.u8 	%rs200, [%rd51+256];
	ld.global.u8 	%rs199, [%rd51+288];
	ld.global.u8 	%rs198, [%rd51+320];
	ld.global.u8 	%rs197, [%rd51+352];
	ld.global.u8 	%rs196, [%rd51+384];
	ld.global.u8 	%rs195, [%rd51+416];
	ld.global.u8 	%rs194, [%rd51+448];
	bra.uni 	$L__BB5_34;
$L__BB5_4:
	ld.param.u32 	%r1799, [_ZN3cub18CUB_300001_SM_10006detail10radix_sort29DeviceRadixSortOnesweepKernelINS1_5radix10policy_hubIciyE10Policy1000ELNS0_9SortOrderE0EciyiiNS1_21identity_decomposer_tEEEvPT5_SB_PT3_PKSC_PT1_PKSG_PT2_PKSK_T4_iiT6__param_8];
	cvt.u32.u64 	%r301, %rd5;
	sub.s32 	%r5, %r1799, %r301;
	and.b32  	%r302, %r1, 31;
	and.b32  	%r303, %r1, 992;
	mul.lo.s32 	%r304, %r303, 15;
	or.b32  	%r6, %r304, %r302;
	setp.ge.s32 	%p3, %r6, %r5;
	cvt.u64.u32 	%rd52, %r6;
	add.s64 	%rd53, %rd52, %rd5;
	add.s64 	%rd6, %rd4, %rd53;
	mov.b16 	%rs208, 127;
	@%p3 bra 	$L__BB5_6;
	ld.global.u8 	%rs208, [%rd6];
$L__BB5_6:
	add.s32 	%r305, %r6, 32;
	setp.ge.s32 	%p4, %r305, %r5;
	mov.b16 	%rs207, 127;
	@%p4 bra 	$L__BB5_8;
	ld.global.u8 	%rs207, [%rd6+32];
$L__BB5_8:
	add.s32 	%r306, %r6, 64;
	setp.ge.s32 	%p5, %r306, %r5;
	mov.b16 	%rs206, 127;
	@%p5 bra 	$L__BB5_10;
	ld.global.u8 	%rs206, [%rd6+64];
$L__BB5_10:
	add.s32 	%r307, %r6, 96;
	setp.ge.s32 	%p6, %r307, %r5;
	mov.b16 	%rs205, 127;
	@%p6 bra 	$L__BB5_12;
	ld.global.u8 	%rs205, [%rd6+96];
$L__BB5_12:
	add.s32 	%r308, %r6, 128;
	setp.ge.s32 	%p7, %r308, %r5;
	mov.b16 	%rs204, 127;
	@%p7 bra 	$L__BB5_14;
	ld.global.u8 	%rs204, [%rd6+128];
$L__BB5_14:
	add.s32 	%r309, %r6, 160;
	setp.ge.s32 	%p8, %r309, %r5;
	mov.b16 	%rs203, 127;
	@%p8 bra 	$L__BB5_16;
	ld.global.u8 	%rs203, [%rd6+160];
$L__BB5_16:
	add.s32 	%r310, %r6, 192;
	setp.ge.s32 	%p9, %r310, %r5;
	mov.b16 	%rs202, 127;
	@%p9 bra 	$L__BB5_18;
	ld.global.u8 	%rs202, [%rd6+192];
$L__BB5_18:
	add.s32 	%r311, %r6, 224;
	setp.ge.s32 	%p10, %r311, %r5;
	mov.b16 	%rs201, 127;
	@%p10 bra 	$L__BB5_20;
	ld.global.u8 	%rs201, [%rd6+224];
$L__BB5_20:
	add.s32 	%r312, %r6, 256;
	setp.ge.s32 	%p11, %r312, %r5;
	mov.b16 	%rs200, 127;
	@%p11 bra 	$L__BB5_22;
	ld.global.u8 	%rs200, [%rd6+256];
$L__BB5_22:
	add.s32 	%r313, %r6, 288;
	setp.ge.s32 	%p12, %r313, %r5;
	mov.b16 	%rs199, 127;
	@%p12 bra 	$L__BB5_24;
	ld.global.u8 	%rs199, [%rd6+288];
$L__BB5_24:
	add.s32 	%r314, %r6, 320;
	setp.ge.s32 	%p13, %r314, %r5;
	mov.b16 	%rs198, 127;
	@%p13 bra 	$L__BB5_26;
	ld.global.u8 	%rs198, [%rd6+320];
$L__BB5_26:
	add.s32 	%r315, %r6, 352;
	setp.ge.s32 	%p14, %r315, %r5;
	mov.b16 	%rs197, 127;
	@%p14 bra 	$L__BB5_28;
	ld.global.u8 	%rs197, [%rd6+352];
$L__BB5_28:
	add.s32 	%r316, %r6, 384;
	setp.ge.s32 	%p15, %r316, %r5;
	mov.b16 	%rs196, 127;
	@%p15 bra 	$L__BB5_30;
	ld.global.u8 	%rs196, [%rd6+384];
$L__BB5_30:
	add.s32 	%r317, %r6, 416;
	setp.ge.s32 	%p16, %r317, %r5;
	mov.b16 	%rs195, 127;
	@%p16 bra 	$L__BB5_32;
	ld.global.u8 	%rs195, [%rd6+416];
$L__BB5_32:
	add.s32 	%r318, %r6, 448;
	setp.ge.s32 	%p17, %r318, %r5;
	mov.b16 	%rs194, 127;
	@%p17 bra 	$L__BB5_34;
	ld.global.u8 	%rs194, [%rd6+448];
$L__BB5_34:
	mov.b32 	%r319, -1;
	shl.b32 	%r320, %r319, %r293;
	not.b32 	%r7, %r320;
	shr.u32 	%r8, %r1, 5;
	shl.b32 	%r321, %r8, 10;
	mov.u32 	%r322, _ZZN3cub18CUB_300001_SM_10006detail10radix_sort29DeviceRadixSortOnesweepKernelINS1_5radix10policy_hubIciyE10Policy1000ELNS0_9SortOrderE0EciyiiNS1_21identity_decomposer_tEEEvPT5_SB_PT3_PKSC_PT1_PKSG_PT2_PKSK_T4_iiT6_E1s;
	add.s32 	%r9, %r322, %r321;
	setp.gt.s32 	%p18, %r294, 255;
	@%p18 bra 	$L__BB5_47;
	max.s32 	%r323, %r294, 224;
	sub.s32 	%r324, %r323, %r294;
	add.s32 	%r325, %r324, 31;
	shr.u32 	%r326, %r325, 5;
	add.s32 	%r10, %r326, 1;
	and.b32  	%r11, %r10, 15;
	setp.lt.u32 	%p19, %r325, 480;
	mov.u32 	%r1818, %r294;
	@%p19 bra 	$L__BB5_38;
	and.b32  	%r327, %r10, 268435440;
	neg.s32 	%r1816, %r327;
	shl.b32 	%r329, %r294, 2;
	add.s32 	%r330, %r321, %r329;
	add.s32 	%r332, %r330, %r322;
	add.s32 	%r1815, %r332, 1024;
	mov.u32 	%r1818, %r294;
$L__BB5_37:
	.pragma "nounroll";
	mov.b32 	%r333, 0;
	st.shared.u32 	[%r1815+-1024], %r333;
	st.shared.u32 	[%r1815+-896], %r333;
	st.shared.u32 	[%r1815+-768], %r333;
	st.shared.u32 	[%r1815+-640], %r333;
	st.shared.u32 	[%r1815+-512], %r333;
	st.shared.u32 	[%r1815+-384], %r333;
	st.shared.u32 	[%r1815+-256], %r333;
	st.shared.u32 	[%r1815+-128], %r333;
	st.shared.u32 	[%r1815], %r333;
	st.shared.u32 	[%r1815+128], %r333;
	st.shared.u32 	[%r1815+256], %r333;
	st.shared.u32 	[%r1815+384], %r333;
	st.shared.u32 	[%r1815+512], %r333;
	st.shared.u32 	[%r1815+640], %r333;
	st.shared.u32 	[%r1815+768], %r333;
	st.shared.u32 	[%r1815+896], %r333;
	add.s32 	%r1818, %r1818, 512;
	add.s32 	%r1816, %r1816, 16;
	add.s32 	%r1815, %r1815, 2048;
	setp.ne.s32 	%p20, %r1816, 0;
	@%p20 bra 	$L__BB5_37;
$L__BB5_38:
	setp.eq.s32 	%p21, %r11, 0;
	@%p21 bra 	$L__BB5_47;
	and.b32  	%r21, %r10, 7;
	setp.lt.u32 	%p22, %r11, 8;
	@%p22 bra 	$L__BB5_41;
	shl.b32 	%r334, %r1818, 2;
	add.s32 	%r335, %r9, %r334;
	mov.b32 	%r336, 0;
	st.shared.u32 	[%r335], %r336;
	st.shared.u32 	[%r335+128], %r336;
	st.shared.u32 	[%r335+256], %r336;
	st.shared.u32 	[%r335+384], %r336;
	st.shared.u32 	[%r335+512], %r336;
	st.shared.u32 	[%r335+640], %r336;
	st.shared.u32 	[%r335+768], %r336;
	st.shared.u32 	[%r335+896], %r336;
	add.s32 	%r1818, %r1818, 256;
$L__BB5_41:
	setp.eq.s32 	%p23, %r21, 0;
	@%p23 bra 	$L__BB5_47;
	and.b32  	%r24, %r10, 3;
	setp.lt.u32 	%p24, %r21, 4;
	@%p24 bra 	$L__BB5_44;
	shl.b32 	%r337, %r1818, 2;
	add.s32 	%r338, %r9, %r337;
	mov.b32 	%r339, 0;
	st.shared.u32 	[%r338], %r339;
	st.shared.u32 	[%r338+128], %r339;
	st.shared.u32 	[%r338+256], %r339;
	st.shared.u32 	[%r338+384], %r339;
	add.s32 	%r1818, %r1818, 128;
$L__BB5_44:
	setp.eq.s32 	%p25, %r24, 0;
	@%p25 bra 	$L__BB5_47;
	shl.b32 	%r341, %r1818, 2;
	add.s32 	%r342, %r321, %r341;
	add.s32 	%r1822, %r322, %r342;
	neg.s32 	%r1821, %r24;
$L__BB5_46:
	.pragma "nounroll";
	mov.b32 	%r344, 0;
	st.shared.u32 	[%r1822], %r344;
	add.s32 	%r1822, %r1822, 128;
	add.s32 	%r1821, %r1821, 1;
	setp.ne.s32 	%p26, %r1821, 0;
	@%p26 bra 	$L__BB5_46;
$L__BB5_47:
	ld.param.u32 	%r1814, [_ZN3cub18CUB_300001_SM_10006detail10radix_sort29DeviceRadixSortOnesweepKernelINS1_5radix10policy_hubIciyE10Policy1000ELNS0_9SortOrderE0EciyiiNS1_21identity_decomposer_tEEEvPT5_SB_PT3_PKSC_PT1_PKSG_PT2_PKSK_T4_iiT6__param_9];
	bar.warp.sync 	-1;
	and.b32  	%r33, %r1814, 255;
	xor.b16  	%rs105, %rs208, 128;
	cvt.u32.u16 	%r346, %rs105;
	and.b32  	%r347, %r346, 255;
	shr.u32 	%r348, %r347, %r33;
	and.b32  	%r34, %r348, %r7;
	shl.b32 	%r349, %r34, 2;
	add.s32 	%r350, %r9, %r349;
	atom.shared.add.u32 	%r351, [%r350], 1;
	xor.b16  	%rs106, %rs207, 128;
	cvt.u32.u16 	%r352, %rs106;
	and.b32  	%r353, %r352, 255;
	shr.u32 	%r354, %r353, %r33;
	and.b32  	%r355, %r354, %r7;
	shl.b32 	%r356, %r355, 2;
	add.s32 	%r357, %r9, %r356;
	atom.shared.add.u32 	%r358, [%r357], 1;
	xor.b16  	%rs107, %rs206, 128;
	cvt.u32.u16 	%r359, %rs107;
	and.b32  	%r360, %r359, 255;
	shr.u32 	%r361, %r360, %r33;
	and.b32  	%r362, %r361, %r7;
	shl.b32 	%r363, %r362, 2;
	add.s32 	%r364, %r9, %r363;
	atom.shared.add.u32 	%r365, [%r364], 1;
	xor.b16  	%rs108, %rs205, 128;
	cvt.u32.u16 	%r366, %rs108;
	and.b32  	%r367, %r366, 255;
	shr.u32 	%r368, %r367, %r33;
	and.b32  	%r369, %r368, %r7;
	shl.b32 	%r370, %r369, 2;
	add.s32 	%r371, %r9, %r370;
	atom.shared.add.u32 	%r372, [%r371], 1;
	xor.b16  	%rs109, %rs204, 128;
	cvt.u32.u16 	%r373, %rs109;
	and.b32  	%r374, %r373, 255;
	shr.u32 	%r375, %r374, %r33;
	and.b32  	%r376, %r375, %r7;
	shl.b32 	%r377, %r376, 2;
	add.s32 	%r378, %r9, %r377;
	atom.shared.add.u32 	%r379, [%r378], 1;
	xor.b16  	%rs110, %rs203, 128;
	cvt.u32.u16 	%r380, %rs110;
	and.b32  	%r381, %r380, 255;
	shr.u32 	%r382, %r381, %r33;
	and.b32  	%r383, %r382, %r7;
	shl.b32 	%r384, %r383, 2;
	add.s32 	%r385, %r9, %r384;
	atom.shared.add.u32 	%r386, [%r385], 1;
	xor.b16  	%rs111, %rs202, 128;
	cvt.u32.u16 	%r387, %rs111;
	and.b32  	%r388, %r387, 255;
	shr.u32 	%r389, %r388, %r33;
	and.b32  	%r390, %r389, %r7;
	shl.b32 	%r391, %r390, 2;
	add.s32 	%r392, %r9, %r391;
	atom.shared.add.u32 	%r393, [%r392], 1;
	xor.b16  	%rs112, %rs201, 128;
	cvt.u32.u16 	%r394, %rs112;
	and.b32  	%r395, %r394, 255;
	shr.u32 	%r396, %r395, %r33;
	and.b32  	%r397, %r396, %r7;
	shl.b32 	%r398, %r397, 2;
	add.s32 	%r399, %r9, %r398;
	atom.shared.add.u32 	%r400, [%r399], 1;
	xor.b16  	%rs113, %rs200, 128;
	cvt.u32.u16 	%r401, %rs113;
	and.b32  	%r402, %r401, 255;
	shr.u32 	%r403, %r402, %r33;
	and.b32  	%r404, %r403, %r7;
	shl.b32 	%r405, %r404, 2;
	add.s32 	%r406, %r9, %r405;
	atom.shared.add.u32 	%r407, [%r406], 1;
	xor.b16  	%rs114, %rs199, 128;
	cvt.u32.u16 	%r408, %rs114;
	and.b32  	%r409, %r408, 255;
	shr.u32 	%r410, %r409, %r33;
	and.b32  	%r411, %r410, %r7;
	shl.b32 	%r412, %r411, 2;
	add.s32 	%r413, %r9, %r412;
	atom.shared.add.u32 	%r414, [%r413], 1;
	xor.b16  	%rs115, %rs198, 128;
	cvt.u32.u16 	%r415, %rs115;
	and.b32  	%r416, %r415, 255;
	shr.u32 	%r417, %r416, %r33;
	and.b32  	%r418, %r417, %r7;
	shl.b32 	%r419, %r418, 2;
	add.s32 	%r420, %r9, %r419;
	atom.shared.add.u32 	%r421, [%r420], 1;
	xor.b16  	%rs116, %rs197, 128;
	cvt.u32.u16 	%r422, %rs116;
	and.b32  	%r423, %r422, 255;
	shr.u32 	%r424, %r423, %r33;
	and.b32  	%r425, %r424, %r7;
	shl.b32 	%r426, %r425, 2;
	add.s32 	%r427, %r9, %r426;
	atom.shared.add.u32 	%r428, [%r427], 1;
	xor.b16  	%rs117, %rs196, 128;
	cvt.u32.u16 	%r429, %rs117;
	and.b32  	%r430, %r429, 255;
	shr.u32 	%r431, %r430, %r33;
	and.b32  	%r432, %r431, %r7;
	shl.b32 	%r433, %r432, 2;
	add.s32 	%r434, %r9, %r433;
	atom.shared.add.u32 	%r435, [%r434], 1;
	xor.b16  	%rs118, %rs195, 128;
	cvt.u32.u16 	%r436, %rs118;
	and.b32  	%r437, %r436, 255;
	shr.u32 	%r438, %r437, %r33;
	and.b32  	%r439, %r438, %r7;
	shl.b32 	%r440, %r439, 2;
	add.s32 	%r441, %r9, %r440;
	atom.shared.add.u32 	%r442, [%r441], 1;
	xor.b16  	%rs119, %rs194, 128;
	cvt.u32.u16 	%r443, %rs119;
	and.b32  	%r444, %r443, 255;
	shr.u32 	%r445, %r444, %r33;
	and.b32  	%r446, %r445, %r7;
	shl.b32 	%r447, %r446, 2;
	add.s32 	%r448, %r9, %r447;
	atom.shared.add.u32 	%r449, [%r448], 1;
	bar.sync 	0;
	setp.gt.u32 	%p27, %r1, 255;
	shl.b32 	%r450, %r1, 2;
	add.s32 	%r35, %r322, %r450;
	mov.b32 	%r1823, 0;
	@%p27 bra 	$L__BB5_49;
	ld.shared.u32 	%r452, [%r35];
	mov.b32 	%r453, 0;
	st.shared.u32 	[%r35], %r453;
	ld.shared.u32 	%r454, [%r35+1024];
	st.shared.u32 	[%r35+1024], %r452;
	add.s32 	%r455, %r454, %r452;
	ld.shared.u32 	%r456, [%r35+2048];
	st.shared.u32 	[%r35+2048], %r455;
	add.s32 	%r457, %r456, %r455;
	ld.shared.u32 	%r458, [%r35+3072];
	st.shared.u32 	[%r35+3072], %r457;
	add.s32 	%r459, %r458, %r457;
	ld.shared.u32 	%r460, [%r35+4096];
	st.shared.u32 	[%r35+4096], %r459;
	add.s32 	%r461, %r460, %r459;
	ld.shared.u32 	%r462, [%r35+5120];
	st.shared.u32 	[%r35+5120], %r461;
	add.s32 	%r463, %r462, %r461;
	ld.shared.u32 	%r464, [%r35+6144];
	st.shared.u32 	[%r35+6144], %r463;
	add.s32 	%r465, %r464, %r463;
	ld.shared.u32 	%r466, [%r35+7168];
	st.shared.u32 	[%r35+7168], %r465;
	add.s32 	%r467, %r466, %r465;
	ld.shared.u32 	%r468, [%r35+8192];
	st.shared.u32 	[%r35+8192], %r467;
	add.s32 	%r469, %r468, %r467;
	ld.shared.u32 	%r470, [%r35+9216];
	st.shared.u32 	[%r35+9216], %r469;
	add.s32 	%r471, %r470, %r469;
	ld.shared.u32 	%r472, [%r35+10240];
	st.shared.u32 	[%r35+10240], %r471;
	add.s32 	%r473, %r472, %r471;
	ld.shared.u32 	%r474, [%r35+11264];
	st.shared.u32 	[%r35+11264], %r473;
	add.s32 	%r1823, %r474, %r473;
$L__BB5_49:
	setp.gt.u32 	%p28, %r1, 255;
	shl.b32 	%r475, %r3, 8;
	add.s32 	%r476, %r475, %r1;
	mul.wide.s32 	%rd54, %r476, 4;
	add.s64 	%rd7, %rd3, %rd54;
	@%p28 bra 	$L__BB5_51;
	or.b32  	%r477, %r1823, 1073741824;
	st.volatile.global.u32 	[%rd7], %r477;
$L__BB5_51:
	ld.param.u64 	%rd304, [_ZN3cub18CUB_300001_SM_10006detail10radix_sort29DeviceRadixSortOnesweepKernelINS1_5radix10policy_hubIciyE10Policy1000ELNS0_9SortOrderE0EciyiiNS1_21identity_decomposer_tEEEvPT5_SB_PT3_PKSC_PT1_PKSG_PT2_PKSK_T4_iiT6__param_7];
	ld.param.u64 	%rd302, [_ZN3cub18CUB_300001_SM_10006detail10radix_sort29DeviceRadixSortOnesweepKernelINS1_5radix10policy_hubIciyE10Policy1000ELNS0_9SortOrderE0EciyiiNS1_21identity_decomposer_tEEEvPT5_SB_PT3_PKSC_PT1_PKSG_PT2_PKSK_T4_iiT6__param_3];
	xor.b16  	%rs217, %rs202, -128;
	xor.b16  	%rs218, %rs203, -128;
	xor.b16  	%rs219, %rs204, -128;
	xor.b16  	%rs215, %rs200, -128;
	xor.b16  	%rs213, %rs198, -128;
	xor.b16  	%rs214, %rs199, -128;
	xor.b16  	%rs216, %rs201, -128;
	xor.b16  	%rs220, %rs205, -128;
	xor.b16  	%rs211, %rs196, -128;
	xor.b16  	%rs212, %rs197, -128;
	xor.b16  	%rs210, %rs195, -128;
	xor.b16  	%rs209, %rs194, -128;
	xor.b16  	%rs222, %rs207, -128;
	xor.b16  	%rs223, %rs208, -128;
	xor.b16  	%rs221, %rs206, -128;
	setp.lt.u32 	%p29, %r1, 256;
	setp.eq.s32 	%p30, %r1823, 5760;
	and.pred  	%p31, %p29, %p30;
	selp.u32 	%r478, 1, 0, %p31;
	{ 
	.reg .pred 	%p1; 
	.reg .pred 	%p2; 
	setp.ne.u32 	%p1, %r478, 0; 
	bar.red.or.pred 	%p2, 0, %p1; 
	selp.u32 	%r479, 1, 0, %p2; 
	}
	setp.eq.s32 	%p32, %r479, 0;
	and.b32  	%r480, %r1, 992;
	and.b32  	%r481, %r1, 31;
	mul.lo.s32 	%r482, %r480, 15;
	or.b32  	%r483, %r482, %r481;
	cvt.u64.u32 	%rd8, %r483;
	add.s64 	%rd55, %rd8, %rd5;
	cvta.to.global.u64 	%rd56, %rd304;
	shl.b64 	%rd57, %rd55, 2;
	add.s64 	%rd9, %rd56, %rd57;
	cvt.u64.u32 	%rd10, %r1;
	cvta.to.global.u64 	%rd58, %rd302;
	mul.wide.u32 	%rd59, %r1, 8;
	add.s64 	%rd11, %rd58, %rd59;
	@%p32 bra 	$L__BB5_159;
	setp.gt.u32 	%p33, %r1, 255;
	shl.b32 	%r484, %r1, 3;
	mov.u32 	%r485, _ZZN3cub18CUB_300001_SM_10006detail10radix_sort29DeviceRadixSortOnesweepKernelINS1_5radix10policy_hubIciyE10Policy1000ELNS0_9SortOrderE0EciyiiNS1_21identity_decomposer_tEEEvPT5_SB_PT3_PKSC_PT1_PKSG_PT2_PKSK_T4_iiT6_E1s;
	add.s32 	%r486, %r485, %r484;
	add.s32 	%r38, %r486, 23040;
	@%p33 bra 	$L__BB5_60;
	ld.global.u64 	%rd60, [%rd11];
	setp.gt.u32 	%p34, %r1, %r34;
	selp.b64 	%rd61, 5760, 0, %p34;
	sub.s64 	%rd305, %rd60, %rd61;
	st.shared.u64 	[%r38], %rd305;
	setp.lt.s32 	%p35, %r3, 1;
	mov.u32 	%r1827, %r1823;
	@%p35 bra 	$L__BB5_59;
	mov.b32 	%r1825, -1;
	mov.u32 	%r1824, %r3;
	mov.u32 	%r1827, %r1823;
$L__BB5_55:
	add.s32 	%r42, %r1824, -1;
	shl.b32 	%r488, %r42, 8;
	add.s32 	%r489, %r488, %r1;
	mul.wide.s32 	%rd62, %r489, 4;
	add.s64 	%rd13, %rd3, %rd62;
$L__BB5_56:
	membar.cta;
	ld.volatile.global.u32 	%r43, [%rd13];
	setp.eq.s32 	%p36, %r43, 0;
	@%p36 bra 	$L__BB5_56;
	and.b32  	%r490, %r43, 1073741823;
	add.s32 	%r1827, %r490, %r1827;
	setp.gt.s32 	%p37, %r43, -1;
	vote.sync.ballot.b32 	%r1825, %p37, %r1825;
	setp.gt.u32 	%p39, %r1824, 1;
	and.pred  	%p40, %p37, %p39;
	mov.u32 	%r1824, %r42;
	@%p40 bra 	$L__BB5_55;
	ld.shared.u64 	%rd305, [%r38];
$L__BB5_59:
	or.b32  	%r491, %r1827, -2147483648;
	st.volatile.global.u32 	[%rd7], %r491;
	sub.s32 	%r492, %r1827, %r1823;
	cvt.s64.s32 	%rd63, %r492;
	add.s64 	%rd64, %rd305, %rd63;
	st.shared.u64 	[%r38], %rd64;
$L__BB5_60:
	ld.param.u32 	%r1800, [_ZN3cub18CUB_300001_SM_10006detail10radix_sort29DeviceRadixSortOnesweepKernelINS1_5radix10policy_hubIciyE10Policy1000ELNS0_9SortOrderE0EciyiiNS1_21identity_decomposer_tEEEvPT5_SB_PT3_PKSC_PT1_PKSG_PT2_PKSK_T4_iiT6__param_8];
	ld.param.u64 	%rd298, [_ZN3cub18CUB_300001_SM_10006detail10radix_sort29DeviceRadixSortOnesweepKernelINS1_5radix10policy_hubIciyE10Policy1000ELNS0_9SortOrderE0EciyiiNS1_21identity_decomposer_tEEEvPT5_SB_PT3_PKSC_PT1_PKSG_PT2_PKSK_T4_iiT6__param_2];
	setp.gt.u32 	%p41, %r1, 255;
	setp.lt.s32 	%p42, %r4, %r1800;
	setp.eq.s64 	%p43, %rd298, 0;
	or.pred  	%p44, %p43, %p42;
	or.pred  	%p45, %p41, %p44;
	@%p45 bra 	$L__BB5_62;
	ld.param.u64 	%rd299, [_ZN3cub18CUB_300001_SM_10006detail10radix_sort29DeviceRadixSortOnesweepKernelINS1_5radix10policy_hubIciyE10Policy1000ELNS0_9SortOrderE0EciyiiNS1_21identity_decomposer_tEEEvPT5_SB_PT3_PKSC_PT1_PKSG_PT2_PKSK_T4_iiT6__param_2];
	ld.shared.u64 	%rd65, [%r38];
	setp.gt.u32 	%p46, %r1, %r34;
	selp.b64 	%rd66, 5760, 0, %p46;
	cvt.s64.s32 	%rd67, %r1823;
	add.s64 	%rd68, %rd66, %rd67;
	add.s64 	%rd69, %rd68, %rd65;
	cvta.to.global.u64 	%rd70, %rd299;
	shl.b64 	%rd71, %rd10, 3;
	add.s64 	%rd72, %rd70, %rd71;
	st.global.u64 	[%rd72], %rd69;
$L__BB5_62:
	ld.param.u32 	%r1801, [_ZN3cub18CUB_300001_SM_10006detail10radix_sort29DeviceRadixSortOnesweepKernelINS1_5radix10policy_hubIciyE10Policy1000ELNS0_9SortOrderE0EciyiiNS1_21identity_decomposer_tEEEvPT5_SB_PT3_PKSC_PT1_PKSG_PT2_PKSK_T4_iiT6__param_8];
	setp.gt.s32 	%p47, %r4, %r1801;
	bar.sync 	0;
	shl.b32 	%r493, %r34, 3;
	add.s32 	%r495, %r485, %r493;
	ld.shared.u64 	%rd16, [%r495+23040];
	@%p47 bra 	$L__BB5_64;
	add.s64 	%rd73, %rd16, %rd8;
	add.s64 	%rd74, %rd2, %rd73;
	st.global.u8 	[%rd74], %rs208;
	st.global.u8 	[%rd74+32], %rs207;
	st.global.u8 	[%rd74+64], %rs206;
	st.global.u8 	[%rd74+96], %rs205;
	st.global.u8 	[%rd74+128], %rs204;
	st.global.u8 	[%rd74+160], %rs203;
	st.global.u8 	[%rd74+192], %rs202;
	st.global.u8 	[%rd74+224], %rs201;
	st.global.u8 	[%rd74+256], %rs200;
	st.global.u8 	[%rd74+288], %rs199;
	st.global.u8 	[%rd74+320], %rs198;
	st.global.u8 	[%rd74+352], %rs197;
	st.global.u8 	[%rd74+384], %rs196;
	st.global.u8 	[%rd74+416], %rs195;
	st.global.u8 	[%rd74+448], %rs194;
	bra.uni 	$L__BB5_94;
$L__BB5_64:
	ld.param.u32 	%r1802, [_ZN3cub18CUB_300001_SM_10006detail10radix_sort29DeviceRadixSortOnesweepKernelINS1_5radix10policy_hubIciyE10Policy1000ELNS0_9SortOrderE0EciyiiNS1_21identity_decomposer_tEEEvPT5_SB_PT3_PKSC_PT1_PKSG_PT2_PKSK_T4_iiT6__param_8];
	cvt.u32.u64 	%r496, %rd8;
	mad.lo.s32 	%r47, %r3, -5760, %r1802;
	setp.ge.s32 	%p48, %r496, %r47;
	add.s64 	%rd75, %rd16, %rd8;
	add.s64 	%rd17, %rd2, %rd75;
	@%p48 bra 	$L__BB5_66;
	st.global.u8 	[%rd17], %rs208;
$L__BB5_66:
	add.s32 	%r498, %r496, 32;
	setp.ge.s32 	%p49, %r498, %r47;
	@%p49 bra 	$L__BB5_68;
	st.global.u8 	[%rd17+32], %rs207;
$L__BB5_68:
	add.s32 	%r500, %r496, 64;
	setp.ge.s32 	%p50, %r500, %r47;
	@%p50 bra 	$L__BB5_70;
	st.global.u8 	[%rd17+64], %rs206;
$L__BB5_70:
	add.s32 	%r502, %r496, 96;
	setp.ge.s32 	%p51, %r502, %r47;
	@%p51 bra 	$L__BB5_72;
	st.global.u8 	[%rd17+96], %rs205;
$L__BB5_72:
	add.s32 	%r504, %r496, 128;
	setp.ge.s32 	%p52, %r504, %r47;
	@%p52 bra 	$L__BB5_74;
	st.global.u8 	[%rd17+128], %rs204;
$L__BB5_74:
	add.s32 	%r506, %r496, 160;
	setp.ge.s32 	%p53, %r506, %r47;
	@%p53 bra 	$L__BB5_76;
	st.global.u8 	[%rd17+160], %rs203;
$L__BB5_76:
	add.s32 	%r508, %r496, 192;
	setp.ge.s32 	%p54, %r508, %r47;
	@%p54 bra 	$L__BB5_78;
	st.global.u8 	[%rd17+192], %rs202;
$L__BB5_78:
	add.s32 	%r510, %r496, 224;
	setp.ge.s32 	%p55, %r510, %r47;
	@%p55 bra 	$L__BB5_80;
	st.global.u8 	[%rd17+224], %rs201;
$L__BB5_80:
	add.s32 	%r512, %r496, 256;
	setp.ge.s32 	%p56, %r512, %r47;
	@%p56 bra 	$L__BB5_82;
	st.global.u8 	[%rd17+256], %rs200;
$L__BB5_82:
	add.s32 	%r514, %r496, 288;
	setp.ge.s32 	%p57, %r514, %r47;
	@%p57 bra 	$L__BB5_84;
	st.global.u8 	[%rd17+288], %rs199;
$L__BB5_84:
	add.s32 	%r516, %r496, 320;
	setp.ge.s32 	%p58, %r516, %r47;
	@%p58 bra 	$L__BB5_86;
	st.global.u8 	[%rd17+320], %rs198;
$L__BB5_86:
	add.s32 	%r518, %r496, 352;
	setp.ge.s32 	%p59, %r518, %r47;
	@%p59 bra 	$L__BB5_88;
	st.global.u8 	[%rd17+352], %rs197;
$L__BB5_88:
	add.s32 	%r520, %r496, 384;
	setp.ge.s32 	%p60, %r520, %r47;
	@%p60 bra 	$L__BB5_90;
	st.global.u8 	[%rd17+384], %rs196;
$L__BB5_90:
	add.s32 	%r522, %r496, 416;
	setp.ge.s32 	%p61, %r522, %r47;
	@%p61 bra 	$L__BB5_92;
	st.global.u8 	[%rd17+416], %rs195;
$L__BB5_92:
	add.s32 	%r524, %r496, 448;
	setp.ge.s32 	%p62, %r524, %r47;
	@%p62 bra 	$L__BB5_94;
	st.global.u8 	[%rd17+448], %rs194;
$L__BB5_94:
	ld.param.u32 	%r1803, [_ZN3cub18CUB_300001_SM_10006detail10radix_sort29DeviceRadixSortOnesweepKernelINS1_5radix10policy_hubIciyE10Policy1000ELNS0_9SortOrderE0EciyiiNS1_21identity_decomposer_tEEEvPT5_SB_PT3_PKSC_PT1_PKSG_PT2_PKSK_T4_iiT6__param_8];
	setp.gt.s32 	%p63, %r4, %r1803;
	@%p63 bra 	$L__BB5_96;
	ld.global.u32 	%r1856, [%rd9];
	ld.global.u32 	%r1855, [%rd9+128];
	ld.global.u32 	%r1854, [%rd9+256];
	ld.global.u32 	%r1853, [%rd9+384];
	ld.global.u32 	%r1852, [%rd9+512];
	ld.global.u32 	%r1851, [%rd9+640];
	ld.global.u32 	%r1850, [%rd9+768];
	ld.global.u32 	%r1849, [%rd9+896];
	ld.global.u32 	%r1848, [%rd9+1024];
	ld.global.u32 	%r1847, [%rd9+1152];
	ld.global.u32 	%r1846, [%rd9+1280];
	ld.global.u32 	%r1845, [%rd9+1408];
	ld.global.u32 	%r1844, [%rd9+1536];
	ld.global.u32 	%r1843, [%rd9+1664];
	ld.global.u32 	%r1842, [%rd9+1792];
	bra.uni 	$L__BB5_126;
$L__BB5_96:
	ld.param.u32 	%r1804, [_ZN3cub18CUB_300001_SM_10006detail10radix_sort29DeviceRadixSortOnesweepKernelINS1_5radix10policy_hubIciyE10Policy1000ELNS0_9SortOrderE0EciyiiNS1_21identity_decomposer_tEEEvPT5_SB_PT3_PKSC_PT1_PKSG_PT2_PKSK_T4_iiT6__param_8];
	cvt.u32.u64 	%r526, %rd8;
	mul.lo.s32 	%r527, %r3, 5760;
	sub.s32 	%r63, %r1804, %r527;
	setp.ge.s32 	%p64, %r526, %r63;
	@%p64 bra 	$L__BB5_98;
	ld.global.u32 	%r1856, [%rd9];
$L__BB5_98:
	add.s32 	%r530, %r526, 32;
	setp.ge.s32 	%p65, %r530, %r63;
	@%p65 bra 	$L__BB5_100;
	ld.global.u32 	%r1855, [%rd9+128];
$L__BB5_100:
	add.s32 	%r533, %r526, 64;
	setp.ge.s32 	%p66, %r533, %r63;
	@%p66 bra 	$L__BB5_102;
	ld.global.u32 	%r1854, [%rd9+256];
$L__BB5_102:
	add.s32 	%r536, %r526, 96;
	setp.ge.s32 	%p67, %r536, %r63;
	@%p67 bra 	$L__BB5_104;
	ld.global.u32 	%r1853, [%rd9+384];
$L__BB5_104:
	add.s32 	%r539, %r526, 128;
	setp.ge.s32 	%p68, %r539, %r63;
	@%p68 bra 	$L__BB5_106;
	ld.global.u32 	%r1852, [%rd9+512];
$L__BB5_106:
	add.s32 	%r542, %r526, 160;
	setp.ge.s32 	%p69, %r542, %r63;
	@%p69 bra 	$L__BB5_108;
	ld.global.u32 	%r1851, [%rd9+640];
$L__BB5_108:
	add.s32 	%r545, %r526, 192;
	setp.ge.s32 	%p70, %r545, %r63;
	@%p70 bra 	$L__BB5_110;
	ld.global.u32 	%r1850, [%rd9+768];
$L__BB5_110:
	add.s32 	%r548, %r526, 224;
	setp.ge.s32 	%p71, %r548, %r63;
	@%p71 bra 	$L__BB5_112;
	ld.global.u32 	%r1849, [%rd9+896];
$L__BB5_112:
	add.s32 	%r551, %r526, 256;
	setp.ge.s32 	%p72, %r551, %r63;
	@%p72 bra 	$L__BB5_114;
	ld.global.u32 	%r1848, [%rd9+1024];
$L__BB5_114:
	add.s32 	%r554, %r526, 288;
	setp.ge.s32 	%p73, %r554, %r63;
	@%p73 bra 	$L__BB5_116;
	ld.global.u32 	%r1847, [%rd9+1152];
$L__BB5_116:
	add.s32 	%r557, %r526, 320;
	setp.ge.s32 	%p74, %r557, %r63;
	@%p74 bra 	$L__BB5_118;
	ld.global.u32 	%r1846, [%rd9+1280];
$L__BB5_118:
	add.s32 	%r560, %r526, 352;
	setp.ge.s32 	%p75, %r560, %r63;
	@%p75 bra 	$L__BB5_120;
	ld.global.u32 	%r1845, [%rd9+1408];
$L__BB5_120:
	add.s32 	%r563, %r526, 384;
	setp.ge.s32 	%p76, %r563, %r63;
	@%p76 bra 	$L__BB5_122;
	ld.global.u32 	%r1844, [%rd9+1536];
$L__BB5_122:
	add.s32 	%r566, %r526, 416;
	setp.ge.s32 	%p77, %r566, %r63;
	@%p77 bra 	$L__BB5_124;
	ld.global.u32 	%r1843, [%rd9+1664];
$L__BB5_124:
	add.s32 	%r569, %r526, 448;
	setp.ge.s32 	%p78, %r569, %r63;
	@%p78 bra 	$L__BB5_126;
	ld.global.u32 	%r1842, [%rd9+1792];
$L__BB5_126:
	ld.param.u32 	%r1805, [_ZN3cub18CUB_300001_SM_10006detail10radix_sort29DeviceRadixSortOnesweepKernelINS1_5radix10policy_hubIciyE10Policy1000ELNS0_9SortOrderE0EciyiiNS1_21identity_decomposer_tEEEvPT5_SB_PT3_PKSC_PT1_PKSG_PT2_PKSK_T4_iiT6__param_8];
	mad.lo.s32 	%r570, %r3, 5760, 5760;
	setp.gt.s32 	%p79, %r570, %r1805;
	@%p79 bra 	$L__BB5_128;
	add.s64 	%rd76, %rd16, %rd8;
	shl.b64 	%rd77, %rd76, 2;
	add.s64 	%rd78, %rd1, %rd77;
	st.global.u32 	[%rd78], %r1856;
	st.global.u32 	[%rd78+128], %r1855;
	st.global.u32 	[%rd78+256], %r1854;
	st.global.u32 	[%rd78+384], %r1853;
	st.global.u32 	[%rd78+512], %r1852;
	st.global.u32 	[%rd78+640], %r1851;
	st.global.u32 	[%rd78+768], %r1850;
	st.global.u32 	[%rd78+896], %r1849;
	st.global.u32 	[%rd78+1024], %r1848;
	st.global.u32 	[%rd78+1152], %r1847;
	st.global.u32 	[%rd78+1280], %r1846;
	st.global.u32 	[%rd78+1408], %r1845;
	st.global.u32 	[%rd78+1536], %r1844;
	st.global.u32 	[%rd78+1664], %r1843;
	st.global.u32 	[%rd78+1792], %r1842;
	bra.uni 	$L__BB5_158;
$L__BB5_128:
	ld.param.u32 	%r1806, [_ZN3cub18CUB_300001_SM_10006detail10radix_sort29DeviceRadixSortOnesweepKernelINS1_5radix10policy_hubIciyE10Policy1000ELNS0_9SortOrderE0EciyiiNS1_21identity_decomposer_tEEEvPT5_SB_PT3_PKSC_PT1_PKSG_PT2_PKSK_T4_iiT6__param_8];
	cvt.u32.u64 	%r571, %rd8;
	mad.lo.s32 	%r108, %r3, -5760, %r1806;
	setp.ge.s32 	%p80, %r571, %r108;
	add.s64 	%rd79, %rd16, %rd8;
	shl.b64 	%rd80, %rd79, 2;
	add.s64 	%rd18, %rd1, %rd80;
	@%p80 bra 	$L__BB5_130;
	st.global.u32 	[%rd18], %r1856;
$L__BB5_130:
	add.s32 	%r573, %r571, 32;
	setp.ge.s32 	%p81, %r573, %r108;
	@%p81 bra 	$L__BB5_132;
	st.global.u32 	[%rd18+128], %r1855;
$L__BB5_132:
	add.s32 	%r575, %r571, 64;
	setp.ge.s32 	%p82, %r575, %r108;
	@%p82 bra 	$L__BB5_134;
	st.global.u32 	[%rd18+256], %r1854;
$L__BB5_134:
	add.s32 	%r577, %r571, 96;
	setp.ge.s32 	%p83, %r577, %r108;
	@%p83 bra 	$L__BB5_136;
	st.global.u32 	[%rd18+384], %r1853;
$L__BB5_136:
	add.s32 	%r579, %r571, 128;
	setp.ge.s32 	%p84, %r579, %r108;
	@%p84 bra 	$L__BB5_138;
	st.global.u32 	[%rd18+512], %r1852;
$L__BB5_138:
	add.s32 	%r581, %r571, 160;
	setp.ge.s32 	%p85, %r581, %r108;
	@%p85 bra 	$L__BB5_140;
	st.global.u32 	[%rd18+640], %r1851;
$L__BB5_140:
	add.s32 	%r583, %r571, 192;
	setp.ge.s32 	%p86, %r583, %r108;
	@%p86 bra 	$L__BB5_142;
	st.global.u32 	[%rd18+768], %r1850;
$L__BB5_142:
	add.s32 	%r585, %r571, 224;
	setp.ge.s32 	%p87, %r585, %r108;
	@%p87 bra 	$L__BB5_144;
	st.global.u32 	[%rd18+896], %r1849;
$L__BB5_144:
	add.s32 	%r587, %r571, 256;
	setp.ge.s32 	%p88, %r587, %r108;
	@%p88 bra 	$L__BB5_146;
	st.global.u32 	[%rd18+1024], %r1848;
$L__BB5_146:
	add.s32 	%r589, %r571, 288;
	setp.ge.s32 	%p89, %r589, %r108;
	@%p89 bra 	$L__BB5_148;
	st.global.u32 	[%rd18+1152], %r1847;
$L__BB5_148:
	add.s32 	%r591, %r571, 320;
	setp.ge.s32 	%p90, %r591, %r108;
	@%p90 bra 	$L__BB5_150;
	st.global.u32 	[%rd18+1280], %r1846;
$L__BB5_150:
	add.s32 	%r593, %r571, 352;
	setp.ge.s32 	%p91, %r593, %r108;
	@%p91 bra 	$L__BB5_152;
	st.global.u32 	[%rd18+1408], %r1845;
$L__BB5_152:
	add.s32 	%r595, %r571, 384;
	setp.ge.s32 	%p92, %r595, %r108;
	@%p92 bra 	$L__BB5_154;
	st.global.u32 	[%rd18+1536], %r1844;
$L__BB5_154:
	add.s32 	%r597, %r571, 416;
	setp.ge.s32 	%p93, %r597, %r108;
	@%p93 bra 	$L__BB5_156;
	st.global.u32 	[%rd18+1664], %r1843;
$L__BB5_156:
	add.s32 	%r599, %r571, 448;
	setp.ge.s32 	%p94, %r599, %r108;
	@%p94 bra 	$L__BB5_158;
	st.global.u32 	[%rd18+1792], %r1842;
$L__BB5_158:
	// begin inline asm
	exit;
	// end inline asm
	mov.u16 	%rs209, %rs194;
	mov.u16 	%rs210, %rs195;
	mov.u16 	%rs211, %rs196;
	mov.u16 	%rs212, %rs197;
	mov.u16 	%rs213, %rs198;
	mov.u16 	%rs214, %rs199;
	mov.u16 	%rs215, %rs200;
	mov.u16 	%rs216, %rs201;
	mov.u16 	%rs217, %rs202;
	mov.u16 	%rs218, %rs203;
	mov.u16 	%rs219, %rs204;
	mov.u16 	%rs220, %rs205;
	mov.u16 	%rs221, %rs206;
	mov.u16 	%rs222, %rs207;
	mov.u16 	%rs223, %rs208;
$L__BB5_159:
	mul.hi.u32 	%r600, %r1, 357913942;
	add.s32 	%r601, %r600, %r1;
	shl.b32 	%r602, %r601, 2;
	mov.u32 	%r603, _ZZN3cub18CUB_300001_SM_10006detail10radix_sort29DeviceRadixSortOnesweepKernelINS1_5radix10policy_hubIciyE10Policy1000ELNS0_9SortOrderE0EciyiiNS1_21identity_decomposer_tEEEvPT5_SB_PT3_PKSC_PT1_PKSG_PT2_PKSK_T4_iiT6_E1s;
	add.s32 	%r604, %r603, %r602;
	add.s32 	%r109, %r604, 13328;
	st.shared.u32 	[%r604+13328], %r1823;
	bar.sync 	0;
	setp.gt.u32 	%p95, %r1, 31;
	@%p95 bra 	$L__BB5_161;
	mad.lo.s32 	%r636, %r1, 52, %r603;
	ld.shared.u32 	%r637, [%r636+13328];
	ld.shared.u32 	%r638, [%r636+13332];
	ld.shared.u32 	%r639, [%r636+13336];
	ld.shared.u32 	%r640, [%r636+13340];
	ld.shared.u32 	%r641, [%r636+13344];
	ld.shared.u32 	%r642, [%r636+13348];
	ld.shared.u32 	%r643, [%r636+13352];
	ld.shared.u32 	%r644, [%r636+13356];
	ld.shared.u32 	%r645, [%r636+13360];
	ld.shared.u32 	%r646, [%r636+13364];
	ld.shared.u32 	%r647, [%r636+13368];
	ld.shared.u32 	%r648, [%r636+13372];
	add.s32 	%r649, %r638, %r637;
	add.s32 	%r650, %r649, %r639;
	add.s32 	%r651, %r650, %r640;
	add.s32 	%r652, %r651, %r641;
	add.s32 	%r653, %r652, %r642;
	add.s32 	%r654, %r653, %r643;
	add.s32 	%r655, %r654, %r644;
	add.s32 	%r656, %r655, %r645;
	add.s32 	%r657, %r656, %r646;
	add.s32 	%r658, %r657, %r647;
	add.s32 	%r609, %r658, %r648;
	mov.b32 	%r607, 1;
	mov.b32 	%r632, 0;
	mov.b32 	%r634, -1;
	// begin inline asm
	{  .reg .s32 r0;  .reg .pred p;  shfl.sync.up.b32 r0|p, %r609, %r607, %r632, %r634;  @p add.s32 r0, r0, %r609;  mov.s32 %r605, r0;}
	// end inline asm
	mov.b32 	%r613, 2;
	// begin inline asm
	{  .reg .s32 r0;  .reg .pred p;  shfl.sync.up.b32 r0|p, %r605, %r613, %r632, %r634;  @p add.s32 r0, r0, %r605;  mov.s32 %r611, r0;}
	// end inline asm
	mov.b32 	%r619, 4;
	// begin inline asm
	{  .reg .s32 r0;  .reg .pred p;  shfl.sync.up.b32 r0|p, %r611, %r619, %r632, %r634;  @p add.s32 r0, r0, %r611;  mov.s32 %r617, r0;}
	// end inline asm
	mov.b32 	%r625, 8;
	// begin inline asm
	{  .reg .s32 r0;  .reg .pred p;  shfl.sync.up.b32 r0|p, %r617, %r625, %r632, %r634;  @p add.s32 r0, r0, %r617;  mov.s32 %r623, r0;}
	// end inline asm
	mov.b32 	%r631, 16;
	// begin inline asm
	{  .reg .s32 r0;  .reg .pred p;  shfl.sync.up.b32 r0|p, %r623, %r631, %r632, %r634;  @p add.s32 r0, r0, %r623;  mov.s32 %r629, r0;}
	// end inline asm
	sub.s32 	%r659, %r629, %r609;
	add.s32 	%r660, %r637, %r659;
	add.s32 	%r661, %r638, %r660;
	add.s32 	%r662, %r639, %r661;
	add.s32 	%r663, %r640, %r662;
	add.s32 	%r664, %r641, %r663;
	add.s32 	%r665, %r642, %r664;
	add.s32 	%r666, %r643, %r665;
	add.s32 	%r667, %r644, %r666;
	add.s32 	%r668, %r645, %r667;
	add.s32 	%r669, %r646, %r668;
	add.s32 	%r670, %r647, %r669;
	st.shared.u32 	[%r636+13328], %r659;
	st.shared.u32 	[%r636+13332], %r660;
	st.shared.u32 	[%r636+13336], %r661;
	st.shared.u32 	[%r636+13340], %r662;
	st.shared.u32 	[%r636+13344], %r663;
	st.shared.u32 	[%r636+13348], %r664;
	st.shared.u32 	[%r636+13352], %r665;
	st.shared.u32 	[%r636+13356], %r666;
	st.shared.u32 	[%r636+13360], %r667;
	st.shared.u32 	[%r636+13364], %r668;
	st.shared.u32 	[%r636+13368], %r669;
	st.shared.u32 	[%r636+13372], %r670;
$L__BB5_161:
	setp.gt.u32 	%p96, %r1, 255;
	bar.sync 	0;
	ld.shared.u32 	%r110, [%r109];
	@%p96 bra 	$L__BB5_163;
	shl.b32 	%r671, %r1, 2;
	add.s32 	%r673, %r603, %r671;
	ld.shared.u32 	%r674, [%r673];
	add.s32 	%r675, %r674, %r110;
	st.shared.u32 	[%r673], %r675;
	ld.shared.u32 	%r676, [%r673+1024];
	add.s32 	%r677, %r676, %r110;
	st.shared.u32 	[%r673+1024], %r677;
	ld.shared.u32 	%r678, [%r673+2048];
	add.s32 	%r679, %r678, %r110;
	st.shared.u32 	[%r673+2048], %r679;
	ld.shared.u32 	%r680, [%r673+3072];
	add.s32 	%r681, %r680, %r110;
	st.shared.u32 	[%r673+3072], %r681;
	ld.shared.u32 	%r682, [%r673+4096];
	add.s32 	%r683, %r682, %r110;
	st.shared.u32 	[%r673+4096], %r683;
	ld.shared.u32 	%r684, [%r673+5120];
	add.s32 	%r685, %r684, %r110;
	st.shared.u32 	[%r673+5120], %r685;
	ld.shared.u32 	%r686, [%r673+6144];
	add.s32 	%r687, %r686, %r110;
	st.shared.u32 	[%r673+6144], %r687;
	ld.shared.u32 	%r688, [%r673+7168];
	add.s32 	%r689, %r688, %r110;
	st.shared.u32 	[%r673+7168], %r689;
	ld.shared.u32 	%r690, [%r673+8192];
	add.s32 	%r691, %r690, %r110;
	st.shared.u32 	[%r673+8192], %r691;
	ld.shared.u32 	%r692, [%r673+9216];
	add.s32 	%r693, %r692, %r110;
	st.shared.u32 	[%r673+9216], %r693;
	ld.shared.u32 	%r694, [%r673+10240];
	add.s32 	%r695, %r694, %r110;
	st.shared.u32 	[%r673+10240], %r695;
	ld.shared.u32 	%r696, [%r673+11264];
	add.s32 	%r697, %r696, %r110;
	st.shared.u32 	[%r673+11264], %r697;
$L__BB5_163:
	shl.b32 	%r724, %r1, 5;
	and.b32  	%r725, %r724, 31744;
	add.s32 	%r111, %r603, %r725;
	bar.sync 	0;
	// begin inline asm
	mov.u32 %r698, %lanemask_le;
	// end inline asm
	cvt.u32.u16 	%r727, %rs223;
	and.b32  	%r728, %r727, 255;
	shr.u32 	%r729, %r728, %r33;
	and.b32  	%r721, %r729, %r7;
	mov.b32 	%r701, 1;
	// begin inline asm
	{
    .reg .pred p;
    and.b32 %r699, %r721, %r701;    setp.ne.u32 p, %r699, 0;
    vote.ballot.sync.b32 %r699, p, 0xffffffff;
    @!p not.b32 %r699, %r699;
}

	// end inline asm
	mov.b32 	%r704, 2;
	// begin inline asm
	{
    .reg .pred p;
    and.b32 %r702, %r721, %r704;    setp.ne.u32 p, %r702, 0;
    vote.ballot.sync.b32 %r702, p, 0xffffffff;
    @!p not.b32 %r702, %r702;
}

	// end inline asm
	and.b32  	%r730, %r702, %r699;
	mov.b32 	%r707, 4;
	// begin inline asm
	{
    .reg .pred p;
    and.b32 %r705, %r721, %r707;    setp.ne.u32 p, %r705, 0;
    vote.ballot.sync.b32 %r705, p, 0xffffffff;
    @!p not.b32 %r705, %r705;
}

	// end inline asm
	and.b32  	%r731, %r705, %r730;
	mov.b32 	%r710, 8;
	// begin inline asm
	{
    .reg .pred p;
    and.b32 %r708, %r721, %r710;    setp.ne.u32 p, %r708, 0;
    vote.ballot.sync.b32 %r708, p, 0xffffffff;
    @!p not.b32 %r708, %r708;
}

	// end inline asm
	and.b32  	%r732, %r708, %r731;
	mov.b32 	%r713, 16;
	// begin inline asm
	{
    .reg .pred p;
    and.b32 %r711, %r721, %r713;    setp.ne.u32 p, %r711, 0;
    vote.ballot.sync.b32 %r711, p, 0xffffffff;
    @!p not.b32 %r711, %r711;
}

	// end inline asm
	and.b32  	%r733, %r711, %r732;
	mov.b32 	%r716, 32;
	// begin inline asm
	{
    .reg .pred p;
    and.b32 %r714, %r721, %r716;    setp.ne.u32 p, %r714, 0;
    vote.ballot.sync.b32 %r714, p, 0xffffffff;
    @!p not.b32 %r714, %r714;
}

	// end inline asm
	and.b32  	%r734, %r714, %r733;
	mov.b32 	%r719, 64;
	// begin inline asm
	{
    .reg .pred p;
    and.b32 %r717, %r721, %r719;    setp.ne.u32 p, %r717, 0;
    vote.ballot.sync.b32 %r717, p, 0xffffffff;
    @!p not.b32 %r717, %r717;
}

	// end inline asm
	and.b32  	%r735, %r717, %r734;
	mov.b32 	%r722, 128;
	// begin inline asm
	{
    .reg .pred p;
    and.b32 %r720, %r721, %r722;    setp.ne.u32 p, %r720, 0;
    vote.ballot.sync.b32 %r720, p, 0xffffffff;
    @!p not.b32 %r720, %r720;
}

	// end inline asm
	and.b32  	%r736, %r720, %r735;
	clz.b32 	%r737, %r736;
	sub.s32 	%r114, 31, %r737;
	and.b32  	%r738, %r698, %r736;
	popc.b32 	%r115, %r738;
	setp.ne.s32 	%p97, %r294, %r114;
	mov.b32 	%r1857, 0;
	@%p97 bra 	$L__BB5_165;
	shl.b32 	%r739, %r721, 2;
	add.s32 	%r740, %r111, %r739;
	atom.shared.add.u32 	%r1857, [%r740], %r115;
$L__BB5_165:
	shfl.sync.idx.b32	%r766|%p98, %r1857, %r114, 31, -1;
	add.s32 	%r118, %r115, %r766;
	cvt.u32.u16 	%r767, %rs222;
	and.b32  	%r768, %r767, 255;
	shr.u32 	%r769, %r768, %r33;
	and.b32  	%r763, %r769, %r7;
	mov.b32 	%r743, 1;
	// begin inline asm
	{
    .reg .pred p;
    and.b32 %r741, %r763, %r743;    setp.ne.u32 p, %r741, 0;
    vote.ballot.sync.b32 %r741, p, 0xffffffff;
    @!p not.b32 %r741, %r741;
}

	// end inline asm
	mov.b32 	%r746, 2;
	// begin inline asm
	{
    .reg .pred p;
    and.b32 %r744, %r763, %r746;    setp.ne.u32 p, %r744, 0;
    vote.ballot.sync.b32 %r744, p, 0xffffffff;
    @!p not.b32 %r744, %r744;
}

	// end inline asm
	and.b32  	%r770, %r744, %r741;
	mov.b32 	%r749, 4;
	// begin inline asm
	{
    .reg .pred p;
    and.b32 %r747, %r763, %r749;    setp.ne.u32 p, %r747, 0;
    vote.ballot.sync.b32 %r747, p, 0xffffffff;
    @!p not.b32 %r747, %r747;
}

	// end inline asm
	and.b32  	%r771, %r747, %r770;
	mov.b32 	%r752, 8;
	// begin inline asm
	{
    .reg .pred p;
    and.b32 %r750, %r763, %r752;    setp.ne.u32 p, %r750, 0;
    vote.ballot.sync.b32 %r750, p, 0xffffffff;
    @!p not.b32 %r750, %r750;
}

	// end inline asm
	and.b32  	%r772, %r750, %r771;
	mov.b32 	%r755, 16;
	// begin inline asm
	{
    .reg .pred p;
    and.b32 %r753, %r763, %r755;    setp.ne.u32 p, %r753, 0;
    vote.ballot.sync.b32 %r753, p, 0xffffffff;
    @!p not.b32 %r753, %r753;
}

	// end inline asm
	and.b32  	%r773, %r753, %r772;
	mov.b32 	%r758, 32;
	// begin inline asm
	{
    .reg .pred p;
    and.b32 %r756, %r763, %r758;    setp.ne.u32 p, %r756, 0;
    vote.ballot.sync.b32 %r756, p, 0xffffffff;
    @!p not.b32 %r756, %r756;
}

	// end inline asm
	and.b32  	%r774, %r756, %r773;
	mov.b32 	%r761, 64;
	// begin inline asm
	{
    .reg .pred p;
    and.b32 %r759, %r763, %r761;    setp.ne.u32 p, %r759, 0;
    vote.ballot.sync.b32 %r759, p, 0xffffffff;
    @!p not.b32 %r759, %r759;
}

	// end inline asm
	and.b32  	%r775, %r759, %r774;
	mov.b32 	%r764, 128;
	// begin inline asm
	{
    .reg .pred p;
    and.b32 %r762, %r763, %r764;    setp.ne.u32 p, %r762, 0;
    vote.ballot.sync.b32 %r762, p, 0xffffffff;
    @!p not.b32 %r762, %r762;
}

	// end inline asm
	and.b32  	%r776, %r762, %r775;
	clz.b32 	%r777, %r776;
	sub.s32 	%r120, 31, %r777;
	and.b32  	%r778, %r698, %r776;
	popc.b32 	%r121, %r778;
	setp.ne.s32 	%p99, %r294, %r120;
	mov.b32 	%r1858, 0;
	@%p99 bra 	$L__BB5_167;
	shl.b32 	%r779, %r763, 2;
	add.s32 	%r780, %r111, %r779;
	atom.shared.add.u32 	%r1858, [%r780], %r121;
$L__BB5_167:
	shfl.sync.idx.b32	%r806|%p100, %r1858, %r120, 31, -1;
	add.s32 	%r124, %r121, %r806;
	cvt.u32.u16 	%r807, %rs221;
	and.b32  	%r808, %r807, 255;
	shr.u32 	%r809, %r808, %r33;
	and.b32  	%r803, %r809, %r7;
	mov.b32 	%r783, 1;
	// begin inline asm
	{
    .reg .pred p;
    and.b32 %r781, %r803, %r783;    setp.ne.u32 p, %r781, 0;
    vote.ballot.sync.b32 %r781, p, 0xffffffff;
    @!p not.b32 %r781, %r781;
}

	// end inline asm
	mov.b32 	%r786, 2;
	// begin inline asm
	{
    .reg .pred p;
    and.b32 %r784, %r803, %r786;    setp.ne.u32 p, %r784, 0;
    vote.ballot.sync.b32 %r784, p, 0xffffffff;
    @!p not.b32 %r784, %r784;
}

	// end inline asm
	and.b32  	%r810, %r784, %r781;
	mov.b32 	%r789, 4;
	// begin inline asm
	{
    .reg .pred p;
    and.b32 %r787, %r803, %r789;    setp.ne.u32 p, %r787, 0;
    vote.ballot.sync.b32 %r787, p, 0xffffffff;
    @!p not.b32 %r787, %r787;
}

	// end inline asm
	and.b32  	%r811, %r787, %r810;
	mov.b32 	%r792, 8;
	// begin inline asm
	{
    .reg .pred p;
    and.b32 %r790, %r803, %r792;    setp.ne.u32 p, %r790, 0;
    vote.ballot.sync.b32 %r790, p, 0xffffffff;
    @!p not.b32 %r790, %r790;
}

	// end inline asm
	and.b32  	%r812, %r790, %r811;
	mov.b32 	%r795, 16;
	// begin inline asm
	{
    .reg .pred p;
    and.b32 %r793, %r803, %r795;    setp.ne.u32 p, %r793, 0;
    vote.ballot.sync.b32 %r793, p, 0xffffffff;
    @!p not.b32 %r793, %r793;
}

	// end inline asm
	and.b32  	%r813, %r793, %r812;
	mov.b32 	%r798, 32;
	// begin inline asm
	{
    .reg .pred p;
    and.b32 %r796, %r803, %r798;    setp.ne.u32 p, %r796, 0;
    vote.ballot.sync.b32 %r796, p, 0xffffffff;
    @!p not.b32 %r796, %r796;
}

	// end inline asm
	and.b32  	%r814, %r796, %r813;
	mov.b32 	%r801, 64;
	// begin inline asm
	{
    .reg .pred p;
    and.b32 %r799, %r803, %r801;    setp.ne.u32 p, %r799, 0;
    vote.ballot.sync.b32 %r799, p, 0xffffffff;
    @!p not.b32 %r799, %r799;
}

	// end inline asm
	and.b32  	%r815, %r799, %r814;
	mov.b32 	%r804, 128;
	// begin inline asm
	{
    .reg .pred p;
    and.b32 %r802, %r803, %r804;    setp.ne.u32 p, %r802, 0;
    vote.ballot.sync.b32 %r802, p, 0xffffffff;
    @!p not.b32 %r802, %r802;
}

	// end inline asm
	and.b32  	%r816, %r802, %r815;
	clz.b32 	%r817, %r816;
	sub.s32 	%r126, 31, %r817;
	and.b32  	%r818, %r698, %r816;
	popc.b32 	%r127, %r818;
	setp.ne.s32 	%p101, %r294, %r126;
	mov.b32 	%r1859, 0;
	@%p101 bra 	$L__BB5_169;
	shl.b32 	%r819, %r803, 2;
	add.s32 	%r820, %r111, %r819;
	atom.shared.add.u32 	%r1859, [%r820], %r127;
$L__BB5_169:
	shfl.sync.idx.b32	%r846|%p102, %r1859, %r126, 31, -1;
	add.s32 	%r130, %r127, %r846;
	cvt.u32.u16 	%r847, %rs220;
	and.b32  	%r848, %r847, 255;
	shr.u32 	%r849, %r848, %r33;
	and.b32  	%r843, %r849, %r7;
	mov.b32 	%r823, 1;
	// begin inline asm
	{
    .reg .pred p;
    and.b32 %r821, %r843, %r823;    setp.ne.u32 p, %r821, 0;
    vote.ballot.sync.b32 %r821, p, 0xffffffff;
    @!p not.b32 %r821, %r821;
}

	// end inline asm
	mov.b32 	%r826, 2;
	// begin inline asm
	{
    .reg .pred p;
    and.b32 %r824, %r843, %r826;    setp.ne.u32 p, %r824, 0;
    vote.ballot.sync.b32 %r824, p, 0xffffffff;
    @!p not.b32 %r824, %r824;
}

	// end inline asm
	and.b32  	%r850, %r824, %r821;
	mov.b32 	%r829, 4;
	// begin inline asm
	{
    .reg .pred p;
    and.b32 %r827, %r843, %r829;    setp.ne.u32 p, %r827, 0;
    vote.ballot.sync.b32 %r827, p, 0xffffffff;
    @!p not.b32 %r827, %r827;
}

	// end inline asm
	and.b32  	%r851, %r827, %r850;
	mov.b32 	%r832, 8;
	// begin inline asm
	{
    .reg .pred p;
    and.b32 %r830, %r843, %r832;    setp.ne.u32 p, %r830, 0;
    vote.ballot.sync.b32 %r830, p, 0xffffffff;
    @!p not.b32 %r830, %r830;
}

	// end inline asm
	and.b32  	%r852, %r830, %r851;
	mov.b32 	%r835, 16;
	// begin inline asm
	{
    .reg .pred p;
    and.b32 %r833, %r843, %r835;    setp.ne.u32 p, %r833, 0;
    vote.ballot.sync.b32 %r833, p, 0xffffffff;
    @!p not.b32 %r833, %r833;
}

	// end inline asm
	and.b32  	%r853, %r833, %r852;
	mov.b32 	%r838, 32;
	// begin inline asm
	{
    .reg .pred p;
    and.b32 %r836, %r843, %r838;    setp.ne.u32 p, %r836, 0;
    vote.ballot.sync.b32 %r836, p, 0xffffffff;
    @!p not.b32 %r836, %r836;
}

	// end inline asm
	and.b32  	%r854, %r836, %r853;
	mov.b32 	%r841, 64;
	// begin inline asm
	{
    .reg .pred p;
    and.b32 %r839, %r843, %r841;    setp.ne.u32 p, %r839, 0;
    vote.ballot.sync.b32 %r839, p, 0xffffffff;
    @!p not.b32 %r839, %r839;
}

	// end inline asm
	and.b32  	%r855, %r839, %r854;
	mov.b32 	%r844, 128;
	// begin inline asm
	{
    .reg .pred p;
    and.b32 %r842, %r843, %r844;    setp.ne.u32 p, %r842, 0;
    vote.ballot.sync.b32 %r842, p, 0xffffffff;
    @!p not.b32 %r842, %r842;
}

	// end inline asm
	and.b32  	%r856, %r842, %r855;
	clz.b32 	%r857, %r856;
	sub.s32 	%r132, 31, %r857;
	and.b32  	%r858, %r698, %r856;
	popc.b32 	%r133, %r858;
	setp.ne.s32 	%p103, %r294, %r132;
	mov.b32 	%r1860, 0;
	@%p103 bra 	$L__BB5_171;
	shl.b32 	%r859, %r843, 2;
	add.s32 	%r860, %r111, %r859;
	atom.shared.add.u32 	%r1860, [%r860], %r133;
$L__BB5_171:
	shfl.sync.idx.b32	%r886|%p104, %r1860, %r132, 31, -1;
	add.s32 	%r136, %r133, %r886;
	cvt.u32.u16 	%r887, %rs219;
	and.b32  	%r888, %r887, 255;
	shr.u32 	%r889, %r888, %r33;
	and.b32  	%r883, %r889, %r7;
	mov.b32 	%r863, 1;
	// begin inline asm
	{
    .reg .pred p;
    and.b32 %r861, %r883, %r863;    setp.ne.u32 p, %r861, 0;
    vote.ballot.sync.b32 %r861, p, 0xffffffff;
    @!p not.b32 %r861, %r861;
}

	// end inline asm
	mov.b32 	%r866, 2;
	// begin inline asm
	{
    .reg .pred p;
    and.b32 %r864, %r883, %r866;    setp.ne.u32 p, %r864, 0;
    vote.ballot.sync.b32 %r864, p, 0xffffffff;
    @!p not.b32 %r864, %r864;
}

	// end inline asm
	and.b32  	%r890, %r864, %r861;
	mov.b32 	%r869, 4;
	// begin inline asm
	{
    .reg .pred p;
    and.b32 %r867, %r883, %r869;    setp.ne.u32 p, %r867, 0;
    vote.ballot.sync.b32 %r867, p, 0xffffffff;
    @!p not.b32 %r867, %r867;
}

	// end inline asm
	and.b32  	%r891, %r867, %r890;
	mov.b32 	%r872, 8;
	// begin inline asm
	{
    .reg .pred p;
    and.b32 %r870, %r883, %r872;    setp.ne.u32 p, %r870, 0;
    vote.ballot.sync.b32 %r870, p, 0xffffffff;
    @!p not.b32 %r870, %r870;
}

	// end inline asm
	and.b32  	%r892, %r870, %r891;
	mov.b32 	%r875, 16;
	// begin inline asm
	{
    .reg .pred p;
    and.b32 %r873, %r883, %r875;    setp.ne.u32 p, %r873, 0;
    vote.ballot.sync.b32 %r873, p, 0xffffffff;
    @!p not.b32 %r873, %r873;
}

	// end inline asm
	and.b32  	%r893, %r873, %r892;
	mov.b32 	%r878, 32;
	// begin inline asm
	{
    .reg .pred p;
    and.b32 %r876, %r883, %r878;    setp.ne.u32 p, %r876, 0;
    vote.ballot.sync.b32 %r876, p, 0xffffffff;
    @!p not.b32 %r876, %r876;
}

	// end inline asm
	and.b32  	%r894, %r876, %r893;
	mov.b32 	%r881, 64;
	// begin inline asm
	{
    .reg .pred p;
    and.b32 %r879, %r883, %r881;    setp.ne.u32 p, %r879, 0;
    vote.ballot.sync.b32 %r879, p, 0xffffffff;
    @!p not.b32 %r879, %r879;
}

	// end inline asm
	and.b32  	%r895, %r879, %r894;
	mov.b32 	%r884, 128;
	// begin inline asm
	{
    .reg .pred p;
    and.b32 %r882, %r883, %r884;    setp.ne.u32 p, %r882, 0;
    vote.ballot.sync.b32 %r882, p, 0xffffffff;
    @!p not.b32 %r882, %r882;
}

	// end inline asm
	and.b32  	%r896, %r882, %r895;
	clz.b32 	%r897, %r896;
	sub.s32 	%r138, 31, %r897;
	and.b32  	%r898, %r698, %r896;
	popc.b32 	%r139, %r898;
	setp.ne.s32 	%p105, %r294, %r138;
	mov.b32 	%r1861, 0;
	@%p105 bra 	$L__BB5_173;
	shl.b32 	%r899, %r883, 2;
	add.s32 	%r900, %r111, %r899;
	atom.shared.add.u32 	%r1861, [%r900], %r139;
$L__BB5_173:
	shfl.sync.idx.b32	%r926|%p106, %r1861, %r138, 31, -1;
	add.s32 	%r142, %r139, %r926;
	cvt.u32.u16 	%r927, %rs218;
	and.b32  	%r928, %r927, 255;
	shr.u32 	%r929, %r928, %r33;
	and.b32  	%r923, %r929, %r7;
	mov.b32 	%r903, 1;
	// begin inline asm
	{
    .reg .pred p;
    and.b32 %r901, %r923, %r903;    setp.ne.u32 p, %r901, 0;
    vote.ballot.sync.b32 %r901, p, 0xffffffff;
    @!p not.b32 %r901, %r901;
}

	// end inline asm
	mov.b32 	%r906, 2;
	// begin inline asm
	{
    .reg .pred p;
    and.b32 %r904, %r923, %r906;    setp.ne.u32 p, %r904, 0;
    vote.ballot.sync.b32 %r904, p, 0xffffffff;
    @!p not.b32 %r904, %r904;
}

	// end inline asm
	and.b32  	%r930, %r904, %r901;
	mov.b32 	%r909, 4;
	// begin inline asm
	{
    .reg .pred p;
    and.b32 %r907, %r923, %r909;    setp.ne.u32 p, %r907, 0;
    vote.ballot.sync.b32 %r907, p, 0xffffffff;
    @!p not.b32 %r907, %r907;
}

	// end inline asm
	and.b32  	%r931, %r907, %r930;
	mov.b32 	%r912, 8;
	// begin inline asm
	{
    .reg .pred p;
    and.b32 %r910, %r923, %r912;    setp.ne.u32 p, %r910, 0;
    vote.ballot.sync.b32 %r910, p, 0xffffffff;
    @!p not.b32 %r910, %r910;
}

	// end inline asm
	and.b32  	%r932, %r910, %r931;
	mov.b32 	%r915, 16;
	// begin inline asm
	{
    .reg .pred p;
    and.b32 %r913, %r923, %r915;    setp.ne.u32 p, %r913, 0;
    vote.ballot.sync.b32 %r913, p, 0xffffffff;
    @!p not.b32 %r913, %r913;
}

	// end inline asm
	and.b32  	%r933, %r913, %r932;
	mov.b32 	%r918, 32;
	// begin inline asm
	{
    .reg .pred p;
    and.b32 %r916, %r923, %r918;    setp.ne.u32 p, %r916, 0;
    vote.ballot.sync.b32 %r916, p, 0xffffffff;
    @!p not.b32 %r916, %r916;
}

	// end inline asm
	and.b32  	%r934, %r916, %r933;
	mov.b32 	%r921, 64;
	// begin inline asm
	{
    .reg .pred p;
    and.b32 %r919, %r923, %r921;    setp.ne.u32 p, %r919, 0;
    vote.ballot.sync.b32 %r919, p, 0xffffffff;
    @!p not.b32 %r919, %r919;
}

	// end inline asm
	and.b32  	%r935, %r919, %r934;
	mov.b32 	%r924, 128;
	// begin inline asm
	{
    .reg .pred p;
    and.b32 %r922, %r923, %r924;    setp.ne.u32 p, %r922, 0;
    vote.ballot.sync.b32 %r922, p, 0xffffffff;
    @!p not.b32 %r922, %r922;
}

	// end inline asm
	and.b32  	%r936, %r922, %r935;
	clz.b32 	%r937, %r936;
	sub.s32 	%r144, 31, %r937;
	and.b32  	%r938, %r698, %r936;
	popc.b32 	%r145, %r938;
	setp.ne.s32 	%p107, %r294, %r144;
	mov.b32 	%r1862, 0;
	@%p107 bra 	$L__BB5_175;
	shl.b32 	%r939, %r923, 2;
	add.s32 	%r940, %r111, %r939;
	atom.shared.add.u32 	%r1862, [%r940], %r145;
$L__BB5_175:
	shfl.sync.idx.b32	%r966|%p108, %r1862, %r144, 31, -1;
	add.s32 	%r148, %r145, %r966;
	cvt.u32.u16 	%r967, %rs217;
	and.b32  	%r968, %r967, 255;
	shr.u32 	%r969, %r968, %r33;
	and.b32  	%r963, %r969, %r7;
	mov.b32 	%r943, 1;
	// begin inline asm
	{
    .reg .pred p;
    and.b32 %r941, %r963, %r943;    setp.ne.u32 p, %r941, 0;
    vote.ballot.sync.b32 %r941, p, 0xffffffff;
    @!p not.b32 %r941, %r941;
}

	// end inline asm
	mov.b32 	%r946, 2;
	// begin inline asm
	{
    .reg .pred p;
    and.b32 %r944, %r963, %r946;    setp.ne.u32 p, %r944, 0;
    vote.ballot.sync.b32 %r944, p, 0xffffffff;
    @!p not.b32 %r944, %r944;
}

	// end inline asm
	and.b32  	%r970, %r944, %r941;
	mov.b32 	%r949, 4;
	// begin inline asm
	{
    .reg .pred p;
    and.b32 %r947, %r963, %r949;    setp.ne.u32 p, %r947, 0;
    vote.ballot.sync.b32 %r947, p, 0xffffffff;
    @!p not.b32 %r947, %r947;
}

	// end inline asm
	and.b32  	%r971, %r947, %r970;
	mov.b32 	%r952, 8;
	// begin inline asm
	{
    .reg .pred p;
    and.b32 %r950, %r963, %r952;    setp.ne.u32 p, %r950, 0;
    vote.ballot.sync.b32 %r950, p, 0xffffffff;
    @!p not.b32 %r950, %r950;
}

	// end inline asm
	and.b32  	%r972, %r950, %r971;
	mov.b32 	%r955, 16;
	// begin inline asm
	{
    .reg .pred p;
    and.b32 %r953, %r963, %r955;    setp.ne.u32 p, %r953, 0;
    vote.ballot.sync.b32 %r953, p, 0xffffffff;
    @!p not.b32 %r953, %r953;
}

	// end inline asm
	and.b32  	%r973, %r953, %r972;
	mov.b32 	%r958, 32;
	// begin inline asm
	{
    .reg .pred p;
    and.b32 %r956, %r963, %r958;    setp.ne.u32 p, %r956, 0;
    vote.ballot.sync.b32 %r956, p, 0xffffffff;
    @!p not.b32 %r956, %r956;
}

	// end inline asm
	and.b32  	%r974, %r956, %r973;
	mov.b32 	%r961, 64;
	// begin inline asm
	{
    .reg .pred p;
    and.b32 %r959, %r963, %r961;    setp.ne.u32 p, %r959, 0;
    vote.ballot.sync.b32 %r959, p, 0xffffffff;
    @!p not.b32 %r959, %r959;
}

	// end inline asm
	and.b32  	%r975, %r959, %r974;
	mov.b32 	%r964, 128;
	// begin inline asm
	{
    .reg .pred p;
    and.b32 %r962, %r963, %r964;    setp.ne.u32 p, %r962, 0;
    vote.ballot.sync.b32 %r962, p, 0xffffffff;
    @!p not.b32 %r962, %r962;
}

	// end inline asm
	and.b32  	%r976, %r962, %r975;
	clz.b32 	%r977, %r976;
	sub.s32 	%r150, 31, %r977;
	and.b32  	%r978, %r698, %r976;
	popc.b32 	%r151, %r978;
	setp.ne.s32 	%p109, %r294, %r150;
	mov.b32 	%r1863, 0;
	@%p109 bra 	$L__BB5_177;
	shl.b32 	%r979, %r963, 2;
	add.s32 	%r980, %r111, %r979;
	atom.shared.add.u32 	%r1863, [%r980], %r151;
$L__BB5_177:
	shfl.sync.idx.b32	%r1006|%p110, %r1863, %r150, 31, -1;
	add.s32 	%r154, %r151, %r1006;
	cvt.u32.u16 	%r1007, %rs216;
	and.b32  	%r1008, %r1007, 255;
	shr.u32 	%r1009, %r1008, %r33;
	and.b32  	%r1003, %r1009, %r7;
	mov.b32 	%r983, 1;
	// begin inline asm
	{
    .reg .pred p;
    and.b32 %r981, %r1003, %r983;    setp.ne.u32 p, %r981, 0;
    vote.ballot.sync.b32 %r981, p, 0xffffffff;
    @!p not.b32 %r981, %r981;
}

	// end inline asm
	mov.b32 	%r986, 2;
	// begin inline asm
	{
    .reg .pred p;
    and.b32 %r984, %r1003, %r986;    setp.ne.u32 p, %r984, 0;
    vote.ballot.sync.b32 %r984, p, 0xffffffff;
    @!p not.b32 %r984, %r984;
}

	// end inline asm
	and.b32  	%r1010, %r984, %r981;
	mov.b32 	%r989, 4;
	// begin inline asm
	{
    .reg .pred p;
    and.b32 %r987, %r1003, %r989;    setp.ne.u32 p, %r987, 0;
    vote.ballot.sync.b32 %r987, p, 0xffffffff;
    @!p not.b32 %r987, %r987;
}

	// end inline asm
	and.b32  	%r1011, %r987, %r1010;
	mov.b32 	%r992, 8;
	// begin inline asm
	{
    .reg .pred p;
    and.b32 %r990, %r1003, %r992;    setp.ne.u32 p, %r990, 0;
    vote.ballot.sync.b32 %r990, p, 0xffffffff;
    @!p not.b32 %r990, %r990;
}

	// end inline asm
	and.b32  	%r1012, %r990, %r1011;
	mov.b32 	%r995, 16;
	// begin inline asm
	{
    .reg .pred p;
    and.b32 %r993, %r1003, %r995;    setp.ne.u32 p, %r993, 0;
    vote.ballot.sync.b32 %r993, p, 0xffffffff;
    @!p not.b32 %r993, %r993;
}

	// end inline asm
	and.b32  	%r1013, %r993, %r1012;
	mov.b32 	%r998, 32;
	// begin inline asm
	{
    .reg .pred p;
    and.b32 %r996, %r1003, %r998;    setp.ne.u32 p, %r996, 0;
    vote.ballot.sync.b32 %r996, p, 0xffffffff;
    @!p not.b32 %r996, %r996;
}

	// end inline asm
	and.b32  	%r1014, %r996, %r1013;
	mov.b32 	%r1001, 64;
	// begin inline asm
	{
    .reg .pred p;
    and.b32 %r999, %r1003, %r1001;    setp.ne.u32 p, %r999, 0;
    vote.ballot.sync.b32 %r999, p, 0xffffffff;
    @!p not.b32 %r999, %r999;
}

	// end inline asm
	and.b32  	%r1015, %r999, %r1014;
	mov.b32 	%r1004, 128;
	// begin inline asm
	{
    .reg .pred p;
    and.b32 %r1002, %r1003, %r1004;    setp.ne.u32 p, %r1002, 0;
    vote.ballot.sync.b32 %r1002, p, 0xffffffff;
    @!p not.b32 %r1002, %r1002;
}

	// end inline asm
	and.b32  	%r1016, %r1002, %r1015;
	clz.b32 	%r1017, %r1016;
	sub.s32 	%r156, 31, %r1017;
	and.b32  	%r1018, %r698, %r1016;
	popc.b32 	%r157, %r1018;
	setp.ne.s32 	%p111, %r294, %r156;
	mov.b32 	%r1864, 0;
	@%p111 bra 	$L__BB5_179;
	shl.b32 	%r1019, %r1003, 2;
	add.s32 	%r1020, %r111, %r1019;
	atom.shared.add.u32 	%r1864, [%r1020], %r157;
$L__BB5_179:
	shfl.sync.idx.b32	%r1046|%p112, %r1864, %r156, 31, -1;
	add.s32 	%r160, %r157, %r1046;
	cvt.u32.u16 	%r1047, %rs215;
	and.b32  	%r1048, %r1047, 255;
	shr.u32 	%r1049, %r1048, %r33;
	and.b32  	%r1043, %r1049, %r7;
	mov.b32 	%r1023, 1;
	// begin inline asm
	{
    .reg .pred p;
    and.b32 %r1021, %r1043, %r1023;    setp.ne.u32 p, %r1021, 0;
    vote.ballot.sync.b32 %r1021, p, 0xffffffff;
    @!p not.b32 %r1021, %r1021;
}

	// end inline asm
	mov.b32 	%r1026, 2;
	// begin inline asm
	{
    .reg .pred p;
    and.b32 %r1024, %r1043, %r1026;    setp.ne.u32 p, %r1024, 0;
    vote.ballot.sync.b32 %r1024, p, 0xffffffff;
    @!p not.b32 %r1024, %r1024;
}

	// end inline asm
	and.b32  	%r1050, %r1024, %r1021;
	mov.b32 	%r1029, 4;
	// begin inline asm
	{
    .reg .pred p;
    and.b32 %r1027, %r1043, %r1029;    setp.ne.u32 p, %r1027, 0;
    vote.ballot.sync.b32 %r1027, p, 0xffffffff;
    @!p not.b32 %r1027, %r1027;
}

	// end inline asm
	and.b32  	%r1051, %r1027, %r1050;
	mov.b32 	%r1032, 8;
	// begin inline asm
	{
    .reg .pred p;
    and.b32 %r1030, %r1043, %r1032;    setp.ne.u32 p, %r1030, 0;
    vote.ballot.sync.b32 %r1030, p, 0xffffffff;
    @!p not.b32 %r1030, %r1030;
}

	// end inline asm
	and.b32  	%r1052, %r1030, %r1051;
	mov.b32 	%r1035, 16;
	// begin inline asm
	{
    .reg .pred p;
    and.b32 %r1033, %r1043, %r1035;    setp.ne.u32 p, %r1033, 0;
    vote.ballot.sync.b32 %r1033, p, 0xffffffff;
    @!p not.b32 %r1033, %r1033;
}

	// end inline asm
	and.b32  	%r1053, %r1033, %r1052;
	mov.b32 	%r1038, 32;
	// begin inline asm
	{
    .reg .pred p;
    and.b32 %r1036, %r1043, %r1038;    setp.ne.u32 p, %r1036, 0;
    vote.ballot.sync.b32 %r1036, p, 0xffffffff;
    @!p not.b32 %r1036, %r1036;
}

	// end inline asm
	and.b32  	%r1054, %r1036, %r1053;
	mov.b32 	%r1041, 64;
	// begin inline asm
	{
    .reg .pred p;
    and.b32 %r1039, %r1043, %r1041;    setp.ne.u32 p, %r1039, 0;
    vote.ballot.sync.b32 %r1039, p, 0xffffffff;
    @!p not.b32 %r1039, %r1039;
}

	// end inline asm
	and.b32  	%r1055, %r1039, %r1054;
	mov.b32 	%r1044, 128;
	// begin inline asm
	{
    .reg .pred p;
    and.b32 %r1042, %r1043, %r1044;    setp.ne.u32 p, %r1042, 0;
    vote.ballot.sync.b32 %r1042, p, 0xffffffff;
    @!p not.b32 %r1042, %r1042;
}

	// end inline asm
	and.b32  	%r1056, %r1042, %r1055;
	clz.b32 	%r1057, %r1056;
	sub.s32 	%r162, 31, %r1057;
	and.b32  	%r1058, %r698, %r1056;
	popc.b32 	%r163, %r1058;
	setp.ne.s32 	%p113, %r294, %r162;
	mov.b32 	%r1865, 0;
	@%p113 bra 	$L__BB5_181;
	shl.b32 	%r1059, %r1043, 2;
	add.s32 	%r1060, %r111, %r1059;
	atom.shared.add.u32 	%r1865, [%r1060], %r163;
$L__BB5_181:
	shfl.sync.idx.b32	%r1086|%p114, %r1865, %r162, 31, -1;
	add.s32 	%r166, %r163, %r1086;
	cvt.u32.u16 	%r1087, %rs214;
	and.b32  	%r1088, %r1087, 255;
	shr.u32 	%r1089, %r1088, %r33;
	and.b32  	%r1083, %r1089, %r7;
	mov.b32 	%r1063, 1;
	// begin inline asm
	{
    .reg .pred p;
    and.b32 %r1061, %r1083, %r1063;    setp.ne.u32 p, %r1061, 0;
    vote.ballot.sync.b32 %r1061, p, 0xffffffff;
    @!p not.b32 %r1061, %r1061;
}

	// end inline asm
	mov.b32 	%r1066, 2;
	// begin inline asm
	{
    .reg .pred p;
    and.b32 %r1064, %r1083, %r1066;    setp.ne.u32 p, %r1064, 0;
    vote.ballot.sync.b32 %r1064, p, 0xffffffff;
    @!p not.b32 %r1064, %r1064;
}

	// end inline asm
	and.b32  	%r1090, %r1064, %r1061;
	mov.b32 	%r1069, 4;
	// begin inline asm
	{
    .reg .pred p;
    and.b32 %r1067, %r1083, %r1069;    setp.ne.u32 p, %r1067, 0;
    vote.ballot.sync.b32 %r1067, p, 0xffffffff;
    @!p not.b32 %r1067, %r1067;
}

	// end inline asm
	and.b32  	%r1091, %r1067, %r1090;
	mov.b32 	%r1072, 8;
	// begin inline asm
	{
    .reg .pred p;
    and.b32 %r1070, %r1083, %r1072;    setp.ne.u32 p, %r1070, 0;
    vote.ballot.sync.b32 %r1070, p, 0xffffffff;
    @!p not.b32 %r1070, %r1070;
}

	// end inline asm
	and.b32  	%r1092, %r1070, %r1091;
	mov.b32 	%r1075, 16;
	// begin inline asm
	{
    .reg .pred p;
    and.b32 %r1073, %r1083, %r1075;    setp.ne.u32 p, %r1073, 0;
    vote.ballot.sync.b32 %r1073, p, 0xffffffff;
    @!p not.b32 %r1073, %r1073;
}

	// end inline asm
	and.b32  	%r1093, %r1073, %r1092;
	mov.b32 	%r1078, 32;
	// begin inline asm
	{
    .reg .pred p;
    and.b32 %r1076, %r1083, %r1078;    setp.ne.u32 p, %r1076, 0;
    vote.ballot.sync.b32 %r1076, p, 0xffffffff;
    @!p not.b32 %r1076, %r1076;
}

	// end inline asm
	and.b32  	%r1094, %r1076, %r1093;
	mov.b32 	%r1081, 64;
	// begin inline asm
	{
    .reg .pred p;
    and.b32 %r1079, %r1083, %r1081;    setp.ne.u32 p, %r1079, 0;
    vote.ballot.sync.b32 %r1079, p, 0xffffffff;
    @!p not.b32 %r1079, %r1079;
}

	// end inline asm
	and.b32  	%r1095, %r1079, %r1094;
	mov.b32 	%r1084, 128;
	// begin inline asm
	{
    .reg .pred p;
    and.b32 %r1082, %r1083, %r1084;    setp.ne.u32 p, %r1082, 0;
    vote.ballot.sync.b32 %r1082, p, 0xffffffff;
    @!p not.b32 %r1082, %r1082;
}

	// end inline asm
	and.b32  	%r1096, %r1082, %r1095;
	clz.b32 	%r1097, %r1096;
	sub.s32 	%r168, 31, %r1097;
	and.b32  	%r1098, %r698, %r1096;
	popc.b32 	%r169, %r1098;
	setp.ne.s32 	%p115, %r294, %r168;
	mov.b32 	%r1866, 0;
	@%p115 bra 	$L__BB5_183;
	shl.b32 	%r1099, %r1083, 2;
	add.s32 	%r1100, %r111, %r1099;
	atom.shared.add.u32 	%r1866, [%r1100], %r169;
$L__BB5_183:
	shfl.sync.idx.b32	%r1126|%p116, %r1866, %r168, 31, -1;
	add.s32 	%r172, %r169, %r1126;
	cvt.u32.u16 	%r1127, %rs213;
	and.b32  	%r1128, %r1127, 255;
	shr.u32 	%r1129, %r1128, %r33;
	and.b32  	%r1123, %r1129, %r7;
	mov.b32 	%r1103, 1;
	// begin inline asm
	{
    .reg .pred p;
    and.b32 %r1101, %r1123, %r1103;    setp.ne.u32 p, %r1101, 0;
    vote.ballot.sync.b32 %r1101, p, 0xffffffff;
    @!p not.b32 %r1101, %r1101;
}

	// end inline asm
	mov.b32 	%r1106, 2;
	// begin inline asm
	{
    .reg .pred p;
    and.b32 %r1104, %r1123, %r1106;    setp.ne.u32 p, %r1104, 0;
    vote.ballot.sync.b32 %r1104, p, 0xffffffff;
    @!p not.b32 %r1104, %r1104;
}

	// end inline asm
	and.b32  	%r1130, %r1104, %r1101;
	mov.b32 	%r1109, 4;
	// begin inline asm
	{
    .reg .pred p;
    and.b32 %r1107, %r1123, %r1109;    setp.ne.u32 p, %r1107, 0;
    vote.ballot.sync.b32 %r1107, p, 0xffffffff;
    @!p not.b32 %r1107, %r1107;
}

	// end inline asm
	and.b32  	%r1131, %r1107, %r1130;
	mov.b32 	%r1112, 8;
	// begin inline asm
	{
    .reg .pred p;
    and.b32 %r1110, %r1123, %r1112;    setp.ne.u32 p, %r1110, 0;
    vote.ballot.sync.b32 %r1110, p, 0xffffffff;
    @!p not.b32 %r1110, %r1110;
}

	// end inline asm
	and.b32  	%r1132, %r1110, %r1131;
	mov.b32 	%r1115, 16;
	// begin inline asm
	{
    .reg .pred p;
    and.b32 %r1113, %r1123, %r1115;    setp.ne.u32 p, %r1113, 0;
    vote.ballot.sync.b32 %r1113, p, 0xffffffff;
    @!p not.b32 %r1113, %r1113;
}

	// end inline asm
	and.b32  	%r1133, %r1113, %r1132;
	mov.b32 	%r1118, 32;
	// begin inline asm
	{
    .reg .pred p;
    and.b32 %r1116, %r1123, %r1118;    setp.ne.u32 p, %r1116, 0;
    vote.ballot.sync.b32 %r1116, p, 0xffffffff;
    @!p not.b32 %r1116, %r1116;
}

	// end inline asm
	and.b32  	%r1134, %r1116, %r1133;
	mov.b32 	%r1121, 64;
	// begin inline asm
	{
    .reg .pred p;
    and.b32 %r1119, %r1123, %r1121;    setp.ne.u32 p, %r1119, 0;
    vote.ballot.sync.b32 %r1119, p, 0xffffffff;
    @!p not.b32 %r1119, %r1119;
}

	// end inline asm
	and.b32  	%r1135, %r1119, %r1134;
	mov.b32 	%r1124, 128;
	// begin inline asm
	{
    .reg .pred p;
    and.b32 %r1122, %r1123, %r1124;    setp.ne.u32 p, %r1122, 0;
    vote.ballot.sync.b32 %r1122, p, 0xffffffff;
    @!p not.b32 %r1122, %r1122;
}

	// end inline asm
	and.b32  	%r1136, %r1122, %r1135;
	clz.b32 	%r1137, %r1136;
	sub.s32 	%r174, 31, %r1137;
	and.b32  	%r1138, %r698, %r1136;
	popc.b32 	%r175, %r1138;
	setp.ne.s32 	%p117, %r294, %r174;
	mov.b32 	%r1867, 0;
	@%p117 bra 	$L__BB5_185;
	shl.b32 	%r1139, %r1123, 2;
	add.s32 	%r1140, %r111, %r1139;
	atom.shared.add.u32 	%r1867, [%r1140], %r175;
$L__BB5_185:
	shfl.sync.idx.b32	%r1166|%p118, %r1867, %r174, 31, -1;
	add.s32 	%r178, %r175, %r1166;
	cvt.u32.u16 	%r1167, %rs212;
	and.b32  	%r1168, %r1167, 255;
	shr.u32 	%r1169, %r1168, %r33;
	and.b32  	%r1163, %r1169, %r7;
	mov.b32 	%r1143, 1;
	// begin inline asm
	{
    .reg .pred p;
    and.b32 %r1141, %r1163, %r1143;    setp.ne.u32 p, %r1141, 0;
    vote.ballot.sync.b32 %r1141, p, 0xffffffff;
    @!p not.b32 %r1141, %r1141;
}

	// end inline asm
	mov.b32 	%r1146, 2;
	// begin inline asm
	{
    .reg .pred p;
    and.b32 %r1144, %r1163, %r1146;    setp.ne.u32 p, %r1144, 0;
    vote.ballot.sync.b32 %r1144, p, 0xffffffff;
    @!p not.b32 %r1144, %r1144;
}

	// end inline asm
	and.b32  	%r1170, %r1144, %r1141;
	mov.b32 	%r1149, 4;
	// begin inline asm
	{
    .reg .pred p;
    and.b32 %r1147, %r1163, %r1149;    setp.ne.u32 p, %r1147, 0;
    vote.ballot.sync.b32 %r1147, p, 0xffffffff;
    @!p not.b32 %r1147, %r1147;
}

	// end inline asm
	and.b32  	%r1171, %r1147, %r1170;
	mov.b32 	%r1152, 8;
	// begin inline asm
	{
    .reg .pred p;
    and.b32 %r1150, %r1163, %r1152;    setp.ne.u32 p, %r1150, 0;
    vote.ballot.sync.b32 %r1150, p, 0xffffffff;
    @!p not.b32 %r1150, %r1150;
}

	// end inline asm
	and.b32  	%r1172, %r1150, %r1171;
	mov.b32 	%r1155, 16;
	// begin inline asm
	{
    .reg .pred p;
    and.b32 %r1153, %r1163, %r1155;    setp.ne.u32 p, %r1153, 0;
    vote.ballot.sync.b32 %r1153, p, 0xffffffff;
    @!p not.b32 %r1153, %r1153;
}

	// end inline asm
	and.b32  	%r1173, %r1153, %r1172;
	mov.b32 	%r1158, 32;
	// begin inline asm
	{
    .reg .pred p;
    and.b32 %r1156, %r1163, %r1158;    setp.ne.u32 p, %r1156, 0;
    vote.ballot.sync.b32 %r1156, p, 0xffffffff;
    @!p not.b32 %r1156, %r1156;
}

	// end inline asm
	and.b32  	%r1174, %r1156, %r1173;
	mov.b32 	%r1161, 64;
	// begin inline asm
	{
    .reg .pred p;
    and.b32 %r1159, %r1163, %r1161;    setp.ne.u32 p, %r1159, 0;
    vote.ballot.sync.b32 %r1159, p, 0xffffffff;
    @!p not.b32 %r1159, %r1159;
}

	// end inline asm
	and.b32  	%r1175, %r1159, %r1174;
	mov.b32 	%r1164, 128;
	// begin inline asm
	{
    .reg .pred p;
    and.b32 %r1162, %r1163, %r1164;    setp.ne.u32 p, %r1162, 0;
    vote.ballot.sync.b32 %r1162, p, 0xffffffff;
    @!p not.b32 %r1162, %r1162;
}

	// end inline asm
	and.b32  	%r1176, %r1162, %r1175;
	clz.b32 	%r1177, %r1176;
	sub.s32 	%r180, 31, %r1177;
	and.b32  	%r1178, %r698, %r1176;
	popc.b32 	%r181, %r1178;
	setp.ne.s32 	%p119, %r294, %r180;
	mov.b32 	%r1868, 0;
	@%p119 bra 	$L__BB5_187;
	shl.b32 	%r1179, %r1163, 2;
	add.s32 	%r1180, %r111, %r1179;
	atom.shared.add.u32 	%r1868, [%r1180], %r181;
$L__BB5_187:
	shfl.sync.idx.b32	%r1206|%p120, %r1868, %r180, 31, -1;
	add.s32 	%r184, %r181, %r1206;
	cvt.u32.u16 	%r1207, %rs211;
	and.b32  	%r1208, %r1207, 255;
	shr.u32 	%r1209, %r1208, %r33;
	and.b32  	%r1203, %r1209, %r7;
	mov.b32 	%r1183, 1;
	// begin inline asm
	{
    .reg .pred p;
    and.b32 %r1181, %r1203, %r1183;    setp.ne.u32 p, %r1181, 0;
    vote.ballot.sync.b32 %r1181, p, 0xffffffff;
    @!p not.b32 %r1181, %r1181;
}

	// end inline asm
	mov.b32 	%r1186, 2;
	// begin inline asm
	{
    .reg .pred p;
    and.b32 %r1184, %r1203, %r1186;    setp.ne.u32 p, %r1184, 0;
    vote.ballot.sync.b32 %r1184, p, 0xffffffff;
    @!p not.b32 %r1184, %r1184;
}

	// end inline asm
	and.b32  	%r1210, %r1184, %r1181;
	mov.b32 	%r1189, 4;
	// begin inline asm
	{
    .reg .pred p;
    and.b32 %r1187, %r1203, %r1189;    setp.ne.u32 p, %r1187, 0;
    vote.ballot.sync.b32 %r1187, p, 0xffffffff;
    @!p not.b32 %r1187, %r1187;
}

	// end inline asm
	and.b32  	%r1211, %r1187, %r1210;
	mov.b32 	%r1192, 8;
	// begin inline asm
	{
    .reg .pred p;
    and.b32 %r1190, %r1203, %r1192;    setp.ne.u32 p, %r1190, 0;
    vote.ballot.sync.b32 %r1190, p, 0xffffffff;
    @!p not.b32 %r1190, %r1190;
}

	// end inline asm
	and.b32  	%r1212, %r1190, %r1211;
	mov.b32 	%r1195, 16;
	// begin inline asm
	{
    .reg .pred p;
    and.b32 %r1193, %r1203, %r1195;    setp.ne.u32 p, %r1193, 0;
    vote.ballot.sync.b32 %r1193, p, 0xffffffff;
    @!p not.b32 %r1193, %r1193;
}

	// end inline asm
	and.b32  	%r1213, %r1193, %r1212;
	mov.b32 	%r1198, 32;
	// begin inline asm
	{
    .reg .pred p;
    and.b32 %r1196, %r1203, %r1198;    setp.ne.u32 p, %r1196, 0;
    vote.ballot.sync.b32 %r1196, p, 0xffffffff;
    @!p not.b32 %r1196, %r1196;
}

	// end inline asm
	and.b32  	%r1214, %r1196, %r1213;
	mov.b32 	%r1201, 64;
	// begin inline asm
	{
    .reg .pred p;
    and.b32 %r1199, %r1203, %r1201;    setp.ne.u32 p, %r1199, 0;
    vote.ballot.sync.b32 %r1199, p, 0xffffffff;
    @!p not.b32 %r1199, %r1199;
}

	// end inline asm
	and.b32  	%r1215, %r1199, %r1214;
	mov.b32 	%r1204, 128;
	// begin inline asm
	{
    .reg .pred p;
    and.b32 %r1202, %r1203, %r1204;    setp.ne.u32 p, %r1202, 0;
    vote.ballot.sync.b32 %r1202, p, 0xffffffff;
    @!p not.b32 %r1202, %r1202;
}

	// end inline asm
	and.b32  	%r1216, %r1202, %r1215;
	clz.b32 	%r1217, %r1216;
	sub.s32 	%r186, 31, %r1217;
	and.b32  	%r1218, %r698, %r1216;
	popc.b32 	%r187, %r1218;
	setp.ne.s32 	%p121, %r294, %r186;
	mov.b32 	%r1869, 0;
	@%p121 bra 	$L__BB5_189;
	shl.b32 	%r1223, %r1203, 2;
	add.s32 	%r1224, %r111, %r1223;
	atom.shared.add.u32 	%r1869, [%r1224], %r187;
$L__BB5_189:
	shfl.sync.idx.b32	%r1250|%p122, %r1869, %r186, 31, -1;
	add.s32 	%r190, %r187, %r1250;
	cvt.u32.u16 	%r1251, %rs210;
	and.b32  	%r1252, %r1251, 255;
	shr.u32 	%r1253, %r1252, %r33;
	and.b32  	%r1247, %r1253, %r7;
	mov.b32 	%r1227, 1;
	// begin inline asm
	{
    .reg .pred p;
    and.b32 %r1225, %r1247, %r1227;    setp.ne.u32 p, %r1225, 0;
    vote.ballot.sync.b32 %r1225, p, 0xffffffff;
    @!p not.b32 %r1225, %r1225;
}

	// end inline asm
	mov.b32 	%r1230, 2;
	// begin inline asm
	{
    .reg .pred p;
    and.b32 %r1228, %r1247, %r1230;    setp.ne.u32 p, %r1228, 0;
    vote.ballot.sync.b32 %r1228, p, 0xffffffff;
    @!p not.b32 %r1228, %r1228;
}

	// end inline asm
	and.b32  	%r1254, %r1228, %r1225;
	mov.b32 	%r1233, 4;
	// begin inline asm
	{
    .reg .pred p;
    and.b32 %r1231, %r1247, %r1233;    setp.ne.u32 p, %r1231, 0;
    vote.ballot.sync.b32 %r1231, p, 0xffffffff;
    @!p not.b32 %r1231, %r1231;
}

	// end inline asm
	and.b32  	%r1255, %r1231, %r1254;
	mov.b32 	%r1236, 8;
	// begin inline asm
	{
    .reg .pred p;
    and.b32 %r1234, %r1247, %r1236;    setp.ne.u32 p, %r1234, 0;
    vote.ballot.sync.b32 %r1234, p, 0xffffffff;
    @!p not.b32 %r1234, %r1234;
}

	// end inline asm
	and.b32  	%r1256, %r1234, %r1255;
	mov.b32 	%r1239, 16;
	// begin inline asm
	{
    .reg .pred p;
    and.b32 %r1237, %r1247, %r1239;    setp.ne.u32 p, %r1237, 0;
    vote.ballot.sync.b32 %r1237, p, 0xffffffff;
    @!p not.b32 %r1237, %r1237;
}

	// end inline asm
	and.b32  	%r1257, %r1237, %r1256;
	mov.b32 	%r1242, 32;
	// begin inline asm
	{
    .reg .pred p;
    and.b32 %r1240, %r1247, %r1242;    setp.ne.u32 p, %r1240, 0;
    vote.ballot.sync.b32 %r1240, p, 0xffffffff;
    @!p not.b32 %r1240, %r1240;
}

	// end inline asm
	and.b32  	%r1258, %r1240, %r1257;
	mov.b32 	%r1245, 64;
	// begin inline asm
	{
    .reg .pred p;
    and.b32 %r1243, %r1247, %r1245;    setp.ne.u32 p, %r1243, 0;
    vote.ballot.sync.b32 %r1243, p, 0xffffffff;
    @!p not.b32 %r1243, %r1243;
}

	// end inline asm
	and.b32  	%r1259, %r1243, %r1258;
	mov.b32 	%r1248, 128;
	// begin inline asm
	{
    .reg .pred p;
    and.b32 %r1246, %r1247, %r1248;    setp.ne.u32 p, %r1246, 0;
    vote.ballot.sync.b32 %r1246, p, 0xffffffff;
    @!p not.b32 %r1246, %r1246;
}

	// end inline asm
	and.b32  	%r1260, %r1246, %r1259;
	clz.b32 	%r1261, %r1260;
	sub.s32 	%r192, 31, %r1261;
	and.b32  	%r1262, %r698, %r1260;
	popc.b32 	%r193, %r1262;
	setp.ne.s32 	%p123, %r294, %r192;
	mov.b32 	%r1870, 0;
	@%p123 bra 	$L__BB5_191;
	shl.b32 	%r1267, %r1247, 2;
	add.s32 	%r1268, %r111, %r1267;
	atom.shared.add.u32 	%r1870, [%r1268], %r193;
$L__BB5_191:
	shfl.sync.idx.b32	%r1294|%p124, %r1870, %r192, 31, -1;
	add.s32 	%r196, %r193, %r1294;
	cvt.u32.u16 	%r1295, %rs209;
	and.b32  	%r1296, %r1295, 255;
	shr.u32 	%r1297, %r1296, %r33;
	and.b32  	%r1291, %r1297, %r7;
	mov.b32 	%r1271, 1;
	// begin inline asm
	{
    .reg .pred p;
    and.b32 %r1269, %r1291, %r1271;    setp.ne.u32 p, %r1269, 0;
    vote.ballot.sync.b32 %r1269, p, 0xffffffff;
    @!p not.b32 %r1269, %r1269;
}

	// end inline asm
	mov.b32 	%r1274, 2;
	// begin inline asm
	{
    .reg .pred p;
    and.b32 %r1272, %r1291, %r1274;    setp.ne.u32 p, %r1272, 0;
    vote.ballot.sync.b32 %r1272, p, 0xffffffff;
    @!p not.b32 %r1272, %r1272;
}

	// end inline asm
	and.b32  	%r1298, %r1272, %r1269;
	mov.b32 	%r1277, 4;
	// begin inline asm
	{
    .reg .pred p;
    and.b32 %r1275, %r1291, %r1277;    setp.ne.u32 p, %r1275, 0;
    vote.ballot.sync.b32 %r1275, p, 0xffffffff;
    @!p not.b32 %r1275, %r1275;
}

	// end inline asm
	and.b32  	%r1299, %r1275, %r1298;
	mov.b32 	%r1280, 8;
	// begin inline asm
	{
    .reg .pred p;
    and.b32 %r1278, %r1291, %r1280;    setp.ne.u32 p, %r1278, 0;
    vote.ballot.sync.b32 %r1278, p, 0xffffffff;
    @!p not.b32 %r1278, %r1278;
}

	// end inline asm
	and.b32  	%r1300, %r1278, %r1299;
	mov.b32 	%r1283, 16;
	// begin inline asm
	{
    .reg .pred p;
    and.b32 %r1281, %r1291, %r1283;    setp.ne.u32 p, %r1281, 0;
    vote.ballot.sync.b32 %r1281, p, 0xffffffff;
    @!p not.b32 %r1281, %r1281;
}

	// end inline asm
	and.b32  	%r1301, %r1281, %r1300;
	mov.b32 	%r1286, 32;
	// begin inline asm
	{
    .reg .pred p;
    and.b32 %r1284, %r1291, %r1286;    setp.ne.u32 p, %r1284, 0;
    vote.ballot.sync.b32 %r1284, p, 0xffffffff;
    @!p not.b32 %r1284, %r1284;
}

	// end inline asm
	and.b32  	%r1302, %r1284, %r1301;
	mov.b32 	%r1289, 64;
	// begin inline asm
	{
    .reg .pred p;
    and.b32 %r1287, %r1291, %r1289;    setp.ne.u32 p, %r1287, 0;
    vote.ballot.sync.b32 %r1287, p, 0xffffffff;
    @!p not.b32 %r1287, %r1287;
}

	// end inline asm
	and.b32  	%r1303, %r1287, %r1302;
	mov.b32 	%r1292, 128;
	// begin inline asm
	{
    .reg .pred p;
    and.b32 %r1290, %r1291, %r1292;    setp.ne.u32 p, %r1290, 0;
    vote.ballot.sync.b32 %r1290, p, 0xffffffff;
    @!p not.b32 %r1290, %r1290;
}

	// end inline asm
	and.b32  	%r1304, %r1290, %r1303;
	clz.b32 	%r1305, %r1304;
	sub.s32 	%r198, 31, %r1305;
	and.b32  	%r1306, %r698, %r1304;
	popc.b32 	%r199, %r1306;
	setp.ne.s32 	%p125, %r294, %r198;
	mov.b32 	%r1871, 0;
	@%p125 bra 	$L__BB5_193;
	shl.b32 	%r1311, %r1291, 2;
	add.s32 	%r1312, %r111, %r1311;
	atom.shared.add.u32 	%r1871, [%r1312], %r199;
$L__BB5_193:
	setp.gt.u32 	%p126, %r1, 255;
	shfl.sync.idx.b32	%r1313|%p127, %r1871, %r198, 31, -1;
	add.s32 	%r202, %r199, %r1313;
	bar.sync 	0;
	add.s32 	%r1315, %r603, %r118;
	st.shared.u8 	[%r1315+-1], %rs223;
	add.s32 	%r1316, %r603, %r124;
	st.shared.u8 	[%r1316+-1], %rs222;
	add.s32 	%r1317, %r603, %r130;
	st.shared.u8 	[%r1317+-1], %rs221;
	add.s32 	%r1318, %r603, %r136;
	st.shared.u8 	[%r1318+-1], %rs220;
	add.s32 	%r1319, %r603, %r142;
	st.shared.u8 	[%r1319+-1], %rs219;
	add.s32 	%r1320, %r603, %r148;
	st.shared.u8 	[%r1320+-1], %rs218;
	add.s32 	%r1321, %r603, %r154;
	st.shared.u8 	[%r1321+-1], %rs217;
	add.s32 	%r1322, %r603, %r160;
	st.shared.u8 	[%r1322+-1], %rs216;
	add.s32 	%r1323, %r603, %r166;
	st.shared.u8 	[%r1323+-1], %rs215;
	add.s32 	%r1324, %r603, %r172;
	st.shared.u8 	[%r1324+-1], %rs214;
	add.s32 	%r1325, %r603, %r178;
	st.shared.u8 	[%r1325+-1], %rs213;
	add.s32 	%r1326, %r603, %r184;
	st.shared.u8 	[%r1326+-1], %rs212;
	add.s32 	%r1327, %r603, %r190;
	st.shared.u8 	[%r1327+-1], %rs211;
	add.s32 	%r1328, %r603, %r196;
	st.shared.u8 	[%r1328+-1], %rs210;
	add.s32 	%r1329, %r603, %r202;
	st.shared.u8 	[%r1329+-1], %rs209;
	shl.b32 	%r1330, %r1, 3;
	add.s32 	%r1331, %r603, %r1330;
	add.s32 	%r203, %r1331, 23040;
	@%p126 bra 	$L__BB5_201;
	ld.param.u64 	%rd303, [_ZN3cub18CUB_300001_SM_10006detail10radix_sort29DeviceRadixSortOnesweepKernelINS1_5radix10policy_hubIciyE10Policy1000ELNS0_9SortOrderE0EciyiiNS1_21identity_decomposer_tEEEvPT5_SB_PT3_PKSC_PT1_PKSG_PT2_PKSK_T4_iiT6__param_3];
	cvta.to.global.u64 	%rd81, %rd303;
	shl.b64 	%rd82, %rd10, 3;
	add.s64 	%rd83, %rd81, %rd82;
	ld.global.u64 	%rd84, [%rd83];
	cvt.s64.s32 	%rd85, %r110;
	sub.s64 	%rd306, %rd84, %rd85;
	st.shared.u64 	[%r203], %rd306;
	setp.lt.s32 	%p128, %r3, 1;
	mov.u32 	%r1875, %r1823;
	@%p128 bra 	$L__BB5_200;
	mov.b32 	%r1873, -1;
	mov.u32 	%r1872, %r3;
	mov.u32 	%r1875, %r1823;
$L__BB5_196:
	ld.param.u64 	%rd296, [_ZN3cub18CUB_300001_SM_10006detail10radix_sort29DeviceRadixSortOnesweepKernelINS1_5radix10policy_hubIciyE10Policy1000ELNS0_9SortOrderE0EciyiiNS1_21identity_decomposer_tEEEvPT5_SB_PT3_PKSC_PT1_PKSG_PT2_PKSK_T4_iiT6__param_0];
	add.s32 	%r207, %r1872, -1;
	shl.b32 	%r1333, %r207, 8;
	add.s32 	%r1334, %r1333, %r1;
	cvta.to.global.u64 	%rd86, %rd296;
	mul.wide.s32 	%rd87, %r1334, 4;
	add.s64 	%rd21, %rd86, %rd87;
$L__BB5_197:
	membar.cta;
	ld.volatile.global.u32 	%r208, [%rd21];
	setp.eq.s32 	%p129, %r208, 0;
	@%p129 bra 	$L__BB5_197;
	and.b32  	%r1335, %r208, 1073741823;
	add.s32 	%r1875, %r1335, %r1875;
	setp.gt.s32 	%p130, %r208, -1;
	vote.sync.ballot.b32 	%r1873, %p130, %r1873;
	setp.gt.u32 	%p132, %r1872, 1;
	and.pred  	%p133, %p130, %p132;
	mov.u32 	%r1872, %r207;
	@%p133 bra 	$L__BB5_196;
	ld.shared.u64 	%rd306, [%r203];
$L__BB5_200:
	ld.param.u64 	%rd297, [_ZN3cub18CUB_300001_SM_10006detail10radix_sort29DeviceRadixSortOnesweepKernelINS1_5radix10policy_hubIciyE10Policy1000ELNS0_9SortOrderE0EciyiiNS1_21identity_decomposer_tEEEvPT5_SB_PT3_PKSC_PT1_PKSG_PT2_PKSK_T4_iiT6__param_0];
	or.b32  	%r1336, %r1875, -2147483648;
	cvta.to.global.u64 	%rd88, %rd297;
	shl.b32 	%r1337, %r3, 8;
	add.s32 	%r1338, %r1337, %r1;
	mul.wide.s32 	%rd89, %r1338, 4;
	add.s64 	%rd90, %rd88, %rd89;
	st.volatile.global.u32 	[%rd90], %r1336;
	sub.s32 	%r1339, %r1875, %r1823;
	cvt.s64.s32 	%rd91, %r1339;
	add.s64 	%rd92, %rd306, %rd91;
	st.shared.u64 	[%r203], %rd92;
$L__BB5_201:
	ld.param.u32 	%r1807, [_ZN3cub18CUB_300001_SM_10006detail10radix_sort29DeviceRadixSortOnesweepKernelINS1_5radix10policy_hubIciyE10Policy1000ELNS0_9SortOrderE0EciyiiNS1_21identity_decomposer_tEEEvPT5_SB_PT3_PKSC_PT1_PKSG_PT2_PKSK_T4_iiT6__param_8];
	ld.param.u64 	%rd300, [_ZN3cub18CUB_300001_SM_10006detail10radix_sort29DeviceRadixSortOnesweepKernelINS1_5radix10policy_hubIciyE10Policy1000ELNS0_9SortOrderE0EciyiiNS1_21identity_decomposer_tEEEvPT5_SB_PT3_PKSC_PT1_PKSG_PT2_PKSK_T4_iiT6__param_2];
	setp.gt.u32 	%p134, %r1, 255;
	mad.lo.s32 	%r212, %r3, 5760, 5760;
	setp.lt.s32 	%p135, %r212, %r1807;
	setp.eq.s64 	%p136, %rd300, 0;
	or.pred  	%p137, %p136, %p135;
	or.pred  	%p138, %p134, %p137;
	@%p138 bra 	$L__BB5_203;
	ld.param.u64 	%rd301, [_ZN3cub18CUB_300001_SM_10006detail10radix_sort29DeviceRadixSortOnesweepKernelINS1_5radix10policy_hubIciyE10Policy1000ELNS0_9SortOrderE0EciyiiNS1_21identity_decomposer_tEEEvPT5_SB_PT3_PKSC_PT1_PKSG_PT2_PKSK_T4_iiT6__param_2];
	ld.shared.u64 	%rd93, [%r203];
	cvt.s64.s32 	%rd94, %r1823;
	cvt.s64.s32 	%rd95, %r110;
	add.s64 	%rd96, %rd95, %rd94;
	add.s64 	%rd97, %rd96, %rd93;
	cvta.to.global.u64 	%rd98, %rd301;
	shl.b64 	%rd99, %rd10, 3;
	add.s64 	%rd100, %rd98, %rd99;
	st.global.u64 	[%rd100], %rd97;
$L__BB5_203:
	ld.param.u32 	%r1808, [_ZN3cub18CUB_300001_SM_10006detail10radix_sort29DeviceRadixSortOnesweepKernelINS1_5radix10policy_hubIciyE10Policy1000ELNS0_9SortOrderE0EciyiiNS1_21identity_decomposer_tEEEvPT5_SB_PT3_PKSC_PT1_PKSG_PT2_PKSK_T4_iiT6__param_8];
	setp.gt.s32 	%p139, %r212, %r1808;
	bar.sync 	0;
	shl.b32 	%r1340, %r1, 2;
	add.s32 	%r1342, %r603, %r1340;
	mad.lo.s32 	%r213, %r1, -3, %r1342;
	@%p139 bra 	$L__BB5_205;
	ld.shared.u8 	%rs120, [%r213];
	cvt.u32.u16 	%r1343, %rs120;
	and.b32  	%r1344, %r1343, 255;
	shr.u32 	%r1345, %r1344, %r33;
	and.b32  	%r1346, %r1345, %r7;
	shl.b32 	%r1347, %r1346, 3;
	add.s32 	%r1349, %r603, 23040;
	add.s32 	%r1350, %r1349, %r1347;
	ld.shared.u64 	%rd101, [%r1350];
	add.s64 	%rd102, %rd101, %rd10;
	xor.b16  	%rs121, %rs120, 128;
	add.s64 	%rd103, %rd2, %rd102;
	st.global.u8 	[%rd103], %rs121;
	bar.warp.sync 	-1;
	ld.shared.u8 	%rs122, [%r213+384];
	cvt.u32.u16 	%r1351, %rs122;
	and.b32  	%r1352, %r1351, 255;
	shr.u32 	%r1353, %r1352, %r33;
	and.b32  	%r1354, %r1353, %r7;
	shl.b32 	%r1355, %r1354, 3;
	add.s32 	%r1356, %r1349, %r1355;
	ld.shared.u64 	%rd104, [%r1356];
	add.s64 	%rd105, %rd104, %rd10;
	xor.b16  	%rs123, %rs122, 128;
	add.s64 	%rd106, %rd2, %rd105;
	st.global.u8 	[%rd106+384], %rs123;
	bar.warp.sync 	-1;
	ld.shared.u8 	%rs124, [%r213+768];
	cvt.u32.u16 	%r1357, %rs124;
	and.b32  	%r1358, %r1357, 255;
	shr.u32 	%r1359, %r1358, %r33;
	and.b32  	%r1360, %r1359, %r7;
	shl.b32 	%r1361, %r1360, 3;
	add.s32 	%r1362, %r1349, %r1361;
	ld.shared.u64 	%rd107, [%r1362];
	add.s64 	%rd108, %rd107, %rd10;
	xor.b16  	%rs125, %rs124, 128;
	add.s64 	%rd109, %rd2, %rd108;
	st.global.u8 	[%rd109+768], %rs125;
	bar.warp.sync 	-1;
	ld.shared.u8 	%rs126, [%r213+1152];
	cvt.u32.u16 	%r1363, %rs126;
	and.b32  	%r1364, %r1363, 255;
	shr.u32 	%r1365, %r1364, %r33;
	and.b32  	%r1366, %r1365, %r7;
	shl.b32 	%r1367, %r1366, 3;
	add.s32 	%r1368, %r1349, %r1367;
	ld.shared.u64 	%rd110, [%r1368];
	add.s64 	%rd111, %rd110, %rd10;
	xor.b16  	%rs127, %rs126, 128;
	add.s64 	%rd112, %rd2, %rd111;
	st.global.u8 	[%rd112+1152], %rs127;
	bar.warp.sync 	-1;
	ld.shared.u8 	%rs128, [%r213+1536];
	cvt.u32.u16 	%r1369, %rs128;
	and.b32  	%r1370, %r1369, 255;
	shr.u32 	%r1371, %r1370, %r33;
	and.b32  	%r1372, %r1371, %r7;
	shl.b32 	%r1373, %r1372, 3;
	add.s32 	%r1374, %r1349, %r1373;
	ld.shared.u64 	%rd113, [%r1374];
	add.s64 	%rd114, %rd113, %rd10;
	xor.b16  	%rs129, %rs128, 128;
	add.s64 	%rd115, %rd2, %rd114;
	st.global.u8 	[%rd115+1536], %rs129;
	bar.warp.sync 	-1;
	ld.shared.u8 	%rs130, [%r213+1920];
	cvt.u32.u16 	%r1375, %rs130;
	and.b32  	%r1376, %r1375, 255;
	shr.u32 	%r1377, %r1376, %r33;
	and.b32  	%r1378, %r1377, %r7;
	shl.b32 	%r1379, %r1378, 3;
	add.s32 	%r1380, %r1349, %r1379;
	ld.shared.u64 	%rd116, [%r1380];
	add.s64 	%rd117, %rd116, %rd10;
	xor.b16  	%rs131, %rs130, 128;
	add.s64 	%rd118, %rd2, %rd117;
	st.global.u8 	[%rd118+1920], %rs131;
	bar.warp.sync 	-1;
	ld.shared.u8 	%rs132, [%r213+2304];
	cvt.u32.u16 	%r1381, %rs132;
	and.b32  	%r1382, %r1381, 255;
	shr.u32 	%r1383, %r1382, %r33;
	and.b32  	%r1384, %r1383, %r7;
	shl.b32 	%r1385, %r1384, 3;
	add.s32 	%r1386, %r1349, %r1385;
	ld.shared.u64 	%rd119, [%r1386];
	add.s64 	%rd120, %rd119, %rd10;
	xor.b16  	%rs133, %rs132, 128;
	add.s64 	%rd121, %rd2, %rd120;
	st.global.u8 	[%rd121+2304], %rs133;
	bar.warp.sync 	-1;
	ld.shared.u8 	%rs134, [%r213+2688];
	cvt.u32.u16 	%r1387, %rs134;
	and.b32  	%r1388, %r1387, 255;
	shr.u32 	%r1389, %r1388, %r33;
	and.b32  	%r1390, %r1389, %r7;
	shl.b32 	%r1391, %r1390, 3;
	add.s32 	%r1392, %r1349, %r1391;
	ld.shared.u64 	%rd122, [%r1392];
	add.s64 	%rd123, %rd122, %rd10;
	xor.b16  	%rs135, %rs134, 128;
	add.s64 	%rd124, %rd2, %rd123;
	st.global.u8 	[%rd124+2688], %rs135;
	bar.warp.sync 	-1;
	ld.shared.u8 	%rs136, [%r213+3072];
	cvt.u32.u16 	%r1393, %rs136;
	and.b32  	%r1394, %r1393, 255;
	shr.u32 	%r1395, %r1394, %r33;
	and.b32  	%r1396, %r1395, %r7;
	shl.b32 	%r1397, %r1396, 3;
	add.s32 	%r1398, %r1349, %r1397;
	ld.shared.u64 	%rd125, [%r1398];
	add.s64 	%rd126, %rd125, %rd10;
	xor.b16  	%rs137, %rs136, 128;
	add.s64 	%rd127, %rd2, %rd126;
	st.global.u8 	[%rd127+3072], %rs137;
	bar.warp.sync 	-1;
	ld.shared.u8 	%rs138, [%r213+3456];
	cvt.u32.u16 	%r1399, %rs138;
	and.b32  	%r1400, %r1399, 255;
	shr.u32 	%r1401, %r1400, %r33;
	and.b32  	%r1402, %r1401, %r7;
	shl.b32 	%r1403, %r1402, 3;
	add.s32 	%r1404, %r1349, %r1403;
	ld.shared.u64 	%rd128, [%r1404];
	add.s64 	%rd129, %rd128, %rd10;
	xor.b16  	%rs139, %rs138, 128;
	add.s64 	%rd130, %rd2, %rd129;
	st.global.u8 	[%rd130+3456], %rs139;
	bar.warp.sync 	-1;
	ld.shared.u8 	%rs140, [%r213+3840];
	cvt.u32.u16 	%r1405, %rs140;
	and.b32  	%r1406, %r1405, 255;
	shr.u32 	%r1407, %r1406, %r33;
	and.b32  	%r1408, %r1407, %r7;
	shl.b32 	%r1409, %r1408, 3;
	add.s32 	%r1410, %r1349, %r1409;
	ld.shared.u64 	%rd131, [%r1410];
	add.s64 	%rd132, %rd131, %rd10;
	xor.b16  	%rs141, %rs140, 128;
	add.s64 	%rd133, %rd2, %rd132;
	st.global.u8 	[%rd133+3840], %rs141;
	bar.warp.sync 	-1;
	ld.shared.u8 	%rs142, [%r213+4224];
	cvt.u32.u16 	%r1411, %rs142;
	and.b32  	%r1412, %r1411, 255;
	shr.u32 	%r1413, %r1412, %r33;
	and.b32  	%r1414, %r1413, %r7;
	shl.b32 	%r1415, %r1414, 3;
	add.s32 	%r1416, %r1349, %r1415;
	ld.shared.u64 	%rd134, [%r1416];
	add.s64 	%rd135, %rd134, %rd10;
	xor.b16  	%rs143, %rs142, 128;
	add.s64 	%rd136, %rd2, %rd135;
	st.global.u8 	[%rd136+4224], %rs143;
	bar.warp.sync 	-1;
	ld.shared.u8 	%rs144, [%r213+4608];
	cvt.u32.u16 	%r1417, %rs144;
	and.b32  	%r1418, %r1417, 255;
	shr.u32 	%r1419, %r1418, %r33;
	and.b32  	%r1420, %r1419, %r7;
	shl.b32 	%r1421, %r1420, 3;
	add.s32 	%r1422, %r1349, %r1421;
	ld.shared.u64 	%rd137, [%r1422];
	add.s64 	%rd138, %rd137, %rd10;
	xor.b16  	%rs145, %rs144, 128;
	add.s64 	%rd139, %rd2, %rd138;
	st.global.u8 	[%rd139+4608], %rs145;
	bar.warp.sync 	-1;
	ld.shared.u8 	%rs146, [%r213+4992];
	cvt.u32.u16 	%r1423, %rs146;
	and.b32  	%r1424, %r1423, 255;
	shr.u32 	%r1425, %r1424, %r33;
	and.b32  	%r1426, %r1425, %r7;
	shl.b32 	%r1427, %r1426, 3;
	add.s32 	%r1428, %r1349, %r1427;
	ld.shared.u64 	%rd140, [%r1428];
	add.s64 	%rd141, %rd140, %rd10;
	xor.b16  	%rs147, %rs146, 128;
	add.s64 	%rd142, %rd2, %rd141;
	st.global.u8 	[%rd142+4992], %rs147;
	bar.warp.sync 	-1;
	ld.shared.u8 	%rs148, [%r213+5376];
	cvt.u32.u16 	%r1429, %rs148;
	and.b32  	%r1430, %r1429, 255;
	shr.u32 	%r1431, %r1430, %r33;
	and.b32  	%r1432, %r1431, %r7;
	shl.b32 	%r1433, %r1432, 3;
	add.s32 	%r1434, %r1349, %r1433;
	ld.shared.u64 	%rd143, [%r1434];
	add.s64 	%rd144, %rd143, %rd10;
	xor.b16  	%rs149, %rs148, 128;
	add.s64 	%rd145, %rd2, %rd144;
	st.global.u8 	[%rd145+5376], %rs149;
	bar.warp.sync 	-1;
	bra.uni 	$L__BB5_236;
$L__BB5_205:
	ld.param.u32 	%r1809, [_ZN3cub18CUB_300001_SM_10006detail10radix_sort29DeviceRadixSortOnesweepKernelINS1_5radix10policy_hubIciyE10Policy1000ELNS0_9SortOrderE0EciyiiNS1_21identity_decomposer_tEEEvPT5_SB_PT3_PKSC_PT1_PKSG_PT2_PKSK_T4_iiT6__param_8];
	mad.lo.s32 	%r214, %r3, -5760, %r1809;
	setp.ge.s32 	%p140, %r1, %r214;
	@%p140 bra 	$L__BB5_207;
	ld.shared.u8 	%rs150, [%r213];
	cvt.u32.u16 	%r1435, %rs150;
	and.b32  	%r1436, %r1435, 255;
	shr.u32 	%r1437, %r1436, %r33;
	and.b32  	%r1438, %r1437, %r7;
	shl.b32 	%r1439, %r1438, 3;
	add.s32 	%r1441, %r603, %r1439;
	ld.shared.u64 	%rd146, [%r1441+23040];
	xor.b16  	%rs151, %rs150, 128;
	add.s64 	%rd147, %rd146, %rd10;
	add.s64 	%rd148, %rd2, %rd147;
	st.global.u8 	[%rd148], %rs151;
$L__BB5_207:
	bar.warp.sync 	-1;
	add.s32 	%r1442, %r1, 384;
	setp.ge.s32 	%p141, %r1442, %r214;
	@%p141 bra 	$L__BB5_209;
	ld.shared.u8 	%rs152, [%r213+384];
	cvt.u32.u16 	%r1443, %rs152;
	and.b32  	%r1444, %r1443, 255;
	shr.u32 	%r1445, %r1444, %r33;
	and.b32  	%r1446, %r1445, %r7;
	shl.b32 	%r1447, %r1446, 3;
	add.s32 	%r1449, %r603, %r1447;
	ld.shared.u64 	%rd149, [%r1449+23040];
	xor.b16  	%rs153, %rs152, 128;
	add.s64 	%rd150, %rd149, %rd10;
	add.s64 	%rd151, %rd2, %rd150;
	st.global.u8 	[%rd151+384], %rs153;
$L__BB5_209:
	bar.warp.sync 	-1;
	add.s32 	%r1450, %r1, 768;
	setp.ge.s32 	%p142, %r1450, %r214;
	@%p142 bra 	$L__BB5_211;
	ld.shared.u8 	%rs154, [%r213+768];
	cvt.u32.u16 	%r1451, %rs154;
	and.b32  	%r1452, %r1451, 255;
	shr.u32 	%r1453, %r1452, %r33;
	and.b32  	%r1454, %r1453, %r7;
	shl.b32 	%r1455, %r1454, 3;
	add.s32 	%r1457, %r603, %r1455;
	ld.shared.u64 	%rd152, [%r1457+23040];
	xor.b16  	%rs155, %rs154, 128;
	add.s64 	%rd153, %rd152, %rd10;
	add.s64 	%rd154, %rd2, %rd153;
	st.global.u8 	[%rd154+768], %rs155;
$L__BB5_211:
	bar.warp.sync 	-1;
	add.s32 	%r1458, %r1, 1152;
	setp.ge.s32 	%p143, %r1458, %r214;
	@%p143 bra 	$L__BB5_213;
	ld.shared.u8 	%rs156, [%r213+1152];
	cvt.u32.u16 	%r1459, %rs156;
	and.b32  	%r1460, %r1459, 255;
	shr.u32 	%r1461, %r1460, %r33;
	and.b32  	%r1462, %r1461, %r7;
	shl.b32 	%r1463, %r1462, 3;
	add.s32 	%r1465, %r603, %r1463;
	ld.shared.u64 	%rd155, [%r1465+23040];
	xor.b16  	%rs157, %rs156, 128;
	add.s64 	%rd156, %rd155, %rd10;
	add.s64 	%rd157, %rd2, %rd156;
	st.global.u8 	[%rd157+1152], %rs157;
$L__BB5_213:
	bar.warp.sync 	-1;
	add.s32 	%r1466, %r1, 1536;
	setp.ge.s32 	%p144, %r1466, %r214;
	@%p144 bra 	$L__BB5_215;
	ld.shared.u8 	%rs158, [%r213+1536];
	cvt.u32.u16 	%r1467, %rs158;
	and.b32  	%r1468, %r1467, 255;
	shr.u32 	%r1469, %r1468, %r33;
	and.b32  	%r1470, %r1469, %r7;
	shl.b32 	%r1471, %r1470, 3;
	add.s32 	%r1473, %r603, %r1471;
	ld.shared.u64 	%rd158, [%r1473+23040];
	xor.b16  	%rs159, %rs158, 128;
	add.s64 	%rd159, %rd158, %rd10;
	add.s64 	%rd160, %rd2, %rd159;
	st.global.u8 	[%rd160+1536], %rs159;
$L__BB5_215:
	bar.warp.sync 	-1;
	add.s32 	%r1474, %r1, 1920;
	setp.ge.s32 	%p145, %r1474, %r214;
	@%p145 bra 	$L__BB5_217;
	ld.shared.u8 	%rs160, [%r213+1920];
	cvt.u32.u16 	%r1475, %rs160;
	and.b32  	%r1476, %r1475, 255;
	shr.u32 	%r1477, %r1476, %r33;
	and.b32  	%r1478, %r1477, %r7;
	shl.b32 	%r1479, %r1478, 3;
	add.s32 	%r1481, %r603, %r1479;
	ld.shared.u64 	%rd161, [%r1481+23040];
	xor.b16  	%rs161, %rs160, 128;
	add.s64 	%rd162, %rd161, %rd10;
	add.s64 	%rd163, %rd2, %rd162;
	st.global.u8 	[%rd163+1920], %rs161;
$L__BB5_217:
	bar.warp.sync 	-1;
	add.s32 	%r1482, %r1, 2304;
	setp.ge.s32 	%p146, %r1482, %r214;
	@%p146 bra 	$L__BB5_219;
	ld.shared.u8 	%rs162, [%r213+2304];
	cvt.u32.u16 	%r1483, %rs162;
	and.b32  	%r1484, %r1483, 255;
	shr.u32 	%r1485, %r1484, %r33;
	and.b32  	%r1486, %r1485, %r7;
	shl.b32 	%r1487, %r1486, 3;
	add.s32 	%r1489, %r603, %r1487;
	ld.shared.u64 	%rd164, [%r1489+23040];
	xor.b16  	%rs163, %rs162, 128;
	add.s64 	%rd165, %rd164, %rd10;
	add.s64 	%rd166, %rd2, %rd165;
	st.global.u8 	[%rd166+2304], %rs163;
$L__BB5_219:
	bar.warp.sync 	-1;
	add.s32 	%r1490, %r1, 2688;
	setp.ge.s32 	%p147, %r1490, %r214;
	@%p147 bra 	$L__BB5_221;
	ld.shared.u8 	%rs164, [%r213+2688];
	cvt.u32.u16 	%r1491, %rs164;
	and.b32  	%r1492, %r1491, 255;
	shr.u32 	%r1493, %r1492, %r33;
	and.b32  	%r1494, %r1493, %r7;
	shl.b32 	%r1495, %r1494, 3;
	add.s32 	%r1497, %r603, %r1495;
	ld.shared.u64 	%rd167, [%r1497+23040];
	xor.b16  	%rs165, %rs164, 128;
	add.s64 	%rd168, %rd167, %rd10;
	add.s64 	%rd169, %rd2, %rd168;
	st.global.u8 	[%rd169+2688], %rs165;
$L__BB5_221:
	bar.warp.sync 	-1;
	or.b32  	%r1498, %r1, 3072;
	setp.ge.s32 	%p148, %r1498, %r214;
	@%p148 bra 	$L__BB5_223;
	ld.shared.u8 	%rs166, [%r213+3072];
	cvt.u32.u16 	%r1499, %rs166;
	and.b32  	%r1500, %r1499, 255;
	shr.u32 	%r1501, %r1500, %r33;
	and.b32  	%r1502, %r1501, %r7;
	shl.b32 	%r1503, %r1502, 3;
	add.s32 	%r1505, %r603, %r1503;
	ld.shared.u64 	%rd170, [%r1505+23040];
	xor.b16  	%rs167, %rs166, 128;
	add.s64 	%rd171, %rd170, %rd10;
	add.s64 	%rd172, %rd2, %rd171;
	st.global.u8 	[%rd172+3072], %rs167;
$L__BB5_223:
	bar.warp.sync 	-1;
	add.s32 	%r1506, %r1, 3456;
	setp.ge.s32 	%p149, %r1506, %r214;
	@%p149 bra 	$L__BB5_225;
	ld.shared.u8 	%rs168, [%r213+3456];
	cvt.u32.u16 	%r1507, %rs168;
	and.b32  	%r1508, %r1507, 255;
	shr.u32 	%r1509, %r1508, %r33;
	and.b32  	%r1510, %r1509, %r7;
	shl.b32 	%r1511, %r1510, 3;
	add.s32 	%r1513, %r603, %r1511;
	ld.shared.u64 	%rd173, [%r1513+23040];
	xor.b16  	%rs169, %rs168, 128;
	add.s64 	%rd174, %rd173, %rd10;
	add.s64 	%rd175, %rd2, %rd174;
	st.global.u8 	[%rd175+3456], %rs169;
$L__BB5_225:
	bar.warp.sync 	-1;
	add.s32 	%r1514, %r1, 3840;
	setp.ge.s32 	%p150, %r1514, %r214;
	@%p150 bra 	$L__BB5_227;
	ld.shared.u8 	%rs170, [%r213+3840];
	cvt.u32.u16 	%r1515, %rs170;
	and.b32  	%r1516, %r1515, 255;
	shr.u32 	%r1517, %r1516, %r33;
	and.b32  	%r1518, %r1517, %r7;
	shl.b32 	%r1519, %r1518, 3;
	add.s32 	%r1521, %r603, %r1519;
	ld.shared.u64 	%rd176, [%r1521+23040];
	xor.b16  	%rs171, %rs170, 128;
	add.s64 	%rd177, %rd176, %rd10;
	add.s64 	%rd178, %rd2, %rd177;
	st.global.u8 	[%rd178+3840], %rs171;
$L__BB5_227:
	bar.warp.sync 	-1;
	add.s32 	%r1522, %r1, 4224;
	setp.ge.s32 	%p151, %r1522, %r214;
	@%p151 bra 	$L__BB5_229;
	ld.shared.u8 	%rs172, [%r213+4224];
	cvt.u32.u16 	%r1523, %rs172;
	and.b32  	%r1524, %r1523, 255;
	shr.u32 	%r1525, %r1524, %r33;
	and.b32  	%r1526, %r1525, %r7;
	shl.b32 	%r1527, %r1526, 3;
	add.s32 	%r1529, %r603, %r1527;
	ld.shared.u64 	%rd179, [%r1529+23040];
	xor.b16  	%rs173, %rs172, 128;
	add.s64 	%rd180, %rd179, %rd10;
	add.s64 	%rd181, %rd2, %rd180;
	st.global.u8 	[%rd181+4224], %rs173;
$L__BB5_229:
	bar.warp.sync 	-1;
	add.s32 	%r1530, %r1, 4608;
	setp.ge.s32 	%p152, %r1530, %r214;
	@%p152 bra 	$L__BB5_231;
	ld.shared.u8 	%rs174, [%r213+4608];
	cvt.u32.u16 	%r1531, %rs174;
	and.b32  	%r1532, %r1531, 255;
	shr.u32 	%r1533, %r1532, %r33;
	and.b32  	%r1534, %r1533, %r7;
	shl.b32 	%r1535, %r1534, 3;
	add.s32 	%r1537, %r603, %r1535;
	ld.shared.u64 	%rd182, [%r1537+23040];
	xor.b16  	%rs175, %rs174, 128;
	add.s64 	%rd183, %rd182, %rd10;
	add.s64 	%rd184, %rd2, %rd183;
	st.global.u8 	[%rd184+4608], %rs175;
$L__BB5_231:
	bar.warp.sync 	-1;
	add.s32 	%r1538, %r1, 4992;
	setp.ge.s32 	%p153, %r1538, %r214;
	@%p153 bra 	$L__BB5_233;
	ld.shared.u8 	%rs176, [%r213+4992];
	cvt.u32.u16 	%r1539, %rs176;
	and.b32  	%r1540, %r1539, 255;
	shr.u32 	%r1541, %r1540, %r33;
	and.b32  	%r1542, %r1541, %r7;
	shl.b32 	%r1543, %r1542, 3;
	add.s32 	%r1545, %r603, %r1543;
	ld.shared.u64 	%rd185, [%r1545+23040];
	xor.b16  	%rs177, %rs176, 128;
	add.s64 	%rd186, %rd185, %rd10;
	add.s64 	%rd187, %rd2, %rd186;
	st.global.u8 	[%rd187+4992], %rs177;
$L__BB5_233:
	bar.warp.sync 	-1;
	add.s32 	%r1546, %r1, 5376;
	setp.ge.s32 	%p154, %r1546, %r214;
	@%p154 bra 	$L__BB5_235;
	ld.shared.u8 	%rs178, [%r213+5376];
	cvt.u32.u16 	%r1547, %rs178;
	and.b32  	%r1548, %r1547, 255;
	shr.u32 	%r1549, %r1548, %r33;
	and.b32  	%r1550, %r1549, %r7;
	shl.b32 	%r1551, %r1550, 3;
	add.s32 	%r1553, %r603, %r1551;
	ld.shared.u64 	%rd188, [%r1553+23040];
	xor.b16  	%rs179, %rs178, 128;
	add.s64 	%rd189, %rd188, %rd10;
	add.s64 	%rd190, %rd2, %rd189;
	st.global.u8 	[%rd190+5376], %rs179;
$L__BB5_235:
	bar.warp.sync 	-1;
$L__BB5_236:
	ld.param.u32 	%r1810, [_ZN3cub18CUB_300001_SM_10006detail10radix_sort29DeviceRadixSortOnesweepKernelINS1_5radix10policy_hubIciyE10Policy1000ELNS0_9SortOrderE0EciyiiNS1_21identity_decomposer_tEEEvPT5_SB_PT3_PKSC_PT1_PKSG_PT2_PKSK_T4_iiT6__param_8];
	setp.gt.s32 	%p155, %r212, %r1810;
	ld.shared.u8 	%r1554, [%r213];
	shr.u32 	%r1555, %r1554, %r33;
	and.b32  	%r215, %r1555, %r7;
	ld.shared.u8 	%r1556, [%r213+384];
	shr.u32 	%r1557, %r1556, %r33;
	and.b32  	%r216, %r1557, %r7;
	ld.shared.u8 	%r1558, [%r213+768];
	shr.u32 	%r1559, %r1558, %r33;
	and.b32  	%r217, %r1559, %r7;
	ld.shared.u8 	%r1560, [%r213+1152];
	shr.u32 	%r1561, %r1560, %r33;
	and.b32  	%r218, %r1561, %r7;
	ld.shared.u8 	%r1562, [%r213+1536];
	shr.u32 	%r1563, %r1562, %r33;
	and.b32  	%r219, %r1563, %r7;
	ld.shared.u8 	%r1564, [%r213+1920];
	shr.u32 	%r1565, %r1564, %r33;
	and.b32  	%r220, %r1565, %r7;
	ld.shared.u8 	%r1566, [%r213+2304];
	shr.u32 	%r1567, %r1566, %r33;
	and.b32  	%r221, %r1567, %r7;
	ld.shared.u8 	%r1568, [%r213+2688];
	shr.u32 	%r1569, %r1568, %r33;
	and.b32  	%r222, %r1569, %r7;
	ld.shared.u8 	%r1570, [%r213+3072];
	shr.u32 	%r1571, %r1570, %r33;
	and.b32  	%r223, %r1571, %r7;
	ld.shared.u8 	%r1572, [%r213+3456];
	shr.u32 	%r1573, %r1572, %r33;
	and.b32  	%r224, %r1573, %r7;
	ld.shared.u8 	%r1574, [%r213+3840];
	shr.u32 	%r1575, %r1574, %r33;
	and.b32  	%r225, %r1575, %r7;
	ld.shared.u8 	%r1576, [%r213+4224];
	shr.u32 	%r1577, %r1576, %r33;
	and.b32  	%r226, %r1577, %r7;
	ld.shared.u8 	%r1578, [%r213+4608];
	shr.u32 	%r1579, %r1578, %r33;
	and.b32  	%r227, %r1579, %r7;
	ld.shared.u8 	%r1580, [%r213+4992];
	shr.u32 	%r1581, %r1580, %r33;
	and.b32  	%r228, %r1581, %r7;
	ld.shared.u8 	%r1582, [%r213+5376];
	shr.u32 	%r1583, %r1582, %r33;
	and.b32  	%r229, %r1583, %r7;
	@%p155 bra 	$L__BB5_238;
	ld.global.u32 	%r1890, [%rd9];
	ld.global.u32 	%r1891, [%rd9+128];
	ld.global.u32 	%r1892, [%rd9+256];
	ld.global.u32 	%r1893, [%rd9+384];
	ld.global.u32 	%r1894, [%rd9+512];
	ld.global.u32 	%r1895, [%rd9+640];
	ld.global.u32 	%r1896, [%rd9+768];
	ld.global.u32 	%r1897, [%rd9+896];
	ld.global.u32 	%r1898, [%rd9+1024];
	ld.global.u32 	%r1899, [%rd9+1152];
	ld.global.u32 	%r1900, [%rd9+1280];
	ld.global.u32 	%r1901, [%rd9+1408];
	ld.global.u32 	%r1902, [%rd9+1536];
	ld.global.u32 	%r1903, [%rd9+1664];
	ld.global.u32 	%r1904, [%rd9+1792];
	bra.uni 	$L__BB5_268;
$L__BB5_238:
	ld.param.u32 	%r1811, [_ZN3cub18CUB_300001_SM_10006detail10radix_sort29DeviceRadixSortOnesweepKernelINS1_5radix10policy_hubIciyE10Policy1000ELNS0_9SortOrderE0EciyiiNS1_21identity_decomposer_tEEEvPT5_SB_PT3_PKSC_PT1_PKSG_PT2_PKSK_T4_iiT6__param_8];
	cvt.u32.u64 	%r1585, %rd8;
	mul.lo.s32 	%r1586, %r3, 5760;
	sub.s32 	%r245, %r1811, %r1586;
	setp.ge.s32 	%p156, %r1585, %r245;
	@%p156 bra 	$L__BB5_240;
	ld.global.u32 	%r1890, [%rd9];
$L__BB5_240:
	add.s32 	%r1589, %r1585, 32;
	setp.ge.s32 	%p157, %r1589, %r245;
	@%p157 bra 	$L__BB5_242;
	ld.global.u32 	%r1891, [%rd9+128];
$L__BB5_242:
	add.s32 	%r1592, %r1585, 64;
	setp.ge.s32 	%p158, %r1592, %r245;
	@%p158 bra 	$L__BB5_244;
	ld.global.u32 	%r1892, [%rd9+256];
$L__BB5_244:
	add.s32 	%r1595, %r1585, 96;
	setp.ge.s32 	%p159, %r1595, %r245;
	@%p159 bra 	$L__BB5_246;
	ld.global.u32 	%r1893, [%rd9+384];
$L__BB5_246:
	add.s32 	%r1598, %r1585, 128;
	setp.ge.s32 	%p160, %r1598, %r245;
	@%p160 bra 	$L__BB5_248;
	ld.global.u32 	%r1894, [%rd9+512];
$L__BB5_248:
	add.s32 	%r1601, %r1585, 160;
	setp.ge.s32 	%p161, %r1601, %r245;
	@%p161 bra 	$L__BB5_250;
	ld.global.u32 	%r1895, [%rd9+640];
$L__BB5_250:
	add.s32 	%r1604, %r1585, 192;
	setp.ge.s32 	%p162, %r1604, %r245;
	@%p162 bra 	$L__BB5_252;
	ld.global.u32 	%r1896, [%rd9+768];
$L__BB5_252:
	add.s32 	%r1607, %r1585, 224;
	setp.ge.s32 	%p163, %r1607, %r245;
	@%p163 bra 	$L__BB5_254;
	ld.global.u32 	%r1897, [%rd9+896];
$L__BB5_254:
	add.s32 	%r1610, %r1585, 256;
	setp.ge.s32 	%p164, %r1610, %r245;
	@%p164 bra 	$L__BB5_256;
	ld.global.u32 	%r1898, [%rd9+1024];
$L__BB5_256:
	add.s32 	%r1613, %r1585, 288;
	setp.ge.s32 	%p165, %r1613, %r245;
	@%p165 bra 	$L__BB5_258;
	ld.global.u32 	%r1899, [%rd9+1152];
$L__BB5_258:
	add.s32 	%r1616, %r1585, 320;
	setp.ge.s32 	%p166, %r1616, %r245;
	@%p166 bra 	$L__BB5_260;
	ld.global.u32 	%r1900, [%rd9+1280];
$L__BB5_260:
	add.s32 	%r1619, %r1585, 352;
	setp.ge.s32 	%p167, %r1619, %r245;
	@%p167 bra 	$L__BB5_262;
	ld.global.u32 	%r1901, [%rd9+1408];
$L__BB5_262:
	add.s32 	%r1622, %r1585, 384;
	setp.ge.s32 	%p168, %r1622, %r245;
	@%p168 bra 	$L__BB5_264;
	ld.global.u32 	%r1902, [%rd9+1536];
$L__BB5_264:
	cvt.u32.u64 	%r1624, %rd8;
	add.s32 	%r1625, %r1624, 416;
	setp.ge.s32 	%p169, %r1625, %r245;
	@%p169 bra 	$L__BB5_266;
	ld.global.u32 	%r1903, [%rd9+1664];
$L__BB5_266:
	cvt.u32.u64 	%r1627, %rd8;
	add.s32 	%r1628, %r1627, 448;
	setp.ge.s32 	%p170, %r1628, %r245;
	@%p170 bra 	$L__BB5_268;
	ld.global.u32 	%r1904, [%rd9+1792];
$L__BB5_268:
	ld.param.u32 	%r1812, [_ZN3cub18CUB_300001_SM_10006detail10radix_sort29DeviceRadixSortOnesweepKernelINS1_5radix10policy_hubIciyE10Policy1000ELNS0_9SortOrderE0EciyiiNS1_21identity_decomposer_tEEEvPT5_SB_PT3_PKSC_PT1_PKSG_PT2_PKSK_T4_iiT6__param_8];
	cvt.u64.u32 	%rd24, %r1;
	setp.gt.s32 	%p171, %r212, %r1812;
	bar.sync 	0;
	mov.u32 	%r1630, _ZZN3cub18CUB_300001_SM_10006detail10radix_sort29DeviceRadixSortOnesweepKernelINS1_5radix10policy_hubIciyE10Policy1000ELNS0_9SortOrderE0EciyiiNS1_21identity_decomposer_tEEEvPT5_SB_PT3_PKSC_PT1_PKSG_PT2_PKSK_T4_iiT6_E1s;
	add.s32 	%r1631, %r1630, %r118;
	mad.lo.s32 	%r1632, %r118, 3, %r1631;
	st.shared.u32 	[%r1632+-4], %r1890;
	add.s32 	%r1633, %r1630, %r124;
	mad.lo.s32 	%r1634, %r124, 3, %r1633;
	st.shared.u32 	[%r1634+-4], %r1891;
	add.s32 	%r1635, %r1630, %r130;
	mad.lo.s32 	%r1636, %r130, 3, %r1635;
	st.shared.u32 	[%r1636+-4], %r1892;
	add.s32 	%r1637, %r1630, %r136;
	mad.lo.s32 	%r1638, %r136, 3, %r1637;
	st.shared.u32 	[%r1638+-4], %r1893;
	add.s32 	%r1639, %r1630, %r142;
	mad.lo.s32 	%r1640, %r142, 3, %r1639;
	st.shared.u32 	[%r1640+-4], %r1894;
	add.s32 	%r1641, %r1630, %r148;
	mad.lo.s32 	%r1642, %r148, 3, %r1641;
	st.shared.u32 	[%r1642+-4], %r1895;
	add.s32 	%r1643, %r1630, %r154;
	mad.lo.s32 	%r1644, %r154, 3, %r1643;
	st.shared.u32 	[%r1644+-4], %r1896;
	add.s32 	%r1645, %r1630, %r160;
	mad.lo.s32 	%r1646, %r160, 3, %r1645;
	st.shared.u32 	[%r1646+-4], %r1897;
	add.s32 	%r1647, %r1630, %r166;
	mad.lo.s32 	%r1648, %r166, 3, %r1647;
	st.shared.u32 	[%r1648+-4], %r1898;
	add.s32 	%r1649, %r1630, %r172;
	mad.lo.s32 	%r1650, %r172, 3, %r1649;
	st.shared.u32 	[%r1650+-4], %r1899;
	add.s32 	%r1651, %r1630, %r178;
	mad.lo.s32 	%r1652, %r178, 3, %r1651;
	st.shared.u32 	[%r1652+-4], %r1900;
	add.s32 	%r1653, %r1630, %r184;
	mad.lo.s32 	%r1654, %r184, 3, %r1653;
	st.shared.u32 	[%r1654+-4], %r1901;
	add.s32 	%r1655, %r1630, %r190;
	mad.lo.s32 	%r1656, %r190, 3, %r1655;
	st.shared.u32 	[%r1656+-4], %r1902;
	add.s32 	%r1657, %r1630, %r196;
	mad.lo.s32 	%r1658, %r196, 3, %r1657;
	st.shared.u32 	[%r1658+-4], %r1903;
	add.s32 	%r1659, %r1630, %r202;
	mad.lo.s32 	%r1660, %r202, 3, %r1659;
	st.shared.u32 	[%r1660+-4], %r1904;
	bar.sync 	0;
	@%p171 bra 	$L__BB5_270;
	mad.lo.s32 	%r1661, %r1, 3, %r213;
	ld.shared.u32 	%r1662, [%r1661];
	shl.b32 	%r1663, %r215, 3;
	add.s32 	%r1665, %r1630, 23040;
	add.s32 	%r1666, %r1665, %r1663;
	ld.shared.u64 	%rd191, [%r1666];
	add.s64 	%rd192, %rd191, %rd24;
	shl.b64 	%rd193, %rd192, 2;
	add.s64 	%rd194, %rd1, %rd193;
	st.global.u32 	[%rd194], %r1662;
	bar.warp.sync 	-1;
	ld.shared.u32 	%r1667, [%r1661+1536];
	shl.b32 	%r1668, %r216, 3;
	add.s32 	%r1669, %r1665, %r1668;
	ld.shared.u64 	%rd195, [%r1669];
	add.s64 	%rd196, %rd195, %rd24;
	shl.b64 	%rd197, %rd196, 2;
	add.s64 	%rd198, %rd1, %rd197;
	st.global.u32 	[%rd198+1536], %r1667;
	bar.warp.sync 	-1;
	ld.shared.u32 	%r1670, [%r1661+3072];
	shl.b32 	%r1671, %r217, 3;
	add.s32 	%r1672, %r1665, %r1671;
	ld.shared.u64 	%rd199, [%r1672];
	add.s64 	%rd200, %rd199, %rd24;
	shl.b64 	%rd201, %rd200, 2;
	add.s64 	%rd202, %rd1, %rd201;
	st.global.u32 	[%rd202+3072], %r1670;
	bar.warp.sync 	-1;
	ld.shared.u32 	%r1673, [%r1661+4608];
	shl.b32 	%r1674, %r218, 3;
	add.s32 	%r1675, %r1665, %r1674;
	ld.shared.u64 	%rd203, [%r1675];
	add.s64 	%rd204, %rd203, %rd24;
	shl.b64 	%rd205, %rd204, 2;
	add.s64 	%rd206, %rd1, %rd205;
	st.global.u32 	[%rd206+4608], %r1673;
	bar.warp.sync 	-1;
	ld.shared.u32 	%r1676, [%r1661+6144];
	shl.b32 	%r1677, %r219, 3;
	add.s32 	%r1678, %r1665, %r1677;
	ld.shared.u64 	%rd207, [%r1678];
	add.s64 	%rd208, %rd207, %rd24;
	shl.b64 	%rd209, %rd208, 2;
	add.s64 	%rd210, %rd1, %rd209;
	st.global.u32 	[%rd210+6144], %r1676;
	bar.warp.sync 	-1;
	ld.shared.u32 	%r1679, [%r1661+7680];
	shl.b32 	%r1680, %r220, 3;
	add.s32 	%r1681, %r1665, %r1680;
	ld.shared.u64 	%rd211, [%r1681];
	add.s64 	%rd212, %rd211, %rd24;
	shl.b64 	%rd213, %rd212, 2;
	add.s64 	%rd214, %rd1, %rd213;
	st.global.u32 	[%rd214+7680], %r1679;
	bar.warp.sync 	-1;
	ld.shared.u32 	%r1682, [%r1661+9216];
	shl.b32 	%r1683, %r221, 3;
	add.s32 	%r1684, %r1665, %r1683;
	ld.shared.u64 	%rd215, [%r1684];
	add.s64 	%rd216, %rd215, %rd24;
	shl.b64 	%rd217, %rd216, 2;
	add.s64 	%rd218, %rd1, %rd217;
	st.global.u32 	[%rd218+9216], %r1682;
	bar.warp.sync 	-1;
	ld.shared.u32 	%r1685, [%r1661+10752];
	shl.b32 	%r1686, %r222, 3;
	add.s32 	%r1687, %r1665, %r1686;
	ld.shared.u64 	%rd219, [%r1687];
	add.s64 	%rd220, %rd219, %rd24;
	shl.b64 	%rd221, %rd220, 2;
	add.s64 	%rd222, %rd1, %rd221;
	st.global.u32 	[%rd222+10752], %r1685;
	bar.warp.sync 	-1;
	ld.shared.u32 	%r1688, [%r1661+12288];
	shl.b32 	%r1689, %r223, 3;
	add.s32 	%r1690, %r1665, %r1689;
	ld.shared.u64 	%rd223, [%r1690];
	add.s64 	%rd224, %rd223, %rd24;
	shl.b64 	%rd225, %rd224, 2;
	add.s64 	%rd226, %rd1, %rd225;
	st.global.u32 	[%rd226+12288], %r1688;
	bar.warp.sync 	-1;
	ld.shared.u32 	%r1691, [%r1661+13824];
	shl.b32 	%r1692, %r224, 3;
	add.s32 	%r1693, %r1665, %r1692;
	ld.shared.u64 	%rd227, [%r1693];
	add.s64 	%rd228, %rd227, %rd24;
	shl.b64 	%rd229, %rd228, 2;
	add.s64 	%rd230, %rd1, %rd229;
	st.global.u32 	[%rd230+13824], %r1691;
	bar.warp.sync 	-1;
	ld.shared.u32 	%r1694, [%r1661+15360];
	shl.b32 	%r1695, %r225, 3;
	add.s32 	%r1696, %r1665, %r1695;
	ld.shared.u64 	%rd231, [%r1696];
	add.s64 	%rd232, %rd231, %rd24;
	shl.b64 	%rd233, %rd232, 2;
	add.s64 	%rd234, %rd1, %rd233;
	st.global.u32 	[%rd234+15360], %r1694;
	bar.warp.sync 	-1;
	ld.shared.u32 	%r1697, [%r1661+16896];
	shl.b32 	%r1698, %r226, 3;
	add.s32 	%r1699, %r1665, %r1698;
	ld.shared.u64 	%rd235, [%r1699];
	add.s64 	%rd236, %rd235, %rd24;
	shl.b64 	%rd237, %rd236, 2;
	add.s64 	%rd238, %rd1, %rd237;
	st.global.u32 	[%rd238+16896], %r1697;
	bar.warp.sync 	-1;
	ld.shared.u32 	%r1700, [%r1661+18432];
	shl.b32 	%r1701, %r227, 3;
	add.s32 	%r1702, %r1665, %r1701;
	ld.shared.u64 	%rd239, [%r1702];
	add.s64 	%rd240, %rd239, %rd24;
	shl.b64 	%rd241, %rd240, 2;
	add.s64 	%rd242, %rd1, %rd241;
	st.global.u32 	[%rd242+18432], %r1700;
	bar.warp.sync 	-1;
	ld.shared.u32 	%r1703, [%r1661+19968];
	shl.b32 	%r1704, %r228, 3;
	add.s32 	%r1705, %r1665, %r1704;
	ld.shared.u64 	%rd243, [%r1705];
	add.s64 	%rd244, %rd243, %rd24;
	shl.b64 	%rd245, %rd244, 2;
	add.s64 	%rd246, %rd1, %rd245;
	st.global.u32 	[%rd246+19968], %r1703;
	bar.warp.sync 	-1;
	ld.shared.u32 	%r1706, [%r1661+21504];
	shl.b32 	%r1707, %r229, 3;
	add.s32 	%r1708, %r1665, %r1707;
	ld.shared.u64 	%rd247, [%r1708];
	add.s64 	%rd248, %rd247, %rd24;
	shl.b64 	%rd249, %rd248, 2;
	add.s64 	%rd250, %rd1, %rd249;
	st.global.u32 	[%rd250+21504], %r1706;
	bar.warp.sync 	-1;
	bra.uni 	$L__BB5_301;
$L__BB5_270:
	ld.param.u32 	%r1813, [_ZN3cub18CUB_300001_SM_10006detail10radix_sort29DeviceRadixSortOnesweepKernelINS1_5radix10policy_hubIciyE10Policy1000ELNS0_9SortOrderE0EciyiiNS1_21identity_decomposer_tEEEvPT5_SB_PT3_PKSC_PT1_PKSG_PT2_PKSK_T4_iiT6__param_8];
	mad.lo.s32 	%r290, %r3, -5760, %r1813;
	shl.b32 	%r1709, %r215, 3;
	add.s32 	%r1711, %r1630, %r1709;
	ld.shared.u64 	%rd25, [%r1711+23040];
	setp.ge.s32 	%p172, %r1, %r290;
	@%p172 bra 	$L__BB5_272;
	mad.lo.s32 	%r1712, %r1, 3, %r213;
	ld.shared.u32 	%r1713, [%r1712];
	add.s64 	%rd251, %rd25, %rd24;
	shl.b64 	%rd252, %rd251, 2;
	add.s64 	%rd253, %rd1, %rd252;
	st.global.u32 	[%rd253], %r1713;
$L__BB5_272:
	bar.warp.sync 	-1;
	shl.b32 	%r1714, %r216, 3;
	add.s32 	%r1716, %r1630, %r1714;
	ld.shared.u64 	%rd26, [%r1716+23040];
	add.s32 	%r1717, %r1, 384;
	setp.ge.s32 	%p173, %r1717, %r290;
	@%p173 bra 	$L__BB5_274;
	mad.lo.s32 	%r1718, %r1, 3, %r213;
	ld.shared.u32 	%r1719, [%r1718+1536];
	add.s64 	%rd254, %rd26, %rd24;
	shl.b64 	%rd255, %rd254, 2;
	add.s64 	%rd256, %rd1, %rd255;
	st.global.u32 	[%rd256+1536], %r1719;
$L__BB5_274:
	bar.warp.sync 	-1;
	shl.b32 	%r1720, %r217, 3;
	add.s32 	%r1722, %r1630, %r1720;
	ld.shared.u64 	%rd27, [%r1722+23040];
	add.s32 	%r1723, %r1, 768;
	setp.ge.s32 	%p174, %r1723, %r290;
	@%p174 bra 	$L__BB5_276;
	mad.lo.s32 	%r1724, %r1, 3, %r213;
	ld.shared.u32 	%r1725, [%r1724+3072];
	add.s64 	%rd257, %rd27, %rd24;
	shl.b64 	%rd258, %rd257, 2;
	add.s64 	%rd259, %rd1, %rd258;
	st.global.u32 	[%rd259+3072], %r1725;
$L__BB5_276:
	bar.warp.sync 	-1;
	shl.b32 	%r1726, %r218, 3;
	add.s32 	%r1728, %r1630, %r1726;
	ld.shared.u64 	%rd28, [%r1728+23040];
	add.s32 	%r1729, %r1, 1152;
	setp.ge.s32 	%p175, %r1729, %r290;
	@%p175 bra 	$L__BB5_278;
	mad.lo.s32 	%r1730, %r1, 3, %r213;
	ld.shared.u32 	%r1731, [%r1730+4608];
	add.s64 	%rd260, %rd28, %rd24;
	shl.b64 	%rd261, %rd260, 2;
	add.s64 	%rd262, %rd1, %rd261;
	st.global.u32 	[%rd262+4608], %r1731;
$L__BB5_278:
	bar.warp.sync 	-1;
	shl.b32 	%r1732, %r219, 3;
	add.s32 	%r1734, %r1630, %r1732;
	ld.shared.u64 	%rd29, [%r1734+23040];
	add.s32 	%r1735, %r1, 1536;
	setp.ge.s32 	%p176, %r1735, %r290;
	@%p176 bra 	$L__BB5_280;
	mad.lo.s32 	%r1736, %r1, 3, %r213;
	ld.shared.u32 	%r1737, [%r1736+6144];
	add.s64 	%rd263, %rd29, %rd24;
	shl.b64 	%rd264, %rd263, 2;
	add.s64 	%rd265, %rd1, %rd264;
	st.global.u32 	[%rd265+6144], %r1737;
$L__BB5_280:
	bar.warp.sync 	-1;
	shl.b32 	%r1738, %r220, 3;
	add.s32 	%r1740, %r1630, %r1738;
	ld.shared.u64 	%rd30, [%r1740+23040];
	add.s32 	%r1741, %r1, 1920;
	setp.ge.s32 	%p177, %r1741, %r290;
	@%p177 bra 	$L__BB5_282;
	mad.lo.s32 	%r1742, %r1, 3, %r213;
	ld.shared.u32 	%r1743, [%r1742+7680];
	add.s64 	%rd266, %rd30, %rd24;
	shl.b64 	%rd267, %rd266, 2;
	add.s64 	%rd268, %rd1, %rd267;
	st.global.u32 	[%rd268+7680], %r1743;
$L__BB5_282:
	bar.warp.sync 	-1;
	shl.b32 	%r1744, %r221, 3;
	add.s32 	%r1746, %r1630, %r1744;
	ld.shared.u64 	%rd31, [%r1746+23040];
	add.s32 	%r1747, %r1, 2304;
	setp.ge.s32 	%p178, %r1747, %r290;
	@%p178 bra 	$L__BB5_284;
	mad.lo.s32 	%r1748, %r1, 3, %r213;
	ld.shared.u32 	%r1749, [%r1748+9216];
	add.s64 	%rd269, %rd31, %rd24;
	shl.b64 	%rd270, %rd269, 2;
	add.s64 	%rd271, %rd1, %rd270;
	st.global.u32 	[%rd271+9216], %r1749;
$L__BB5_284:
	bar.warp.sync 	-1;
	shl.b32 	%r1750, %r222, 3;
	add.s32 	%r1752, %r1630, %r1750;
	ld.shared.u64 	%rd32, [%r1752+23040];
	add.s32 	%r1753, %r1, 2688;
	setp.ge.s32 	%p179, %r1753, %r290;
	@%p179 bra 	$L__BB5_286;
	mad.lo.s32 	%r1754, %r1, 3, %r213;
	ld.shared.u32 	%r1755, [%r1754+10752];
	add.s64 	%rd272, %rd32, %rd24;
	shl.b64 	%rd273, %rd272, 2;
	add.s64 	%rd274, %rd1, %rd273;
	st.global.u32 	[%rd274+10752], %r1755;
$L__BB5_286:
	bar.warp.sync 	-1;
	shl.b32 	%r1756, %r223, 3;
	add.s32 	%r1758, %r1630, %r1756;
	ld.shared.u64 	%rd33, [%r1758+23040];
	or.b32  	%r1759, %r1, 3072;
	setp.ge.s32 	%p180, %r1759, %r290;
	@%p180 bra 	$L__BB5_288;
	mad.lo.s32 	%r1760, %r1, 3, %r213;
	ld.shared.u32 	%r1761, [%r1760+12288];
	add.s64 	%rd275, %rd33, %rd24;
	shl.b64 	%rd276, %rd275, 2;
	add.s64 	%rd277, %rd1, %rd276;
	st.global.u32 	[%rd277+12288], %r1761;
$L__BB5_288:
	bar.warp.sync 	-1;
	shl.b32 	%r1762, %r224, 3;
	add.s32 	%r1764, %r1630, %r1762;
	ld.shared.u64 	%rd34, [%r1764+23040];
	add.s32 	%r1765, %r1, 3456;
	setp.ge.s32 	%p181, %r1765, %r290;
	@%p181 bra 	$L__BB5_290;
	mad.lo.s32 	%r1766, %r1, 3, %r213;
	ld.shared.u32 	%r1767, [%r1766+13824];
	add.s64 	%rd278, %rd34, %rd24;
	shl.b64 	%rd279, %rd278, 2;
	add.s64 	%rd280, %rd1, %rd279;
	st.global.u32 	[%rd280+13824], %r1767;
$L__BB5_290:
	bar.warp.sync 	-1;
	shl.b32 	%r1768, %r225, 3;
	add.s32 	%r1770, %r1630, %r1768;
	ld.shared.u64 	%rd35, [%r1770+23040];
	add.s32 	%r1771, %r1, 3840;
	setp.ge.s32 	%p182, %r1771, %r290;
	@%p182 bra 	$L__BB5_292;
	mad.lo.s32 	%r1772, %r1, 3, %r213;
	ld.shared.u32 	%r1773, [%r1772+15360];
	add.s64 	%rd281, %rd35, %rd24;
	shl.b64 	%rd282, %rd281, 2;
	add.s64 	%rd283, %rd1, %rd282;
	st.global.u32 	[%rd283+15360], %r1773;
$L__BB5_292:
	bar.warp.sync 	-1;
	shl.b32 	%r1774, %r226, 3;
	add.s32 	%r1776, %r1630, %r1774;
	ld.shared.u64 	%rd36, [%r1776+23040];
	add.s32 	%r1777, %r1, 4224;
	setp.ge.s32 	%p183, %r1777, %r290;
	@%p183 bra 	$L__BB5_294;
	mad.lo.s32 	%r1778, %r1, 3, %r213;
	ld.shared.u32 	%r1779, [%r1778+16896];
	add.s64 	%rd284, %rd36, %rd24;
	shl.b64 	%rd285, %rd284, 2;
	add.s64 	%rd286, %rd1, %rd285;
	st.global.u32 	[%rd286+16896], %r1779;
$L__BB5_294:
	bar.warp.sync 	-1;
	shl.b32 	%r1780, %r227, 3;
	add.s32 	%r1782, %r1630, %r1780;
	ld.shared.u64 	%rd37, [%r1782+23040];
	add.s32 	%r1783, %r1, 4608;
	setp.ge.s32 	%p184, %r1783, %r290;
	@%p184 bra 	$L__BB5_296;
	mad.lo.s32 	%r1784, %r1, 3, %r213;
	ld.shared.u32 	%r1785, [%r1784+18432];
	add.s64 	%rd287, %rd37, %rd24;
	shl.b64 	%rd288, %rd287, 2;
	add.s64 	%rd289, %rd1, %rd288;
	st.global.u32 	[%rd289+18432], %r1785;
$L__BB5_296:
	bar.warp.sync 	-1;
	shl.b32 	%r1786, %r228, 3;
	add.s32 	%r1788, %r1630, %r1786;
	ld.shared.u64 	%rd38, [%r1788+23040];
	add.s32 	%r1789, %r1, 4992;
	setp.ge.s32 	%p185, %r1789, %r290;
	@%p185 bra 	$L__BB5_298;
	mad.lo.s32 	%r1790, %r1, 3, %r213;
	ld.shared.u32 	%r1791, [%r1790+19968];
	add.s64 	%rd290, %rd38, %rd24;
	shl.b64 	%rd291, %rd290, 2;
	add.s64 	%rd292, %rd1, %rd291;
	st.global.u32 	[%rd292+19968], %r1791;
$L__BB5_298:
	bar.warp.sync 	-1;
	shl.b32 	%r1792, %r229, 3;
	add.s32 	%r1794, %r1630, %r1792;
	ld.shared.u64 	%rd293, [%r1794+23040];
	add.s64 	%rd39, %rd293, %rd24;
	add.s32 	%r1795, %r1, 5376;
	setp.ge.s32 	%p186, %r1795, %r290;
	@%p186 bra 	$L__BB5_300;
	mad.lo.s32 	%r1796, %r1, 3, %r213;
	ld.shared.u32 	%r1797, [%r1796+21504];
	shl.b64 	%rd294, %rd39, 2;
	add.s64 	%rd295, %rd1, %rd294;
	st.global.u32 	[%rd295+21504], %r1797;
$L__BB5_300:
	bar.warp.sync 	-1;
$L__BB5_301:
	ret;

}
	// .globl	_ZN3cub18CUB_300001_SM_10006detail10radix_sort31DeviceRadixSortSingleTileKernelINS1_5radix10policy_hubIccyE10Policy1000ELNS0_9SortOrderE0EccyNS1_21identity_decomposer_tEEEvPKT1_PSA_PKT2_PSE_T3_iiT4_
.visible .entry _ZN3cub18CUB_300001_SM_10006detail10radix_sort31DeviceRadixSortSingleTileKernelINS1_5radix10policy_hubIccyE10Policy1000ELNS0_9SortOrderE0EccyNS1_21identity_decomposer_tEEEvPKT1_PSA_PKT2_PSE_T3_iiT4_(
	.param .u64 .ptr .align 1 _ZN3cub18CUB_300001_SM_10006detail10radix_sort31DeviceRadixSortSingleTileKernelINS1_5radix10policy_hubIccyE10Policy1000ELNS0_9SortOrderE0EccyNS1_21identity_decomposer_tEEEvPKT1_PSA_PKT2_PSE_T3_iiT4__param_0,
	.param .u64 .ptr .align 1 _ZN3cub18CUB_300001_SM_10006detail10radix_sort31DeviceRadixSortSingleTileKernelINS1_5radix10policy_hubIccyE10Policy1000ELNS0_9SortOrderE0EccyNS1_21identity_decomposer_tEEEvPKT1_PSA_PKT2_PSE_T3_iiT4__param_1,
	.param .u64 .ptr .align 1 _ZN3cub18CUB_300001_SM_10006detail10radix_sort31DeviceRadixSortSingleTileKernelINS1_5radix10policy_hubIccyE10Policy1000ELNS0_9SortOrderE0EccyNS1_21identity_decomposer_tEEEvPKT1_PSA_PKT2_PSE_T3_iiT4__param_2,
	.param .u64 .ptr .align 1 _ZN3cub18CUB_300001_SM_10006detail10radix_sort31DeviceRadixSortSingleTileKernelINS1_5radix10policy_hubIccyE10Policy1000ELNS0_9SortOrderE0EccyNS1_21identity_decomposer_tEEEvPKT1_PSA_PKT2_PSE_T3_iiT4__param_3,
	.param .u64 _ZN3cub18CUB_300001_SM_10006detail10radix_sort31DeviceRadixSortSingleTileKernelINS1_5radix10policy_hubIccyE10Policy1000ELNS0_9SortOrderE0EccyNS1_21identity_decomposer_tEEEvPKT1_PSA_PKT2_PSE_T3_iiT4__param_4,
	.param .u32 _ZN3cub18CUB_300001_SM_10006detail10radix_sort31DeviceRadixSortSingleTileKernelINS1_5radix10policy_hubIccyE10Policy1000ELNS0_9SortOrderE0EccyNS1_21identity_decomposer_tEEEvPKT1_PSA_PKT2_PSE_T3_iiT4__param_5,
	.param .u32 _ZN3cub18CUB_300001_SM_10006detail10radix_sort31DeviceRadixSortSingleTileKernelINS1_5radix10policy_hubIccyE10Policy1000ELNS0_9SortOrderE0EccyNS1_21identity_decomposer_tEEEvPKT1_PSA_PKT2_PSE_T3_iiT4__param_6,
	.param .align 1 .b8 _ZN3cub18CUB_300001_SM_10006detail10radix_sort31DeviceRadixSortSingleTileKernelINS1_5radix10policy_hubIccyE10Policy1000ELNS0_9SortOrderE0EccyNS1_21identity_decomposer_tEEEvPKT1_PSA_PKT2_PSE_T3_iiT4__param_7[1]
)
.maxntid 256
.minnctapersm 1
{
	.reg .pred 	%p<73>;
	.reg .b16 	%rs<381>;
	.reg .b32 	%r<491>;
	.reg .b64 	%rd<36>;
	// demoted variable
	.shared .align 16 .b8 _ZZN3cub18CUB_300001_SM_10006detail10radix_sort31DeviceRadixSortSingleTileKernelINS1_5radix10policy_hubIccyE10Policy1000ELNS0_9SortOrderE0EccyNS1_21identity_decomposer_tEEEvPKT1_PSA_PKT2_PSE_T3_iiT4_E12temp_storage[17472];
	ld.param.u64 	%rd10, [_ZN3cub18CUB_300001_SM_10006detail10radix_sort31DeviceRadixSortSingleTileKernelINS1_5radix10policy_hubIccyE10Policy1000ELNS0_9SortOrderE0EccyNS1_21identity_decomposer_tEEEvPKT1_PSA_PKT2_PSE_T3_iiT4__param_0];
	ld.param.u64 	%rd6, [_ZN3cub18CUB_300001_SM_10006detail10radix_sort31DeviceRadixSortSingleTileKernelINS1_5radix10policy_hubIccyE10Policy1000ELNS0_9SortOrderE0EccyNS1_21identity_decomposer_tEEEvPKT1_PSA_PKT2_PSE_T3_iiT4__param_1];
	ld.param.u64 	%rd7, [_ZN3cub18CUB_300001_SM_10006detail10radix_sort31DeviceRadixSortSingleTileKernelINS1_5radix10policy_hubIccyE10Policy1000ELNS0_9SortOrderE0EccyNS1_21identity_decomposer_tEEEvPKT1_PSA_PKT2_PSE_T3_iiT4__param_2];
	ld.param.u64 	%rd8, [_ZN3cub18CUB_300001_SM_10006detail10radix_sort31DeviceRadixSortSingleTileKernelINS1_5radix10policy_hubIccyE10Policy1000ELNS0_9SortOrderE0EccyNS1_21identity_decomposer_tEEEvPKT1_PSA_PKT2_PSE_T3_iiT4__param_3];
	ld.param.u64 	%rd9, [_ZN3cub18CUB_300001_SM_10006detail10radix_sort31DeviceRadixSortSingleTileKernelINS1_5radix10policy_hubIccyE10Policy1000ELNS0_9SortOrderE0EccyNS1_21identity_decomposer_tEEEvPKT1_PSA_PKT2_PSE_T3_iiT4__param_4];
	ld.param.u32 	%r98, [_ZN3cub18CUB_300001_SM_10006detail10radix_sort31DeviceRadixSortSingleTileKernelINS1_5radix10policy_hubIccyE10Policy1000ELNS0_9SortOrderE0EccyNS1_21identity_decomposer_tEEEvPKT1_PSA_PKT2_PSE_T3_iiT4__param_5];
	ld.param.u32 	%r99, [_ZN3cub18CUB_300001_SM_10006detail10radix_sort31DeviceRadixSortSingleTileKernelINS1_5radix10policy_hubIccyE10Policy1000ELNS0_9SortOrderE0EccyNS1_21identity_decomposer_tEEEvPKT1_PSA_PKT2_PSE_T3_iiT4__param_6];
	cvta.to.global.u64 	%rd11, %rd10;
	cvt.u32.u64 	%r1, %rd9;
	mov.u32 	%r2, %tid.x;
	mul.lo.s32 	%r3, %r2, 19;
	setp.ge.s32 	%p1, %r3, %r1;
	cvt.u64.u32 	%rd12, %r3;
	add.s64 	%rd1, %rd11, %rd12;
	mov.b16 	%rs361, 255;
	@%p1 bra 	$L__BB6_2;
	ld.global.u8 	%rs210, [%rd1];
	xor.b16  	%rs361, %rs210, -128;
$L__BB6_2:
	add.s32 	%r4, %r3, 1;
	setp.ge.s32 	%p2, %r4, %r1;
	mov.b16 	%rs360, 255;
	@%p2 bra 	$L__BB6_4;
	ld.global.u8 	%rs212, [%rd1+1];
	xor.b16  	%rs360, %rs212, -128;
$L__BB6_4:
	add.s32 	%r5, %r3, 2;
	setp.ge.s32 	%p3, %r5, %r1;
	mov.b16 	%rs359, 255;
	@%p3 bra 	$L__BB6_6;
	ld.global.u8 	%rs214, [%rd1+2];
	xor.b16  	%rs359, %rs214, -128;
$L__BB6_6:
	add.s32 	%r6, %r3, 3;
	setp.ge.s32 	%p4, %r6, %r1;
	mov.b16 	%rs358, 255;
	@%p4 bra 	$L__BB6_8;
	ld.global.u8 	%rs216, [%rd1+3];
	xor.b16  	%rs358, %rs216, -128;
$L__BB6_8:
	add.s32 	%r7, %r3, 4;
	setp.ge.s32 	%p5, %r7, %r1;
	mov.b16 	%rs357, 255;
	@%p5 bra 	$L__BB6_10;
	ld.global.u8 	%rs218, [%rd1+4];
	xor.b16  	%rs357, %rs218, -128;
$L__BB6_10:
	add.s32 	%r8, %r3, 5;
	setp.ge.s32 	%p6, %r8, %r1;
	mov.b16 	%rs356, 255;
	@%p6 bra 	$L__BB6_12;
	ld.global.u8 	%rs220, [%rd1+5];
	xor.b16  	%rs356, %rs220, -128;
$L__BB6_12:
	add.s32 	%r9, %r3, 6;
	setp.ge.s32 	%p7, %r9, %r1;
	mov.b16 	%rs355, 255;
	@%p7 bra 	$L__BB6_14;
	ld.global.u8 	%rs222, [%rd1+6];
	xor.b16  	%rs355, %rs222, -128;
$L__BB6_14:
	add.s32 	%r10, %r3, 7;
	setp.ge.s32 	%p8, %r10, %r1;
	mov.b16 	%rs354, 255;
	@%p8 bra 	$L__BB6_16;
	ld.global.u8 	%rs224, [%rd1+7];
	xor.b16  	%rs354, %rs224, -128;
$L__BB6_16:
	add.s32 	%r11, %r3, 8;
	setp.ge.s32 	%p9, %r11, %r1;
	mov.b16 	%rs353, 255;
	@%p9 bra 	$L__BB6_18;
	ld.global.u8 	%rs226, [%rd1+8];
	xor.b16  	%rs353, %rs226, -128;
$L__BB6_18:
	add.s32 	%r12, %r3, 9;
	setp.ge.s32 	%p10, %r12, %r1;
	mov.b16 	%rs352, 255;
	@%p10 bra 	$L__BB6_20;
	ld.global.u8 	%rs228, [%rd1+9];
	xor.b16  	%rs352, %rs228, -128;
$L__BB6_20:
	add.s32 	%r13, %r3, 10;
	setp.ge.s32 	%p11, %r13, %r1;
	mov.b16 	%rs351, 255;
	@%p11 bra 	$L__BB6_22;
	ld.global.u8 	%rs230, [%rd1+10];
	xor.b16  	%rs351, %rs230, -128;
$L__BB6_22:
	add.s32 	%r14, %r3, 11;
	setp.ge.s32 	%p12, %r14, %r1;
	mov.b16 	%rs350, 255;
	@%p12 bra 	$L__BB6_24;
	ld.global.u8 	%rs232, [%rd1+11];
	xor.b16  	%rs350, %rs232, -128;
$L__BB6_24:
	add.s32 	%r15, %r3, 12;
	setp.ge.s32 	%p13, %r15, %r1;
	mov.b16 	%rs349, 255;
	@%p13 bra 	$L__BB6_26;
	ld.global.u8 	%rs234, [%rd1+12];
	xor.b16  	%rs349, %rs234, -128;
$L__BB6_26:
	add.s32 	%r16, %r3, 13;
	setp.ge.s32 	%p14, %r16, %r1;
	mov.b16 	%rs348, 255;
	@%p14 bra 	$L__BB6_28;
	ld.global.u8 	%rs236, [%rd1+13];
	xor.b16  	%rs348, %rs236, -128;
$L__BB6_28:
	add.s32 	%r17, %r3, 14;
	setp.ge.s32 	%p15, %r17, %r1;
	mov.b16 	%rs347, 255;
	@%p15 bra 	$L__BB6_30;
	ld.global.u8 	%rs238, [%rd1+14];
	xor.b16  	%rs347, %rs238, -128;
$L__BB6_30:
	add.s32 	%r18, %r3, 15;
	setp.ge.s32 	%p16, %r18, %r1;
	mov.b16 	%rs346, 255;
	@%p16 bra 	$L__BB6_32;
	ld.global.u8 	%rs240, [%rd1+15];
	xor.b16  	%rs346, %rs240, -128;
$L__BB6_32:
	add.s32 	%r19, %r3, 16;
	setp.ge.s32 	%p17, %r19, %r1;
	mov.b16 	%rs345, 255;
	@%p17 bra 	$L__BB6_34;
	ld.global.u8 	%rs242, [%rd1+16];
	xor.b16  	%rs345, %rs242, -128;
$L__BB6_34:
	add.s32 	%r20, %r3, 17;
	setp.ge.s32 	%p18, %r20, %r1;
	mov.b16 	%rs344, 255;
	@%p18 bra 	$L__BB6_36;
	ld.global.u8 	%rs244, [%rd1+17];
	xor.b16  	%rs344, %rs244, -128;
$L__BB6_36:
	add.s32 	%r21, %r3, 18;
	setp.ge.s32 	%p19, %r21, %r1;
	mov.b16 	%rs343, 255;
	@%p19 bra 	$L__BB6_38;
	ld.global.u8 	%rs246, [%rd1+18];
	xor.b16  	%rs343, %rs246, -128;
$L__BB6_38:
	bar.sync 	0;
	mov.b64 	{%r100, %r101}, %rd9;
	shfl.sync.idx.b32	%r22|%p20, %r100, 0, 31, -1;
	shfl.sync.idx.b32	%r102|%p21, %r101, 0, 31, -1;
	mov.b64 	%rd2, {%r22, %r102};
	setp.ge.s32 	%p22, %r3, %r22;
	cvta.to.global.u64 	%rd14, %rd7;
	add.s64 	%rd3, %rd14, %rd12;
	@%p22 bra 	$L__BB6_40;
	ld.global.u8 	%rs380, [%rd3];
$L__BB6_40:
	setp.ge.s32 	%p23, %r4, %r22;
	@%p23 bra 	$L__BB6_42;
	ld.global.u8 	%rs379, [%rd3+1];
$L__BB6_42:
	setp.ge.s32 	%p24, %r5, %r22;
	@%p24 bra 	$L__BB6_44;
	ld.global.u8 	%rs378, [%rd3+2];
$L__BB6_44:
	setp.ge.s32 	%p25, %r6, %r22;
	@%p25 bra 	$L__BB6_46;
	ld.global.u8 	%rs377, [%rd3+3];
$L__BB6_46:
	setp.ge.s32 	%p26, %r7, %r22;
	@%p26 bra 	$L__BB6_48;
	ld.global.u8 	%rs376, [%rd3+4];
$L__BB6_48:
	setp.ge.s32 	%p27, %r8, %r22;
	@%p27 bra 	$L__BB6_50;
	ld.global.u8 	%rs375, [%rd3+5];
$L__BB6_50:
	setp.ge.s32 	%p28, %r9, %r22;
	@%p28 bra 	$L__BB6_52;
	ld.global.u8 	%rs374, [%rd3+6];
$L__BB6_52:
	setp.ge.s32 	%p29, %r10, %r22;
	@%p29 bra 	$L__BB6_54;
	ld.global.u8 	%rs373, [%rd3+7];
$L__BB6_54:
	setp.ge.s32 	%p30, %r11, %r22;
	@%p30 bra 	$L__BB6_56;
	ld.global.u8 	%rs372, [%rd3+8];
$L__BB6_56:
	setp.ge.s32 	%p31, %r12, %r22;
	@%p31 bra 	$L__BB6_58;
	ld.global.u8 	%rs371, [%rd3+9];
$L__BB6_58:
	setp.ge.s32 	%p32, %r13, %r22;
	@%p32 bra 	$L__BB6_60;
	ld.global.u8 	%rs370, [%rd3+10];
$L__BB6_60:
	setp.ge.s32 	%p33, %r14, %r22;
	@%p33 bra 	$L__BB6_62;
	ld.global.u8 	%rs369, [%rd3+11];
$L__BB6_62:
	setp.ge.s32 	%p34, %r15, %r22;
	@%p34 bra 	$L__BB6_64;
	ld.global.u8 	%rs368, [%rd3+12];
$L__BB6_64:
	setp.ge.s32 	%p35, %r16, %r22;
	@%p35 bra 	$L__BB6_66;
	ld.global.u8 	%rs367, [%rd3+13];
$L__BB6_66:
	setp.ge.s32 	%p36, %r17, %r22;
	@%p36 bra 	$L__BB6_68;
	ld.global.u8 	%rs366, [%rd3+14];
$L__BB6_68:
	setp.ge.s32 	%p37, %r18, %r22;
	@%p37 bra 	$L__BB6_70;
	ld.global.u8 	%rs365, [%rd3+15];
$L__BB6_70:
	setp.ge.s32 	%p38, %r19, %r22;
	@%p38 bra 	$L__BB6_72;
	ld.global.u8 	%rs364, [%rd3+16];
$L__BB6_72:
	setp.ge.s32 	%p39, %r20, %r22;
	@%p39 bra 	$L__BB6_74;
	ld.global.u8 	%rs363, [%rd3+17];
$L__BB6_74:
	setp.ge.s32 	%p40, %r21, %r22;
	@%p40 bra 	$L__BB6_76;
	ld.global.u8 	%rs362, [%rd3+18];
$L__BB6_76:
	bar.sync 	0;
	shr.u32 	%r23, %r2, 5;
	shl.b32 	%r104, %r2, 2;
	mov.u32 	%r105, _ZZN3cub18CUB_300001_SM_10006detail10radix_sort31DeviceRadixSortSingleTileKernelINS1_5radix10policy_hubIccyE10Policy1000ELNS0_9SortOrderE0EccyNS1_21identity_decomposer_tEEEvPKT1_PSA_PKT2_PSE_T3_iiT4_E12temp_storage;
	add.s32 	%r24, %r105, %r104;
	shl.b32 	%r106, %r2, 6;
	add.s32 	%r25, %r24, %r106;
	shl.b32 	%r107, %r23, 2;
	add.s32 	%r108, %r105, %r107;
	add.s32 	%r26, %r108, 17408;
	mad.lo.s32 	%r27, %r2, -49, %r25;
	add.s32 	%r488, %r98, 5;
	sub.s32 	%r487, %r99, %r98;
$L__BB6_77:
	add.s32 	%r168, %r488, -5;
	min.s32 	%r111, %r487, 5;
	mov.b32 	%r197, 0;
	st.shared.u32 	[%r24], %r197;
	st.shared.u32 	[%r24+1024], %r197;
	st.shared.u32 	[%r24+2048], %r197;
	st.shared.u32 	[%r24+3072], %r197;
	st.shared.u32 	[%r24+4096], %r197;
	st.shared.u32 	[%r24+5120], %r197;
	st.shared.u32 	[%r24+6144], %r197;
	st.shared.u32 	[%r24+7168], %r197;
	st.shared.u32 	[%r24+8192], %r197;
	st.shared.u32 	[%r24+9216], %r197;
	st.shared.u32 	[%r24+10240], %r197;
	st.shared.u32 	[%r24+11264], %r197;
	st.shared.u32 	[%r24+12288], %r197;
	st.shared.u32 	[%r24+13312], %r197;
	st.shared.u32 	[%r24+14336], %r197;
	st.shared.u32 	[%r24+15360], %r197;
	st.shared.u32 	[%r24+16384], %r197;
	// begin inline asm
	bmsk.clamp.b32 %r109, %r197, %r111;
	// end inline asm
	cvt.u32.u16 	%r200, %rs361;
	and.b32  	%r113, %r200, 255;
	// begin inline asm
	shr.b32 %r112, %r113, %r168;
	// end inline asm
	and.b32  	%r201, %r109, %r112;
	shl.b32 	%r202, %r201, 10;
	and.b32  	%r203, %r202, 15360;
	add.s32 	%r204, %r24, %r203;
	shr.u32 	%r205, %r201, 3;
	and.b32  	%r206, %r205, 30;
	add.s32 	%r33, %r204, %r206;
	ld.shared.u16 	%rs115, [%r33];
	add.s16 	%rs266, %rs115, 1;
	st.shared.u16 	[%r33], %rs266;
	cvt.u32.u16 	%r207, %rs360;
	and.b32  	%r116, %r207, 255;
	// begin inline asm
	shr.b32 %r115, %r116, %r168;
	// end inline asm
	and.b32  	%r208, %r109, %r115;
	shl.b32 	%r209, %r208, 10;
	and.b32  	%r210, %r209, 15360;
	add.s32 	%r211, %r24, %r210;
	shr.u32 	%r212, %r208, 3;
	and.b32  	%r213, %r212, 30;
	add.s32 	%r34, %r211, %r213;
	ld.shared.u16 	%rs116, [%r34];
	add.s16 	%rs267, %rs116, 1;
	st.shared.u16 	[%r34], %rs267;
	cvt.u32.u16 	%r214, %rs359;
	and.b32  	%r119, %r214, 255;
	// begin inline asm
	shr.b32 %r118, %r119, %r168;
	// end inline asm
	and.b32  	%r215, %r109, %r118;
	shl.b32 	%r216, %r215, 10;
	and.b32  	%r217, %r216, 15360;
	add.s32 	%r218, %r24, %r217;
	shr.u32 	%r219, %r215, 3;
	and.b32  	%r220, %r219, 30;
	add.s32 	%r35, %r218, %r220;
	ld.shared.u16 	%rs117, [%r35];
	add.s16 	%rs268, %rs117, 1;
	st.shared.u16 	[%r35], %rs268;
	cvt.u32.u16 	%r221, %rs358;
	and.b32  	%r122, %r221, 255;
	// begin inline asm
	shr.b32 %r121, %r122, %r168;
	// end inline asm
	and.b32  	%r222, %r109, %r121;
	shl.b32 	%r223, %r222, 10;
	and.b32  	%r224, %r223, 15360;
	add.s32 	%r225, %r24, %r224;
	shr.u32 	%r226, %r222, 3;
	and.b32  	%r227, %r226, 30;
	add.s32 	%r36, %r225, %r227;
	ld.shared.u16 	%rs118, [%r36];
	add.s16 	%rs269, %rs118, 1;
	st.shared.u16 	[%r36], %rs269;
	cvt.u32.u16 	%r228, %rs357;
	and.b32  	%r125, %r228, 255;
	// begin inline asm
	shr.b32 %r124, %r125, %r168;
	// end inline asm
	and.b32  	%r229, %r109, %r124;
	shl.b32 	%r230, %r229, 10;
	and.b32  	%r231, %r230, 15360;
	add.s32 	%r232, %r24, %r231;
	shr.u32 	%r233, %r229, 3;
	and.b32  	%r234, %r233, 30;
	add.s32 	%r37, %r232, %r234;
	ld.shared.u16 	%rs119, [%r37];
	add.s16 	%rs270, %rs119, 1;
	st.shared.u16 	[%r37], %rs270;
	cvt.u32.u16 	%r235, %rs356;
	and.b32  	%r128, %r235, 255;
	// begin inline asm
	shr.b32 %r127, %r128, %r168;
	// end inline asm
	and.b32  	%r236, %r109, %r127;
	shl.b32 	%r237, %r236, 10;
	and.b32  	%r238, %r237, 15360;
	add.s32 	%r239, %r24, %r238;
	shr.u32 	%r240, %r236, 3;
	and.b32  	%r241, %r240, 30;
	add.s32 	%r38, %r239, %r241;
	ld.shared.u16 	%rs120, [%r38];
	add.s16 	%rs271, %rs120, 1;
	st.shared.u16 	[%r38], %rs271;
	cvt.u32.u16 	%r242, %rs355;
	and.b32  	%r131, %r242, 255;
	// begin inline asm
	shr.b32 %r130, %r131, %r168;
	// end inline asm
	and.b32  	%r243, %r109, %r130;
	shl.b32 	%r244, %r243, 10;
	and.b32  	%r245, %r244, 15360;
	add.s32 	%r246, %r24, %r245;
	shr.u32 	%r247, %r243, 3;
	and.b32  	%r248, %r247, 30;
	add.s32 	%r39, %r246, %r248;
	ld.shared.u16 	%rs121, [%r39];
	add.s16 	%rs272, %rs121, 1;
	st.shared.u16 	[%r39], %rs272;
	cvt.u32.u16 	%r249, %rs354;
	and.b32  	%r134, %r249, 255;
	// begin inline asm
	shr.b32 %r133, %r134, %r168;
	// end inline asm
	and.b32  	%r250, %r109, %r133;
	shl.b32 	%r251, %r250, 10;
	and.b32  	%r252, %r251, 15360;
	add.s32 	%r253, %r24, %r252;
	shr.u32 	%r254, %r250, 3;
	and.b32  	%r255, %r254, 30;
	add.s32 	%r40, %r253, %r255;
	ld.shared.u16 	%rs122, [%r40];
	add.s16 	%rs273, %rs122, 1;
	st.shared.u16 	[%r40], %rs273;
	cvt.u32.u16 	%r256, %rs353;
	and.b32  	%r137, %r256, 255;
	// begin inline asm
	shr.b32 %r136, %r137, %r168;
	// end inline asm
	and.b32  	%r257, %r109, %r136;
	shl.b32 	%r258, %r257, 10;
	and.b32  	%r259, %r258, 15360;
	add.s32 	%r260, %r24, %r259;
	shr.u32 	%r261, %r257, 3;
	and.b32  	%r262, %r261, 30;
	add.s32 	%r41, %r260, %r262;
	ld.shared.u16 	%rs123, [%r41];
	add.s16 	%rs274, %rs123, 1;
	st.shared.u16 	[%r41], %rs274;
	cvt.u32.u16 	%r263, %rs352;
	and.b32  	%r140, %r263, 255;
	// begin inline asm
	shr.b32 %r139, %r140, %r168;
	// end inline asm
	and.b32  	%r264, %r109, %r139;
	shl.b32 	%r265, %r264, 10;
	and.b32  	%r266, %r265, 15360;
	add.s32 	%r267, %r24, %r266;
	shr.u32 	%r268, %r264, 3;
	and.b32  	%r269, %r268, 30;
	add.s32 	%r42, %r267, %r269;
	ld.shared.u16 	%rs124, [%r42];
	add.s16 	%rs275, %rs124, 1;
	st.shared.u16 	[%r42], %rs275;
	cvt.u32.u16 	%r270, %rs351;
	and.b32  	%r143, %r270, 255;
	// begin inline asm
	shr.b32 %r142, %r143, %r168;
	// end inline asm
	and.b32  	%r271, %r109, %r142;
	shl.b32 	%r272, %r271, 10;
	and.b32  	%r273, %r272, 15360;
	add.s32 	%r274, %r24, %r273;
	shr.u32 	%r275, %r271, 3;
	and.b32  	%r276, %r275, 30;
	add.s32 	%r43, %r274, %r276;
	ld.shared.u16 	%rs125, [%r43];
	add.s16 	%rs276, %rs125, 1;
	st.shared.u16 	[%r43], %rs276;
	cvt.u32.u16 	%r277, %rs350;
	and.b32  	%r146, %r277, 255;
	// begin inline asm
	shr.b32 %r145, %r146, %r168;
	// end inline asm
	and.b32  	%r278, %r109, %r145;
	shl.b32 	%r279, %r278, 10;
	and.b32  	%r280, %r279, 15360;
	add.s32 	%r281, %r24, %r280;
	shr.u32 	%r282, %r278, 3;
	and.b32  	%r283, %r282, 30;
	add.s32 	%r44, %r281, %r283;
	ld.shared.u16 	%rs126, [%r44];
	add.s16 	%rs277, %rs126, 1;
	st.shared.u16 	[%r44], %rs277;
	cvt.u32.u16 	%r284, %rs349;
	and.b32  	%r149, %r284, 255;
	// begin inline asm
	shr.b32 %r148, %r149, %r168;
	// end inline asm
	and.b32  	%r285, %r109, %r148;
	shl.b32 	%r286, %r285, 10;
	and.b32  	%r287, %r286, 15360;
	add.s32 	%r288, %r24, %r287;
	shr.u32 	%r289, %r285, 3;
	and.b32  	%r290, %r289, 30;
	add.s32 	%r45, %r288, %r290;
	ld.shared.u16 	%rs127, [%r45];
	add.s16 	%rs278, %rs127, 1;
	st.shared.u16 	[%r45], %rs278;
	cvt.u32.u16 	%r291, %rs348;
	and.b32  	%r152, %r291, 255;
	// begin inline asm
	shr.b32 %r151, %r152, %r168;
	// end inline asm
	and.b32  	%r292, %r109, %r151;
	shl.b32 	%r293, %r292, 10;
	and.b32  	%r294, %r293, 15360;
	add.s32 	%r295, %r24, %r294;
	shr.u32 	%r296, %r292, 3;
	and.b32  	%r297, %r296, 30;
	add.s32 	%r46, %r295, %r297;
	ld.shared.u16 	%rs128, [%r46];
	add.s16 	%rs279, %rs128, 1;
	st.shared.u16 	[%r46], %rs279;
	cvt.u32.u16 	%r298, %rs347;
	and.b32  	%r155, %r298, 255;
	// begin inline asm
	shr.b32 %r154, %r155, %r168;
	// end inline asm
	and.b32  	%r299, %r109, %r154;
	shl.b32 	%r300, %r299, 10;
	and.b32  	%r301, %r300, 15360;
	add.s32 	%r302, %r24, %r301;
	shr.u32 	%r303, %r299, 3;
	and.b32  	%r304, %r303, 30;
	add.s32 	%r47, %r302, %r304;
	ld.shared.u16 	%rs129, [%r47];
	add.s16 	%rs280, %rs129, 1;
	st.shared.u16 	[%r47], %rs280;
	cvt.u32.u16 	%r305, %rs346;
	and.b32  	%r158, %r305, 255;
	// begin inline asm
	shr.b32 %r157, %r158, %r168;
	// end inline asm
	and.b32  	%r306, %r109, %r157;
	shl.b32 	%r307, %r306, 10;
	and.b32  	%r308, %r307, 15360;
	add.s32 	%r309, %r24, %r308;
	shr.u32 	%r310, %r306, 3;
	and.b32  	%r311, %r310, 30;
	add.s32 	%r48, %r309, %r311;
	ld.shared.u16 	%rs130, [%r48];
	add.s16 	%rs281, %rs130, 1;
	st.shared.u16 	[%r48], %rs281;
	cvt.u32.u16 	%r312, %rs345;
	and.b32  	%r161, %r312, 255;
	// begin inline asm
	shr.b32 %r160, %r161, %r168;
	// end inline asm
	and.b32  	%r313, %r109, %r160;
	shl.b32 	%r314, %r313, 10;
	and.b32  	%r315, %r314, 15360;
	add.s32 	%r316, %r24, %r315;
	shr.u32 	%r317, %r313, 3;
	and.b32  	%r318, %r317, 30;
	add.s32 	%r49, %r316, %r318;
	ld.shared.u16 	%rs131, [%r49];
	add.s16 	%rs282, %rs131, 1;
	st.shared.u16 	[%r49], %rs282;
	cvt.u32.u16 	%r319, %rs344;
	and.b32  	%r164, %r319, 255;
	// begin inline asm
	shr.b32 %r163, %r164, %r168;
	// end inline asm
	and.b32  	%r320, %r109, %r163;
	shl.b32 	%r321, %r320, 10;
	and.b32  	%r322, %r321, 15360;
	add.s32 	%r323, %r24, %r322;
	shr.u32 	%r324, %r320, 3;
	and.b32  	%r325, %r324, 30;
	add.s32 	%r50, %r323, %r325;
	ld.shared.u16 	%rs132, [%r50];
	add.s16 	%rs283, %rs132, 1;
	st.shared.u16 	[%r50], %rs283;
	cvt.u32.u16 	%r326, %rs343;
	and.b32  	%r167, %r326, 255;
	// begin inline asm
	shr.b32 %r166, %r167, %r168;
	// end inline asm
	and.b32  	%r327, %r109, %r166;
	shl.b32 	%r328, %r327, 10;
	and.b32  	%r329, %r328, 15360;
	add.s32 	%r330, %r24, %r329;
	shr.u32 	%r331, %r327, 3;
	and.b32  	%r332, %r331, 30;
	add.s32 	%r51, %r330, %r332;
	ld.shared.u16 	%rs133, [%r51];
	add.s16 	%rs284, %rs133, 1;
	st.shared.u16 	[%r51], %rs284;
	bar.sync 	0;
	ld.shared.u32 	%r52, [%r25];
	ld.shared.u32 	%r333, [%r25+4];
	ld.shared.u32 	%r334, [%r25+8];
	ld.shared.u32 	%r335, [%r25+12];
	ld.shared.u32 	%r336, [%r25+16];
	ld.shared.u32 	%r337, [%r25+20];
	ld.shared.u32 	%r338, [%r25+24];
	ld.shared.u32 	%r339, [%r25+28];
	ld.shared.u32 	%r340, [%r25+32];
	ld.shared.u32 	%r341, [%r25+36];
	ld.shared.u32 	%r342, [%r25+40];
	ld.shared.u32 	%r343, [%r25+44];
	ld.shared.u32 	%r344, [%r25+48];
	ld.shared.u32 	%r345, [%r25+52];
	ld.shared.u32 	%r346, [%r25+56];
	ld.shared.u32 	%r347, [%r25+60];
	ld.shared.u32 	%r348, [%r25+64];
	add.s32 	%r53, %r333, %r52;
	add.s32 	%r54, %r334, %r53;
	add.s32 	%r55, %r335, %r54;
	add.s32 	%r56, %r336, %r55;
	add.s32 	%r57, %r337, %r56;
	add.s32 	%r58, %r338, %r57;
	add.s32 	%r59, %r339, %r58;
	add.s32 	%r60, %r340, %r59;
	add.s32 	%r61, %r341, %r60;
	add.s32 	%r62, %r342, %r61;
	add.s32 	%r63, %r343, %r62;
	add.s32 	%r64, %r344, %r63;
	add.s32 	%r65, %r345, %r64;
	add.s32 	%r66, %r346, %r65;
	add.s32 	%r67, %r347, %r66;
	add.s32 	%r174, %r348, %r67;
	// begin inline asm
	mov.u32 %r169, %laneid;
	// end inline asm
	mov.b32 	%r172, 1;
	mov.b32 	%r199, -1;
	// begin inline asm
	{  .reg .u32 r0;  .reg .pred p;  shfl.sync.up.b32 r0|p, %r174, %r172, %r197, %r199;  @p add.u32 r0, r0, %r174;  mov.u32 %r170, r0;}
	// end inline asm
	mov.b32 	%r178, 2;
	// begin inline asm
	{  .reg .u32 r0;  .reg .pred p;  shfl.sync.up.b32 r0|p, %r170, %r178, %r197, %r199;  @p add.u32 r0, r0, %r170;  mov.u32 %r176, r0;}
	// end inline asm
	mov.b32 	%r184, 4;
	// begin inline asm
	{  .reg .u32 r0;  .reg .pred p;  shfl.sync.up.b32 r0|p, %r176, %r184, %r197, %r199;  @p add.u32 r0, r0, %r176;  mov.u32 %r182, r0;}
	// end inline asm
	mov.b32 	%r190, 8;
	// begin inline asm
	{  .reg .u32 r0;  .reg .pred p;  shfl.sync.up.b32 r0|p, %r182, %r190, %r197, %r199;  @p add.u32 r0, r0, %r182;  mov.u32 %r188, r0;}
	// end inline asm
	mov.b32 	%r196, 16;
	// begin inline asm
	{  .reg .u32 r0;  .reg .pred p;  shfl.sync.up.b32 r0|p, %r188, %r196, %r197, %r199;  @p add.u32 r0, r0, %r188;  mov.u32 %r194, r0;}
	// end inline asm
	setp.ne.s32 	%p41, %r169, 31;
	@%p41 bra 	$L__BB6_79;
	st.shared.u32 	[%r26], %r194;
$L__BB6_79:
	sub.s32 	%r349, %r194, %r174;
	setp.gt.u32 	%p42, %r2, 31;
	setp.eq.s32 	%p43, %r23, 7;
	setp.eq.s32 	%p44, %r23, 6;
	setp.eq.s32 	%p45, %r23, 5;
	setp.eq.s32 	%p46, %r23, 4;
	setp.eq.s32 	%p47, %r23, 3;
	setp.eq.s32 	%p48, %r23, 2;
	setp.eq.s32 	%p49, %r23, 1;
	bar.sync 	0;
	ld.shared.v4.u32 	{%r350, %r351, %r352, %r353}, [_ZZN3cub18CUB_300001_SM_10006detail10radix_sort31DeviceRadixSortSingleTileKernelINS1_5radix10policy_hubIccyE10Policy1000ELNS0_9SortOrderE0EccyNS1_21identity_decomposer_tEEEvPKT1_PSA_PKT2_PSE_T3_iiT4_E12temp_storage+17408];
	selp.b32 	%r354, %r350, %r489, %p49;
	add.s32 	%r355, %r351, %r350;
	selp.b32 	%r356, %r355, %r354, %p48;
	add.s32 	%r357, %r355, %r352;
	selp.b32 	%r358, %r357, %r356, %p47;
	add.s32 	%r359, %r357, %r353;
	selp.b32 	%r360, %r359, %r358, %p46;
	ld.shared.v4.u32 	{%r361, %r362, %r363, %r364}, [_ZZN3cub18CUB_300001_SM_10006detail10radix_sort31DeviceRadixSortSingleTileKernelINS1_5radix10policy_hubIccyE10Policy1000ELNS0_9SortOrderE0EccyNS1_21identity_decomposer_tEEEvPKT1_PSA_PKT2_PSE_T3_iiT4_E12temp_storage+17424];
	add.s32 	%r365, %r359, %r361;
	selp.b32 	%r366, %r365, %r360, %p45;
	add.s32 	%r367, %r365, %r362;
	selp.b32 	%r368, %r367, %r366, %p44;
	add.s32 	%r369, %r367, %r363;
	selp.b32 	%r489, %r369, %r368, %p43;
	add.s32 	%r72, %r369, %r364;
	setp.ne.s32 	%p50, %r169, 0;
	selp.b32 	%r370, %r349, 0, %p50;
	add.s32 	%r371, %r489, %r370;
	or.pred  	%p51, %p42, %p50;
	selp.b32 	%r490, %r371, %r349, %p42;
	@%p51 bra 	$L__BB6_81;
	shl.b32 	%r490, %r72, 16;
	st.shared.u32 	[_ZZN3cub18CUB_300001_SM_10006detail10radix_sort31DeviceRadixSortSingleTileKernelINS1_5radix10policy_hubIccyE10Policy1000ELNS0_9SortOrderE0EccyNS1_21identity_decomposer_tEEEvPKT1_PSA_PKT2_PSE_T3_iiT4_E12temp_storage+17448], %r490;
$L__BB6_81:
	setp.eq.s32 	%p52, %r2, 0;
	bar.sync 	0;
	ld.shared.u32 	%r372, [_ZZN3cub18CUB_300001_SM_10006detail10radix_sort31DeviceRadixSortSingleTileKernelINS1_5radix10policy_hubIccyE10Policy1000ELNS0_9SortOrderE0EccyNS1_21identity_decomposer_tEEEvPKT1_PSA_PKT2_PSE_T3_iiT4_E12temp_storage+17448];
	selp.b32 	%r373, 0, %r372, %p52;
	add.s32 	%r374, %r490, %r373;
	add.s32 	%r375, %r52, %r374;
	add.s32 	%r376, %r53, %r374;
	add.s32 	%r377, %r54, %r374;
	add.s32 	%r378, %r55, %r374;
	add.s32 	%r379, %r56, %r374;
	add.s32 	%r380, %r57, %r374;
	add.s32 	%r381, %r58, %r374;
	add.s32 	%r382, %r59, %r374;
	add.s32 	%r383, %r60, %r374;
	add.s32 	%r384, %r61, %r374;
	add.s32 	%r385, %r62, %r374;
	add.s32 	%r386, %r63, %r374;
	add.s32 	%r387, %r64, %r374;
	add.s32 	%r388, %r65, %r374;
	add.s32 	%r389, %r66, %r374;
	add.s32 	%r390, %r67, %r374;
	st.shared.u32 	[%r25], %r374;
	st.shared.u32 	[%r25+4], %r375;
	st.shared.u32 	[%r25+8], %r376;
	st.shared.u32 	[%r25+12], %r377;
	st.shared.u32 	[%r25+16], %r378;
	st.shared.u32 	[%r25+20], %r379;
	st.shared.u32 	[%r25+24], %r380;
	st.shared.u32 	[%r25+28], %r381;
	st.shared.u32 	[%r25+32], %r382;
	st.shared.u32 	[%r25+36], %r383;
	st.shared.u32 	[%r25+40], %r384;
	st.shared.u32 	[%r25+44], %r385;
	st.shared.u32 	[%r25+48], %r386;
	st.shared.u32 	[%r25+52], %r387;
	st.shared.u32 	[%r25+56], %r388;
	st.shared.u32 	[%r25+60], %r389;
	st.shared.u32 	[%r25+64], %r390;
	bar.sync 	0;
	cvt.u32.u16 	%r391, %rs115;
	ld.shared.u16 	%r392, [%r33];
	add.s32 	%r76, %r392, %r391;
	cvt.u32.u16 	%r393, %rs116;
	ld.shared.u16 	%r394, [%r34];
	add.s32 	%r77, %r394, %r393;
	cvt.u32.u16 	%r395, %rs117;
	ld.shared.u16 	%r396, [%r35];
	add.s32 	%r78, %r396, %r395;
	cvt.u32.u16 	%r397, %rs118;
	ld.shared.u16 	%r398, [%r36];
	add.s32 	%r79, %r398, %r397;
	cvt.u32.u16 	%r399, %rs119;
	ld.shared.u16 	%r400, [%r37];
	add.s32 	%r80, %r400, %r399;
	cvt.u32.u16 	%r401, %rs120;
	ld.shared.u16 	%r402, [%r38];
	add.s32 	%r81, %r402, %r401;
	cvt.u32.u16 	%r403, %rs121;
	ld.shared.u16 	%r404, [%r39];
	add.s32 	%r82, %r404, %r403;
	cvt.u32.u16 	%r405, %rs122;
	ld.shared.u16 	%r406, [%r40];
	add.s32 	%r83, %r406, %r405;
	cvt.u32.u16 	%r407, %rs123;
	ld.shared.u16 	%r408, [%r41];
	add.s32 	%r84, %r408, %r407;
	cvt.u32.u16 	%r409, %rs124;
	ld.shared.u16 	%r410, [%r42];
	add.s32 	%r85, %r410, %r409;
	cvt.u32.u16 	%r411, %rs125;
	ld.shared.u16 	%r412, [%r43];
	add.s32 	%r86, %r412, %r411;
	cvt.u32.u16 	%r413, %rs126;
	ld.shared.u16 	%r414, [%r44];
	add.s32 	%r87, %r414, %r413;
	cvt.u32.u16 	%r415, %rs127;
	ld.shared.u16 	%r416, [%r45];
	add.s32 	%r88, %r416, %r415;
	cvt.u32.u16 	%r417, %rs128;
	ld.shared.u16 	%r418, [%r46];
	add.s32 	%r89, %r418, %r417;
	cvt.u32.u16 	%r419, %rs129;
	ld.shared.u16 	%r420, [%r47];
	add.s32 	%r90, %r420, %r419;
	cvt.u32.u16 	%r421, %rs130;
	ld.shared.u16 	%r422, [%r48];
	add.s32 	%r91, %r422, %r421;
	cvt.u32.u16 	%r423, %rs131;
	ld.shared.u16 	%r424, [%r49];
	add.s32 	%r92, %r424, %r423;
	cvt.u32.u16 	%r425, %rs132;
	ld.shared.u16 	%r426, [%r50];
	add.s32 	%r93, %r426, %r425;
	cvt.u32.u16 	%r427, %rs133;
	ld.shared.u16 	%r428, [%r51];
	add.s32 	%r94, %r428, %r427;
	bar.sync 	0;
	setp.lt.s32 	%p53, %r488, %r99;
	@%p53 bra 	$L__BB6_121;
	cvt.u64.u32 	%rd15, %r2;
	mov.u32 	%r429, _ZZN3cub18CUB_300001_SM_10006detail10radix_sort31DeviceRadixSortSingleTileKernelINS1_5radix10policy_hubIccyE10Policy1000ELNS0_9SortOrderE0EccyNS1_21identity_decomposer_tEEEvPKT1_PSA_PKT2_PSE_T3_iiT4_E12temp_storage;
	add.s32 	%r430, %r429, %r76;
	st.shared.u8 	[%r430], %rs361;
	add.s32 	%r431, %r429, %r77;
	st.shared.u8 	[%r431], %rs360;
	add.s32 	%r432, %r429, %r78;
	st.shared.u8 	[%r432], %rs359;
	add.s32 	%r433, %r429, %r79;
	st.shared.u8 	[%r433], %rs358;
	add.s32 	%r434, %r429, %r80;
	st.shared.u8 	[%r434], %rs357;
	add.s32 	%r435, %r429, %r81;
	st.shared.u8 	[%r435], %rs356;
	add.s32 	%r436, %r429, %r82;
	st.shared.u8 	[%r436], %rs355;
	add.s32 	%r437, %r429, %r83;
	st.shared.u8 	[%r437], %rs354;
	add.s32 	%r438, %r429, %r84;
	st.shared.u8 	[%r438], %rs353;
	add.s32 	%r439, %r429, %r85;
	st.shared.u8 	[%r439], %rs352;
	add.s32 	%r440, %r429, %r86;
	st.shared.u8 	[%r440], %rs351;
	add.s32 	%r441, %r429, %r87;
	st.shared.u8 	[%r441], %rs350;
	add.s32 	%r442, %r429, %r88;
	st.shared.u8 	[%r442], %rs349;
	add.s32 	%r443, %r429, %r89;
	st.shared.u8 	[%r443], %rs348;
	add.s32 	%r444, %r429, %r90;
	st.shared.u8 	[%r444], %rs347;
	add.s32 	%r445, %r429, %r91;
	st.shared.u8 	[%r445], %rs346;
	add.s32 	%r446, %r429, %r92;
	st.shared.u8 	[%r446], %rs345;
	add.s32 	%r447, %r429, %r93;
	st.shared.u8 	[%r447], %rs344;
	add.s32 	%r448, %r429, %r94;
	st.shared.u8 	[%r448], %rs343;
	bar.sync 	0;
	mad.lo.s32 	%r95, %r2, -18, %r27;
	ld.shared.u8 	%rs134, [%r95];
	ld.shared.u8 	%rs135, [%r95+256];
	ld.shared.u8 	%rs136, [%r95+512];
	ld.shared.u8 	%rs137, [%r95+768];
	ld.shared.u8 	%rs138, [%r95+1024];
	ld.shared.u8 	%rs139, [%r95+1280];
	ld.shared.u8 	%rs140, [%r95+1536];
	ld.shared.u8 	%rs141, [%r95+1792];
	ld.shared.u8 	%rs142, [%r95+2048];
	ld.shared.u8 	%rs143, [%r95+2304];
	ld.shared.u8 	%rs144, [%r95+2560];
	ld.shared.u8 	%rs145, [%r95+2816];
	ld.shared.u8 	%rs146, [%r95+3072];
	ld.shared.u8 	%rs147, [%r95+3328];
	ld.shared.u8 	%rs148, [%r95+3584];
	ld.shared.u8 	%rs149, [%r95+3840];
	ld.shared.u8 	%rs150, [%r95+4096];
	ld.shared.u8 	%rs151, [%r95+4352];
	ld.shared.u8 	%rs152, [%r95+4608];
	bar.sync 	0;
	st.shared.u8 	[%r430], %rs380;
	st.shared.u8 	[%r431], %rs379;
	st.shared.u8 	[%r432], %rs378;
	st.shared.u8 	[%r433], %rs377;
	st.shared.u8 	[%r434], %rs376;
	st.shared.u8 	[%r435], %rs375;
	st.shared.u8 	[%r436], %rs374;
	st.shared.u8 	[%r437], %rs373;
	st.shared.u8 	[%r438], %rs372;
	st.shared.u8 	[%r439], %rs371;
	st.shared.u8 	[%r440], %rs370;
	st.shared.u8 	[%r441], %rs369;
	st.shared.u8 	[%r442], %rs368;
	st.shared.u8 	[%r443], %rs367;
	st.shared.u8 	[%r444], %rs366;
	st.shared.u8 	[%r445], %rs365;
	st.shared.u8 	[%r446], %rs364;
	st.shared.u8 	[%r447], %rs363;
	st.shared.u8 	[%r448], %rs362;
	bar.sync 	0;
	ld.shared.u8 	%rs153, [%r95+256];
	ld.shared.u8 	%rs154, [%r95+512];
	ld.shared.u8 	%rs155, [%r95+768];
	ld.shared.u8 	%rs156, [%r95+1024];
	ld.shared.u8 	%rs157, [%r95+1280];
	ld.shared.u8 	%rs158, [%r95+1536];
	ld.shared.u8 	%rs159, [%r95+1792];
	ld.shared.u8 	%rs160, [%r95+2048];
	ld.shared.u8 	%rs161, [%r95+2304];
	ld.shared.u8 	%rs162, [%r95+2560];
	ld.shared.u8 	%rs163, [%r95+2816];
	ld.shared.u8 	%rs164, [%r95+3072];
	ld.shared.u8 	%rs165, [%r95+3328];
	ld.shared.u8 	%rs166, [%r95+3584];
	ld.shared.u8 	%rs167, [%r95+3840];
	ld.shared.u8 	%rs168, [%r95+4096];
	ld.shared.u8 	%rs169, [%r95+4352];
	ld.shared.u8 	%rs170, [%r95+4608];
	setp.gt.u64 	%p54, %rd2, %rd15;
	cvta.to.global.u64 	%rd16, %rd6;
	add.s64 	%rd4, %rd16, %rd15;
	cvta.to.global.u64 	%rd17, %rd8;
	add.s64 	%rd5, %rd17, %rd15;
	@%p54 bra 	$L__BB6_83;
	bra.uni 	$L__BB6_84;
$L__BB6_83:
	xor.b16  	%rs285, %rs134, 128;
	ld.shared.u8 	%rs286, [%r95];
	st.global.u8 	[%rd4], %rs285;
	st.global.u8 	[%rd5], %rs286;
$L__BB6_84:
	add.s32 	%r449, %r2, 256;
	cvt.u64.u32 	%rd18, %r449;
	setp.le.u64 	%p55, %rd2, %rd18;
	@%p55 bra 	$L__BB6_86;
	xor.b16  	%rs287, %rs135, 128;
	st.global.u8 	[%rd4+256], %rs287;
	st.global.u8 	[%rd5+256], %rs153;
$L__BB6_86:
	add.s32 	%r450, %r2, 512;
	cvt.u64.u32 	%rd19, %r450;
	setp.le.u64 	%p56, %rd2, %rd19;
	@%p56 bra 	$L__BB6_88;
	xor.b16  	%rs288, %rs136, 128;
	st.global.u8 	[%rd4+512], %rs288;
	st.global.u8 	[%rd5+512], %rs154;
$L__BB6_88:
	add.s32 	%r451, %r2, 768;
	cvt.u64.u32 	%rd20, %r451;
	setp.le.u64 	%p57, %rd2, %rd20;
	@%p57 bra 	$L__BB6_90;
	xor.b16  	%rs289, %rs137, 128;
	st.global.u8 	[%rd4+768], %rs289;
	st.global.u8 	[%rd5+768], %rs155;
$L__BB6_90:
	or.b32  	%r452, %r2, 1024;
	cvt.u64.u32 	%rd21, %r452;
	setp.le.u64 	%p58, %rd2, %rd21;
	@%p58 bra 	$L__BB6_92;
	xor.b16  	%rs290, %rs138, 128;
	st.global.u8 	[%rd4+1024], %rs290;
	st.global.u8 	[%rd5+1024], %rs156;
$L__BB6_92:
	add.s32 	%r453, %r2, 1280;
	cvt.u64.u32 	%rd22, %r453;
	setp.le.u64 	%p59, %rd2, %rd22;
	@%p59 bra 	$L__BB6_94;
	xor.b16  	%rs291, %rs139, 128;
	st.global.u8 	[%rd4+1280], %rs291;
	st.global.u8 	[%rd5+1280], %rs157;
$L__BB6_94:
	add.s32 	%r454, %r2, 1536;
	cvt.u64.u32 	%rd23, %r454;
	setp.le.u64 	%p60, %rd2, %rd23;
	@%p60 bra 	$L__BB6_96;
	xor.b16  	%rs292, %rs140, 128;
	st.global.u8 	[%rd4+1536], %rs292;
	st.global.u8 	[%rd5+1536], %rs158;
$L__BB6_96:
	add.s32 	%r455, %r2, 1792;
	cvt.u64.u32 	%rd24, %r455;
	setp.le.u64 	%p61, %rd2, %rd24;
	@%p61 bra 	$L__BB6_98;
	xor.b16  	%rs293, %rs141, 128;
	st.global.u8 	[%rd4+1792], %rs293;
	st.global.u8 	[%rd5+1792], %rs159;
$L__BB6_98:
	or.b32  	%r456, %r2, 2048;
	cvt.u64.u32 	%rd25, %r456;
	setp.le.u64 	%p62, %rd2, %rd25;
	@%p62 bra 	$L__BB6_100;
	xor.b16  	%rs294, %rs142, 128;
	st.global.u8 	[%rd4+2048], %rs294;
	st.global.u8 	[%rd5+2048], %rs160;
$L__BB6_100:
	add.s32 	%r457, %r2, 2304;
	cvt.u64.u32 	%rd26, %r457;
	setp.le.u64 	%p63, %rd2, %rd26;
	@%p63 bra 	$L__BB6_102;
	xor.b16  	%rs295, %rs143, 128;
	st.global.u8 	[%rd4+2304], %rs295;
	st.global.u8 	[%rd5+2304], %rs161;
$L__BB6_102:
	add.s32 	%r458, %r2, 2560;
	cvt.u64.u32 	%rd27, %r458;
	setp.le.u64 	%p64, %rd2, %rd27;
	@%p64 bra 	$L__BB6_104;
	xor.b16  	%rs296, %rs144, 128;
	st.global.u8 	[%rd4+2560], %rs296;
	st.global.u8 	[%rd5+2560], %rs162;
$L__BB6_104:
	add.s32 	%r459, %r2, 2816;
	cvt.u64.u32 	%rd28, %r459;
	setp.le.u64 	%p65, %rd2, %rd28;
	@%p65 bra 	$L__BB6_106;
	xor.b16  	%rs297, %rs145, 128;
	st.global.u8 	[%rd4+2816], %rs297;
	st.global.u8 	[%rd5+2816], %rs163;
$L__BB6_106:
	or.b32  	%r460, %r2, 3072;
	cvt.u64.u32 	%rd29, %r460;
	setp.le.u64 	%p66, %rd2, %rd29;
	@%p66 bra 	$L__BB6_108;
	xor.b16  	%rs298, %rs146, 128;
	st.global.u8 	[%rd4+3072], %rs298;
	st.global.u8 	[%rd5+3072], %rs164;
$L__BB6_108:
	add.s32 	%r461, %r2, 3328;
	cvt.u64.u32 	%rd30, %r461;
	setp.le.u64 	%p67, %rd2, %rd30;
	@%p67 bra 	$L__BB6_110;
	xor.b16  	%rs299, %rs147, 128;
	st.global.u8 	[%rd4+3328], %rs299;
	st.global.u8 	[%rd5+3328], %rs165;
$L__BB6_110:
	add.s32 	%r462, %r2, 3584;
	cvt.u64.u32 	%rd31, %r462;
	setp.le.u64 	%p68, %rd2, %rd31;
	@%p68 bra 	$L__BB6_112;
	xor.b16  	%rs300, %rs148, 128;
	st.global.u8 	[%rd4+3584], %rs300;
	st.global.u8 	[%rd5+3584], %rs166;
$L__BB6_112:
	add.s32 	%r463, %r2, 3840;
	cvt.u64.u32 	%rd32, %r463;
	setp.le.u64 	%p69, %rd2, %rd32;
	@%p69 bra 	$L__BB6_114;
	xor.b16  	%rs301, %rs149, 128;
	st.global.u8 	[%rd4+3840], %rs301;
	st.global.u8 	[%rd5+3840], %rs167;
$L__BB6_114:
	or.b32  	%r464, %r2, 4096;
	cvt.u64.u32 	%rd33, %r464;
	setp.le.u64 	%p70, %rd2, %rd33;
	@%p70 bra 	$L__BB6_116;
	xor.b16  	%rs302, %rs150, 128;
	st.global.u8 	[%rd4+4096], %rs302;
	st.global.u8 	[%rd5+4096], %rs168;
$L__BB6_116:
	add.s32 	%r465, %r2, 4352;
	cvt.u64.u32 	%rd34, %r465;
	setp.le.u64 	%p71, %rd2, %rd34;
	@%p71 bra 	$L__BB6_118;
	xor.b16  	%rs303, %rs151, 128;
	st.global.u8 	[%rd4+4352], %rs303;
	st.global.u8 	[%rd5+4352], %rs169;
$L__BB6_118:
	add.s32 	%r466, %r2, 4608;
	cvt.u64.u32 	%rd35, %r466;
	setp.le.u64 	%p72, %rd2, %rd35;
	@%p72 bra 	$L__BB6_120;
	xor.b16  	%rs304, %rs152, 128;
	st.global.u8 	[%rd4+4608], %rs304;
	st.global.u8 	[%rd5+4608], %rs170;
$L__BB6_120:
	ret;
$L__BB6_121:
	mov.u32 	%r467, _ZZN3cub18CUB_300001_SM_10006detail10radix_sort31DeviceRadixSortSingleTileKernelINS1_5radix10policy_hubIccyE10Policy1000ELNS0_9SortOrderE0EccyNS1_21identity_decomposer_tEEEvPKT1_PSA_PKT2_PSE_T3_iiT4_E12temp_storage;
	add.s32 	%r468, %r467, %r76;
	st.shared.u8 	[%r468], %rs361;
	add.s32 	%r469, %r467, %r77;
	st.shared.u8 	[%r469], %rs360;
	add.s32 	%r470, %r467, %r78;
	st.shared.u8 	[%r470], %rs359;
	add.s32 	%r471, %r467, %r79;
	st.shared.u8 	[%r471], %rs358;
	add.s32 	%r472, %r467, %r80;
	st.shared.u8 	[%r472], %rs357;
	add.s32 	%r473, %r467, %r81;
	st.shared.u8 	[%r473], %rs356;
	add.s32 	%r474, %r467, %r82;
	st.shared.u8 	[%r474], %rs355;
	add.s32 	%r475, %r467, %r83;
	st.shared.u8 	[%r475], %rs354;
	add.s32 	%r476, %r467, %r84;
	st.shared.u8 	[%r476], %rs353;
	add.s32 	%r477, %r467, %r85;
	st.shared.u8 	[%r477], %rs352;
	add.s32 	%r478, %r467, %r86;
	st.shared.u8 	[%r478], %rs351;
	add.s32 	%r479, %r467, %r87;
	st.shared.u8 	[%r479], %rs350;
	add.s32 	%r480, %r467, %r88;
	st.shared.u8 	[%r480], %rs349;
	add.s32 	%r481, %r467, %r89;
	st.shared.u8 	[%r481], %rs348;
	add.s32 	%r482, %r467, %r90;
	st.shared.u8 	[%r482], %rs347;
	add.s32 	%r483, %r467, %r91;
	st.shared.u8 	[%r483], %rs346;
	add.s32 	%r484, %r467, %r92;
	st.shared.u8 	[%r484], %rs345;
	add.s32 	%r485, %r467, %r93;
	st.shared.u8 	[%r485], %rs344;
	add.s32 	%r486, %r467, %r94;
	st.shared.u8 	[%r486], %rs343;
	bar.sync 	0;
	ld.shared.u8 	%rs361, [%r27];
	ld.shared.u8 	%rs360, [%r27+1];
	ld.shared.u8 	%rs359, [%r27+2];
	ld.shared.u8 	%rs358, [%r27+3];
	ld.shared.u8 	%rs357, [%r27+4];
	ld.shared.u8 	%rs356, [%r27+5];
	ld.shared.u8 	%rs355, [%r27+6];
	ld.shared.u8 	%rs354, [%r27+7];
	ld.shared.u8 	%rs353, [%r27+8];
	ld.shared.u8 	%rs352, [%r27+9];
	ld.shared.u8 	%rs351, [%r27+10];
	ld.shared.u8 	%rs350, [%r27+11];
	ld.shared.u8 	%rs349, [%r27+12];
	ld.shared.u8 	%rs348, [%r27+13];
	ld.shared.u8 	%rs347, [%r27+14];
	ld.shared.u8 	%rs346, [%r27+15];
	ld.shared.u8 	%rs345, [%r27+16];
	ld.shared.u8 	%rs344, [%r27+17];
	ld.shared.u8 	%rs343, [%r27+18];
	bar.sync 	0;
	st.shared.u8 	[%r468], %rs380;
	st.shared.u8 	[%r469], %rs379;
	st.shared.u8 	[%r470], %rs378;
	st.shared.u8 	[%r471], %rs377;
	st.shared.u8 	[%r472], %rs376;
	st.shared.u8 	[%r473], %rs375;
	st.shared.u8 	[%r474], %rs374;
	st.shared.u8 	[%r475], %rs373;
	st.shared.u8 	[%r476], %rs372;
	st.shared.u8 	[%r477], %rs371;
	st.shared.u8 	[%r478], %rs370;
	st.shared.u8 	[%r479], %rs369;
	st.shared.u8 	[%r480], %rs368;
	st.shared.u8 	[%r481], %rs367;
	st.shared.u8 	[%r482], %rs366;
	st.shared.u8 	[%r483], %rs365;
	st.shared.u8 	[%r484], %rs364;
	st.shared.u8 	[%r485], %rs363;
	st.shared.u8 	[%r486], %rs362;
	bar.sync 	0;
	ld.shared.u8 	%rs380, [%r27];
	ld.shared.u8 	%rs379, [%r27+1];
	ld.shared.u8 	%rs378, [%r27+2];
	ld.shared.u8 	%rs377, [%r27+3];
	ld.shared.u8 	%rs376, [%r27+4];
	ld.shared.u8 	%rs375, [%r27+5];
	ld.shared.u8 	%rs374, [%r27+6];
	ld.shared.u8 	%rs373, [%r27+7];
	ld.shared.u8 	%rs372, [%r27+8];
	ld.shared.u8 	%rs371, [%r27+9];
	ld.shared.u8 	%rs370, [%r27+10];
	ld.shared.u8 	%rs369, [%r27+11];
	ld.shared.u8 	%rs368, [%r27+12];
	ld.shared.u8 	%rs367, [%r27+13];
	ld.shared.u8 	%rs366, [%r27+14];
	ld.shared.u8 	%rs365, [%r27+15];
	ld.shared.u8 	%rs364, [%r27+16];
	ld.shared.u8 	%rs363, [%r27+17];
	ld.shared.u8 	%rs362, [%r27+18];
	bar.sync 	0;
	add.s32 	%r488, %r488, 5;
	add.s32 	%r487, %r487, -5;
	bra.uni 	$L__BB6_77;

}
	// .globl	_ZN3cub18CUB_300001_SM_10006detail10radix_sort30DeviceRadixSortHistogramKernelINS1_5radix10policy_hubIccyE10Policy1000ELNS0_9SortOrderE0EcyNS1_21identity_decomposer_tEEEvPT2_PKT1_SA_iiT3_
.visible .entry _ZN3cub18CUB_300001_SM_10006detail10radix_sort30DeviceRadixSortHistogramKernelINS1_5radix10policy_hubIccyE10Policy1000ELNS0_9SortOrderE0EcyNS1_21identity_decomposer_tEEEvPT2_PKT1_SA_iiT3_(
	.param .u64 .ptr .align 1 _ZN3cub18CUB_300001_SM_10006detail10radix_sort30DeviceRadixSortHistogramKernelINS1_5radix10policy_hubIccyE10Policy1000ELNS0_9SortOrderE0EcyNS1_21identity_decomposer_tEEEvPT2_PKT1_SA_iiT3__param_0,
	.param .u64 .ptr .align 1 _ZN3cub18CUB_300001_SM_10006detail10radix_sort30DeviceRadixSortHistogramKernelINS1_5radix10policy_hubIccyE10Policy1000ELNS0_9SortOrderE0EcyNS1_21identity_decomposer_tEEEvPT2_PKT1_SA_iiT3__param_1,
	.param .u64 _ZN3cub18CUB_300001_SM_10006detail10radix_sort30DeviceRadixSortHistogramKernelINS1_5radix10policy_hubIccyE10Policy1000ELNS0_9SortOrderE0EcyNS1_21identity_decomposer_tEEEvPT2_PKT1_SA_iiT3__param_2,
	.param .u32 _ZN3cub18CUB_300001_SM_10006detail10radix_sort30DeviceRadixSortHistogramKernelINS1_5radix10policy_hubIccyE10Policy1000ELNS0_9SortOrderE0EcyNS1_21identity_decomposer_tEEEvPT2_PKT1_SA_iiT3__param_3,
	.param .u32 _ZN3cub18CUB_300001_SM_10006detail10radix_sort30DeviceRadixSortHistogramKernelINS1_5radix10policy_hubIccyE10Policy1000ELNS0_9SortOrderE0EcyNS1_21identity_decomposer_tEEEvPT2_PKT1_SA_iiT3__param_4,
	.param .align 1 .b8 _ZN3cub18CUB_300001_SM_10006detail10radix_sort30DeviceRadixSortHistogramKernelINS1_5radix10policy_hubIccyE10Policy1000ELNS0_9SortOrderE0EcyNS1_21identity_decomposer_tEEEvPT2_PKT1_SA_iiT3__param_5[1]
)
.maxntid 128
{
	.reg .pred 	%p<91>;
	.reg .b16 	%rs<127>;
	.reg .b32 	%r<393>;
	.reg .b64 	%rd<135>;
	// demoted variable
	.shared .align 4 .b8 _ZZN3cub18CUB_300001_SM_10006detail10radix_sort30DeviceRadixSortHistogramKernelINS1_5radix10policy_hubIccyE10Policy1000ELNS0_9SortOrderE0EcyNS1_21identity_decomposer_tEEEvPT2_PKT1_SA_iiT3_E12temp_storage[1024];
	ld.param.u64 	%rd18, [_ZN3cub18CUB_300001_SM_10006detail10radix_sort30DeviceRadixSortHistogramKernelINS1_5radix10policy_hubIccyE10Policy1000ELNS0_9SortOrderE0EcyNS1_21identity_decomposer_tEEEvPT2_PKT1_SA_iiT3__param_0];
	ld.param.u64 	%rd19, [_ZN3cub18CUB_300001_SM_10006detail10radix_sort30DeviceRadixSortHistogramKernelINS1_5radix10policy_hubIccyE10Policy1000ELNS0_9SortOrderE0EcyNS1_21identity_decomposer_tEEEvPT2_PKT1_SA_iiT3__param_1];
	ld.param.u64 	%rd17, [_ZN3cub18CUB_300001_SM_10006detail10radix_sort30DeviceRadixSortHistogramKernelINS1_5radix10policy_hubIccyE10Policy1000ELNS0_9SortOrderE0EcyNS1_21identity_decomposer_tEEEvPT2_PKT1_SA_iiT3__param_2];
	ld.param.u32 	%r111, [_ZN3cub18CUB_300001_SM_10006detail10radix_sort30DeviceRadixSortHistogramKernelINS1_5radix10policy_hubIccyE10Policy1000ELNS0_9SortOrderE0EcyNS1_21identity_decomposer_tEEEvPT2_PKT1_SA_iiT3__param_3];
	ld.param.u32 	%r112, [_ZN3cub18CUB_300001_SM_10006detail10radix_sort30DeviceRadixSortHistogramKernelINS1_5radix10policy_hubIccyE10Policy1000ELNS0_9SortOrderE0EcyNS1_21identity_decomposer_tEEEvPT2_PKT1_SA_iiT3__param_4];
	cvta.to.global.u64 	%rd1, %rd19;
	cvta.to.global.u64 	%rd2, %rd18;
	setp.eq.s64 	%p2, %rd17, 0;
	@%p2 bra 	$L__BB7_153;
	sub.s32 	%r113, %r112, %r111;
	add.s32 	%r114, %r113, 7;
	shr.s32 	%r115, %r114, 31;
	shr.u32 	%r116, %r115, 29;
	add.s32 	%r117, %r114, %r116;
	shr.s32 	%r118, %r117, 3;
	mov.u32 	%r119, %tid.x;
	setp.gt.u32 	%p3, %r119, 255;
	setp.lt.s32 	%p4, %r114, 8;
	mov.u32 	%r120, %ctaid.x;
	shl.b32 	%r121, %r120, 11;
	cvt.u64.u32 	%rd3, %r121;
	mov.u32 	%r122, %nctaid.x;
	shl.b32 	%r123, %r122, 11;
	cvt.u64.u32 	%rd4, %r123;
	add.s32 	%r1, %r118, -1;
	and.b32  	%r2, %r118, 15;
	and.b32  	%r3, %r118, 7;
	add.s32 	%r4, %r3, -1;
	and.b32  	%r5, %r118, 3;
	or.pred  	%p1, %p3, %p4;
	shl.b32 	%r124, %r119, 2;
	mov.u32 	%r125, _ZZN3cub18CUB_300001_SM_10006detail10radix_sort30DeviceRadixSortHistogramKernelINS1_5radix10policy_hubIccyE10Policy1000ELNS0_9SortOrderE0EcyNS1_21identity_decomposer_tEEEvPT2_PKT1_SA_iiT3_E12temp_storage;
	add.s32 	%r6, %r125, %r124;
	and.b32  	%r7, %r118, 268435440;
	cvt.u64.u32 	%rd5, %r119;
	add.s32 	%r8, %r119, 128;
	add.s32 	%r9, %r119, 256;
	add.s32 	%r10, %r119, 384;
	add.s32 	%r11, %r119, 512;
	add.s32 	%r12, %r119, 640;
	add.s32 	%r13, %r119, 768;
	or.b32  	%r14, %r119, 1024;
	add.s32 	%r15, %r119, 1920;
	and.b32  	%r16, %r118, 268435448;
	and.b32  	%r17, %r118, 1;
	neg.s32 	%r18, %r7;
	add.s32 	%r19, %r6, 8192;
	add.s64 	%rd21, %rd17, -1;
	shr.u64 	%rd22, %rd21, 30;
	add.s64 	%rd23, %rd22, 1;
	min.u64 	%rd6, %rd23, %rd17;
	mov.b64 	%rd133, 0;
$L__BB7_2:
	@%p1 bra 	$L__BB7_30;
	setp.lt.u32 	%p5, %r1, 15;
	mov.b32 	%r377, 0;
	@%p5 bra 	$L__BB7_6;
	mov.u32 	%r374, %r19;
	mov.u32 	%r375, %r18;
$L__BB7_5:
	.pragma "nounroll";
	mov.b32 	%r127, 0;
	st.shared.u32 	[%r374+-8192], %r127;
	st.shared.u32 	[%r374+-7168], %r127;
	st.shared.u32 	[%r374+-6144], %r127;
	st.shared.u32 	[%r374+-5120], %r127;
	st.shared.u32 	[%r374+-4096], %r127;
	st.shared.u32 	[%r374+-3072], %r127;
	st.shared.u32 	[%r374+-2048], %r127;
	st.shared.u32 	[%r374+-1024], %r127;
	st.shared.u32 	[%r374], %r127;
	st.shared.u32 	[%r374+1024], %r127;
	st.shared.u32 	[%r374+2048], %r127;
	st.shared.u32 	[%r374+3072], %r127;
	st.shared.u32 	[%r374+4096], %r127;
	st.shared.u32 	[%r374+5120], %r127;
	st.shared.u32 	[%r374+6144], %r127;
	st.shared.u32 	[%r374+7168], %r127;
	add.s32 	%r375, %r375, 16;
	add.s32 	%r374, %r374, 16384;
	setp.ne.s32 	%p6, %r375, 0;
	mov.u32 	%r377, %r7;
	@%p6 bra 	$L__BB7_5;
$L__BB7_6:
	add.s32 	%r25, %r2, -1;
	setp.eq.s32 	%p7, %r2, 0;
	@%p7 bra 	$L__BB7_16;
	setp.lt.u32 	%p8, %r25, 7;
	@%p8 bra 	$L__BB7_9;
	shl.b32 	%r128, %r377, 10;
	add.s32 	%r129, %r6, %r128;
	mov.b32 	%r130, 0;
	st.shared.u32 	[%r129], %r130;
	st.shared.u32 	[%r129+1024], %r130;
	st.shared.u32 	[%r129+2048], %r130;
	st.shared.u32 	[%r129+3072], %r130;
	st.shared.u32 	[%r129+4096], %r130;
	st.shared.u32 	[%r129+5120], %r130;
	st.shared.u32 	[%r129+6144], %r130;
	st.shared.u32 	[%r129+7168], %r130;
	add.s32 	%r377, %r377, 8;
$L__BB7_9:
	setp.eq.s32 	%p9, %r3, 0;
	@%p9 bra 	$L__BB7_16;
	setp.lt.u32 	%p10, %r4, 3;
	@%p10 bra 	$L__BB7_12;
	shl.b32 	%r131, %r377, 10;
	add.s32 	%r132, %r6, %r131;
	mov.b32 	%r133, 0;
	st.shared.u32 	[%r132], %r133;
	st.shared.u32 	[%r132+1024], %r133;
	st.shared.u32 	[%r132+2048], %r133;
	st.shared.u32 	[%r132+3072], %r133;
	add.s32 	%r377, %r377, 4;
$L__BB7_12:
	setp.eq.s32 	%p11, %r5, 0;
	@%p11 bra 	$L__BB7_16;
	setp.eq.s32 	%p12, %r5, 1;
	shl.b32 	%r134, %r377, 10;
	add.s32 	%r30, %r6, %r134;
	mov.b32 	%r135, 0;
	st.shared.u32 	[%r30], %r135;
	@%p12 bra 	$L__BB7_16;
	setp.eq.s32 	%p13, %r5, 2;
	mov.b32 	%r136, 0;
	st.shared.u32 	[%r30+1024], %r136;
	@%p13 bra 	$L__BB7_16;
	mov.b32 	%r137, 0;
	st.shared.u32 	[%r30+2048], %r137;
$L__BB7_16:
	cvt.u32.u64 	%r138, %rd5;
	setp.gt.u32 	%p14, %r138, 127;
	@%p14 bra 	$L__BB7_30;
	setp.lt.u32 	%p15, %r1, 15;
	mov.b32 	%r381, 0;
	@%p15 bra 	$L__BB7_20;
	mov.b32 	%r379, 0;
$L__BB7_19:
	.pragma "nounroll";
	shl.b32 	%r141, %r379, 10;
	add.s32 	%r142, %r6, %r141;
	mov.b32 	%r143, 0;
	st.shared.u32 	[%r142+512], %r143;
	st.shared.u32 	[%r142+1536], %r143;
	st.shared.u32 	[%r142+2560], %r143;
	st.shared.u32 	[%r142+3584], %r143;
	st.shared.u32 	[%r142+4608], %r143;
	st.shared.u32 	[%r142+5632], %r143;
	st.shared.u32 	[%r142+6656], %r143;
	st.shared.u32 	[%r142+7680], %r143;
	st.shared.u32 	[%r142+8704], %r143;
	st.shared.u32 	[%r142+9728], %r143;
	st.shared.u32 	[%r142+10752], %r143;
	st.shared.u32 	[%r142+11776], %r143;
	st.shared.u32 	[%r142+12800], %r143;
	st.shared.u32 	[%r142+13824], %r143;
	st.shared.u32 	[%r142+14848], %r143;
	st.shared.u32 	[%r142+15872], %r143;
	add.s32 	%r379, %r379, 16;
	setp.ne.s32 	%p16, %r379, %r7;
	mov.u32 	%r381, %r7;
	@%p16 bra 	$L__BB7_19;
$L__BB7_20:
	setp.eq.s32 	%p17, %r2, 0;
	@%p17 bra 	$L__BB7_30;
	setp.lt.u32 	%p18, %r25, 7;
	@%p18 bra 	$L__BB7_23;
	shl.b32 	%r144, %r381, 10;
	add.s32 	%r145, %r6, %r144;
	mov.b32 	%r146, 0;
	st.shared.u32 	[%r145+512], %r146;
	st.shared.u32 	[%r145+1536], %r146;
	st.shared.u32 	[%r145+2560], %r146;
	st.shared.u32 	[%r145+3584], %r146;
	st.shared.u32 	[%r145+4608], %r146;
	st.shared.u32 	[%r145+5632], %r146;
	st.shared.u32 	[%r145+6656], %r146;
	st.shared.u32 	[%r145+7680], %r146;
	add.s32 	%r381, %r381, 8;
$L__BB7_23:
	setp.eq.s32 	%p19, %r3, 0;
	@%p19 bra 	$L__BB7_30;
	setp.lt.u32 	%p20, %r4, 3;
	@%p20 bra 	$L__BB7_26;
	shl.b32 	%r147, %r381, 10;
	add.s32 	%r148, %r6, %r147;
	mov.b32 	%r149, 0;
	st.shared.u32 	[%r148+512], %r149;
	st.shared.u32 	[%r148+1536], %r149;
	st.shared.u32 	[%r148+2560], %r149;
	st.shared.u32 	[%r148+3584], %r149;
	add.s32 	%r381, %r381, 4;
$L__BB7_26:
	setp.eq.s32 	%p21, %r5, 0;
	@%p21 bra 	$L__BB7_30;
	setp.eq.s32 	%p22, %r5, 1;
	shl.b32 	%r150, %r381, 10;
	add.s32 	%r38, %r6, %r150;
	mov.b32 	%r151, 0;
	st.shared.u32 	[%r38+512], %r151;
	@%p22 bra 	$L__BB7_30;
	setp.eq.s32 	%p23, %r5, 2;
	mov.b32 	%r152, 0;
	st.shared.u32 	[%r38+1536], %r152;
	@%p23 bra 	$L__BB7_30;
	mov.b32 	%r153, 0;
	st.shared.u32 	[%r38+2560], %r153;
$L__BB7_30:
	bar.sync 	0;
	bar.sync 	0;
	shl.b64 	%rd8, %rd133, 30;
	sub.s64 	%rd24, %rd17, %rd8;
	min.u64 	%rd9, %rd24, 1073741824;
	setp.le.u64 	%p24, %rd9, %rd3;
	@%p24 bra 	$L__BB7_70;
	mov.u64 	%rd134, %rd3;
$L__BB7_32:
	add.s64 	%rd11, %rd134, %rd8;
	sub.s64 	%rd12, %rd17, %rd11;
	setp.lt.u64 	%p25, %rd12, 2048;
	@%p25 bra 	$L__BB7_34;
	add.s64 	%rd26, %rd11, %rd5;
	add.s64 	%rd27, %rd1, %rd26;
	ld.global.u8 	%rs126, [%rd27];
	ld.global.u8 	%rs125, [%rd27+128];
	ld.global.u8 	%rs124, [%rd27+256];
	ld.global.u8 	%rs123, [%rd27+384];
	ld.global.u8 	%rs122, [%rd27+512];
	ld.global.u8 	%rs121, [%rd27+640];
	ld.global.u8 	%rs120, [%rd27+768];
	ld.global.u8 	%rs119, [%rd27+896];
	ld.global.u8 	%rs118, [%rd27+1024];
	ld.global.u8 	%rs117, [%rd27+1152];
	ld.global.u8 	%rs116, [%rd27+1280];
	ld.global.u8 	%rs115, [%rd27+1408];
	ld.global.u8 	%rs114, [%rd27+1536];
	ld.global.u8 	%rs113, [%rd27+1664];
	ld.global.u8 	%rs112, [%rd27+1792];
	ld.global.u8 	%rs111, [%rd27+1920];
	bra.uni 	$L__BB7_66;
$L__BB7_34:
	cvt.u32.u64 	%r154, %rd5;
	cvt.u32.u64 	%r39, %rd12;
	setp.ge.s32 	%p26, %r154, %r39;
	add.s64 	%rd25, %rd11, %rd5;
	add.s64 	%rd13, %rd1, %rd25;
	mov.b16 	%rs126, 127;
	@%p26 bra 	$L__BB7_36;
	ld.global.u8 	%rs126, [%rd13];
$L__BB7_36:
	setp.ge.s32 	%p27, %r8, %r39;
	mov.b16 	%rs125, 127;
	@%p27 bra 	$L__BB7_38;
	ld.global.u8 	%rs125, [%rd13+128];
$L__BB7_38:
	setp.ge.s32 	%p28, %r9, %r39;
	mov.b16 	%rs124, 127;
	@%p28 bra 	$L__BB7_40;
	ld.global.u8 	%rs124, [%rd13+256];
$L__BB7_40:
	setp.ge.s32 	%p29, %r10, %r39;
	mov.b16 	%rs123, 127;
	@%p29 bra 	$L__BB7_42;
	ld.global.u8 	%rs123, [%rd13+384];
$L__BB7_42:
	setp.ge.s32 	%p30, %r11, %r39;
	mov.b16 	%rs122, 127;
	@%p30 bra 	$L__BB7_44;
	ld.global.u8 	%rs122, [%rd13+512];
$L__BB7_44:
	setp.ge.s32 	%p31, %r12, %r39;
	mov.b16 	%rs121, 127;
	@%p31 bra 	$L__BB7_46;
	ld.global.u8 	%rs121, [%rd13+640];
$L__BB7_46:
	setp.ge.s32 	%p32, %r13, %r39;
	mov.b16 	%rs120, 127;
	@%p32 bra 	$L__BB7_48;
	ld.global.u8 	%rs120, [%rd13+768];
$L__BB7_48:
	mov.u32 	%r155, %tid.x;
	add.s32 	%r156, %r155, 896;
	setp.ge.s32 	%p33, %r156, %r39;
	mov.b16 	%rs119, 127;
	@%p33 bra 	$L__BB7_50;
	ld.global.u8 	%rs119, [%rd13+896];
$L__BB7_50:
	setp.ge.s32 	%p34, %r14, %r39;
	mov.b16 	%rs118, 127;
	@%p34 bra 	$L__BB7_52;
	ld.global.u8 	%rs118, [%rd13+1024];
$L__BB7_52:
	add.s32 	%r158, %r155, 1152;
	setp.ge.s32 	%p35, %r158, %r39;
	mov.b16 	%rs117, 127;
	@%p35 bra 	$L__BB7_54;
	ld.global.u8 	%rs117, [%rd13+1152];
$L__BB7_54:
	add.s32 	%r160, %r155, 1280;
	setp.ge.s32 	%p36, %r160, %r39;
	mov.b16 	%rs116, 127;
	@%p36 bra 	$L__BB7_56;
	ld.global.u8 	%rs116, [%rd13+1280];
$L__BB7_56:
	add.s32 	%r162, %r155, 1408;
	setp.ge.s32 	%p37, %r162, %r39;
	mov.b16 	%rs115, 127;
	@%p37 bra 	$L__BB7_58;
	ld.global.u8 	%rs115, [%rd13+1408];
$L__BB7_58:
	add.s32 	%r164, %r155, 1536;
	setp.ge.s32 	%p38, %r164, %r39;
	mov.b16 	%rs114, 127;
	@%p38 bra 	$L__BB7_60;
	ld.global.u8 	%rs114, [%rd13+1536];
$L__BB7_60:
	add.s32 	%r166, %r155, 1664;
	setp.ge.s32 	%p39, %r166, %r39;
	mov.b16 	%rs113, 127;
	@%p39 bra 	$L__BB7_62;
	ld.global.u8 	%rs113, [%rd13+1664];
$L__BB7_62:
	add.s32 	%r168, %r155, 1792;
	setp.ge.s32 	%p40, %r168, %r39;
	mov.b16 	%rs112, 127;
	@%p40 bra 	$L__BB7_64;
	ld.global.u8 	%rs112, [%rd13+1792];
$L__BB7_64:
	setp.ge.s32 	%p41, %r15, %r39;
	mov.b16 	%rs111, 127;
	@%p41 bra 	$L__BB7_66;
	ld.global.u8 	%rs111, [%rd13+1920];
$L__BB7_66:
	setp.le.s32 	%p42, %r112, %r111;
	@%p42 bra 	$L__BB7_69;
	xor.b16  	%rs80, %rs111, 128;
	xor.b16  	%rs81, %rs112, 128;
	xor.b16  	%rs82, %rs113, 128;
	xor.b16  	%rs83, %rs114, 128;
	xor.b16  	%rs84, %rs115, 128;
	xor.b16  	%rs85, %rs116, 128;
	xor.b16  	%rs86, %rs117, 128;
	xor.b16  	%rs87, %rs118, 128;
	xor.b16  	%rs88, %rs119, 128;
	xor.b16  	%rs89, %rs120, 128;
	xor.b16  	%rs90, %rs121, 128;
	xor.b16  	%rs91, %rs122, 128;
	xor.b16  	%rs92, %rs123, 128;
	xor.b16  	%rs93, %rs124, 128;
	xor.b16  	%rs94, %rs125, 128;
	xor.b16  	%rs95, %rs126, 128;
	cvt.u32.u16 	%r170, %rs95;
	and.b32  	%r40, %r170, 255;
	cvt.u32.u16 	%r171, %rs94;
	and.b32  	%r41, %r171, 255;
	cvt.u32.u16 	%r172, %rs93;
	and.b32  	%r42, %r172, 255;
	cvt.u32.u16 	%r173, %rs92;
	and.b32  	%r43, %r173, 255;
	cvt.u32.u16 	%r174, %rs91;
	and.b32  	%r44, %r174, 255;
	cvt.u32.u16 	%r175, %rs90;
	and.b32  	%r45, %r175, 255;
	cvt.u32.u16 	%r176, %rs89;
	and.b32  	%r46, %r176, 255;
	cvt.u32.u16 	%r177, %rs88;
	and.b32  	%r47, %r177, 255;
	cvt.u32.u16 	%r178, %rs87;
	and.b32  	%r48, %r178, 255;
	cvt.u32.u16 	%r179, %rs86;
	and.b32  	%r49, %r179, 255;
	cvt.u32.u16 	%r180, %rs85;
	and.b32  	%r50, %r180, 255;
	cvt.u32.u16 	%r181, %rs84;
	and.b32  	%r51, %r181, 255;
	cvt.u32.u16 	%r182, %rs83;
	and.b32  	%r52, %r182, 255;
	cvt.u32.u16 	%r183, %rs82;
	and.b32  	%r53, %r183, 255;
	cvt.u32.u16 	%r184, %rs81;
	and.b32  	%r54, %r184, 255;
	cvt.u32.u16 	%r185, %rs80;
	and.b32  	%r55, %r185, 255;
	mov.b32 	%r383, 0;
	mov.u32 	%r384, %r111;
$L__BB7_68:
	sub.s32 	%r186, %r112, %r384;
	shl.b32 	%r187, %r383, 10;
	mov.u32 	%r188, _ZZN3cub18CUB_300001_SM_10006detail10radix_sort30DeviceRadixSortHistogramKernelINS1_5radix10policy_hubIccyE10Policy1000ELNS0_9SortOrderE0EcyNS1_21identity_decomposer_tEEEvPT2_PKT1_SA_iiT3_E12temp_storage;
	add.s32 	%r189, %r188, %r187;
	and.b32  	%r190, %r384, 255;
	min.s32 	%r191, %r186, 8;
	mov.b32 	%r192, -1;
	shl.b32 	%r193, %r192, %r191;
	not.b32 	%r194, %r193;
	shr.u32 	%r195, %r40, %r190;
	and.b32  	%r196, %r195, %r194;
	shl.b32 	%r197, %r196, 2;
	add.s32 	%r198, %r189, %r197;
	atom.shared.add.u32 	%r199, [%r198], 1;
	shr.u32 	%r200, %r41, %r190;
	and.b32  	%r201, %r200, %r194;
	shl.b32 	%r202, %r201, 2;
	add.s32 	%r203, %r189, %r202;
	atom.shared.add.u32 	%r204, [%r203], 1;
	shr.u32 	%r205, %r42, %r190;
	and.b32  	%r206, %r205, %r194;
	shl.b32 	%r207, %r206, 2;
	add.s32 	%r208, %r189, %r207;
	atom.shared.add.u32 	%r209, [%r208], 1;
	shr.u32 	%r210, %r43, %r190;
	and.b32  	%r211, %r210, %r194;
	shl.b32 	%r212, %r211, 2;
	add.s32 	%r213, %r189, %r212;
	atom.shared.add.u32 	%r214, [%r213], 1;
	shr.u32 	%r215, %r44, %r190;
	and.b32  	%r216, %r215, %r194;
	shl.b32 	%r217, %r216, 2;
	add.s32 	%r218, %r189, %r217;
	atom.shared.add.u32 	%r219, [%r218], 1;
	shr.u32 	%r220, %r45, %r190;
	and.b32  	%r221, %r220, %r194;
	shl.b32 	%r222, %r221, 2;
	add.s32 	%r223, %r189, %r222;
	atom.shared.add.u32 	%r224, [%r223], 1;
	shr.u32 	%r225, %r46, %r190;
	and.b32  	%r226, %r225, %r194;
	shl.b32 	%r227, %r226, 2;
	add.s32 	%r228, %r189, %r227;
	atom.shared.add.u32 	%r229, [%r228], 1;
	shr.u32 	%r230, %r47, %r190;
	and.b32  	%r231, %r230, %r194;
	shl.b32 	%r232, %r231, 2;
	add.s32 	%r233, %r189, %r232;
	atom.shared.add.u32 	%r234, [%r233], 1;
	shr.u32 	%r235, %r48, %r190;
	and.b32  	%r236, %r235, %r194;
	shl.b32 	%r237, %r236, 2;
	add.s32 	%r238, %r189, %r237;
	atom.shared.add.u32 	%r239, [%r238], 1;
	shr.u32 	%r240, %r49, %r190;
	and.b32  	%r241, %r240, %r194;
	shl.b32 	%r242, %r241, 2;
	add.s32 	%r243, %r189, %r242;
	atom.shared.add.u32 	%r244, [%r243], 1;
	shr.u32 	%r245, %r50, %r190;
	and.b32  	%r246, %r245, %r194;
	shl.b32 	%r247, %r246, 2;
	add.s32 	%r248, %r189, %r247;
	atom.shared.add.u32 	%r249, [%r248], 1;
	shr.u32 	%r250, %r51, %r190;
	and.b32  	%r251, %r250, %r194;
	shl.b32 	%r252, %r251, 2;
	add.s32 	%r253, %r189, %r252;
	atom.shared.add.u32 	%r254, [%r253], 1;
	shr.u32 	%r255, %r52, %r190;
	and.b32  	%r256, %r255, %r194;
	shl.b32 	%r257, %r256, 2;
	add.s32 	%r258, %r189, %r257;
	atom.shared.add.u32 	%r259, [%r258], 1;
	shr.u32 	%r260, %r53, %r190;
	and.b32  	%r261, %r260, %r194;
	shl.b32 	%r262, %r261, 2;
	add.s32 	%r263, %r189, %r262;
	atom.shared.add.u32 	%r264, [%r263], 1;
	shr.u32 	%r265, %r54, %r190;
	and.b32  	%r266, %r265, %r194;
	shl.b32 	%r267, %r266, 2;
	add.s32 	%r268, %r189, %r267;
	atom.shared.add.u32 	%r269, [%r268], 1;
	shr.u32 	%r270, %r55, %r190;
	and.b32  	%r271, %r270, %r194;
	shl.b32 	%r272, %r271, 2;
	add.s32 	%r273, %r189, %r272;
	atom.shared.add.u32 	%r274, [%r273], 1;
	add.s32 	%r384, %r384, 8;
	add.s32 	%r383, %r383, 1;
	setp.lt.s32 	%p43, %r384, %r112;
	@%p43 bra 	$L__BB7_68;
$L__BB7_69:
	add.s64 	%rd134, %rd134, %rd4;
	setp.lt.u64 	%p44, %rd134, %rd9;
	@%p44 bra 	$L__BB7_32;
$L__BB7_70:
	bar.sync 	0;
	@%p1 bra 	$L__BB7_152;
	setp.lt.u32 	%p45, %r1, 7;
	mov.b32 	%r387, 0;
	@%p45 bra 	$L__BB7_90;
	mov.b32 	%r385, 0;
$L__BB7_73:
	.pragma "nounroll";
	shl.b32 	%r277, %r385, 10;
	add.s32 	%r61, %r6, %r277;
	ld.shared.u32 	%r62, [%r61];
	setp.eq.s32 	%p46, %r62, 0;
	@%p46 bra 	$L__BB7_75;
	cvt.u32.u64 	%r278, %rd5;
	shl.b32 	%r279, %r385, 8;
	add.s32 	%r280, %r279, %r278;
	mul.wide.u32 	%rd28, %r280, 8;
	add.s64 	%rd29, %rd2, %rd28;
	cvt.u64.u32 	%rd30, %r62;
	atom.global.add.u64 	%rd31, [%rd29], %rd30;
$L__BB7_75:
	ld.shared.u32 	%r63, [%r61+1024];
	setp.eq.s32 	%p47, %r63, 0;
	@%p47 bra 	$L__BB7_77;
	cvt.u32.u64 	%r281, %rd5;
	shl.b32 	%r282, %r385, 8;
	add.s32 	%r283, %r282, %r281;
	add.s32 	%r284, %r283, 256;
	mul.wide.u32 	%rd32, %r284, 8;
	add.s64 	%rd33, %rd2, %rd32;
	cvt.u64.u32 	%rd34, %r63;
	atom.global.add.u64 	%rd35, [%rd33], %rd34;
$L__BB7_77:
	ld.shared.u32 	%r64, [%r61+2048];
	setp.eq.s32 	%p48, %r64, 0;
	@%p48 bra 	$L__BB7_79;
	cvt.u32.u64 	%r285, %rd5;
	shl.b32 	%r286, %r385, 8;
	add.s32 	%r287, %r286, %r285;
	add.s32 	%r288, %r287, 512;
	mul.wide.u32 	%rd36, %r288, 8;
	add.s64 	%rd37, %rd2, %rd36;
	cvt.u64.u32 	%rd38, %r64;
	atom.global.add.u64 	%rd39, [%rd37], %rd38;
$L__BB7_79:
	ld.shared.u32 	%r65, [%r61+3072];
	setp.eq.s32 	%p49, %r65, 0;
	@%p49 bra 	$L__BB7_81;
	cvt.u32.u64 	%r289, %rd5;
	shl.b32 	%r290, %r385, 8;
	add.s32 	%r291, %r290, %r289;
	add.s32 	%r292, %r291, 768;
	mul.wide.u32 	%rd40, %r292, 8;
	add.s64 	%rd41, %rd2, %rd40;
	cvt.u64.u32 	%rd42, %r65;
	atom.global.add.u64 	%rd43, [%rd41], %rd42;
$L__BB7_81:
	ld.shared.u32 	%r66, [%r61+4096];
	setp.eq.s32 	%p50, %r66, 0;
	@%p50 bra 	$L__BB7_83;
	cvt.u32.u64 	%r293, %rd5;
	shl.b32 	%r294, %r385, 8;
	add.s32 	%r295, %r294, %r293;
	add.s32 	%r296, %r295, 1024;
	mul.wide.u32 	%rd44, %r296, 8;
	add.s64 	%rd45, %rd2, %rd44;
	cvt.u64.u32 	%rd46, %r66;
	atom.global.add.u64 	%rd47, [%rd45], %rd46;
$L__BB7_83:
	ld.shared.u32 	%r67, [%r61+5120];
	setp.eq.s32 	%p51, %r67, 0;
	@%p51 bra 	$L__BB7_85;
	cvt.u32.u64 	%r297, %rd5;
	shl.b32 	%r298, %r385, 8;
	add.s32 	%r299, %r298, %r297;
	add.s32 	%r300, %r299, 1280;
	mul.wide.u32 	%rd48, %r300, 8;
	add.s64 	%rd49, %rd2, %rd48;
	cvt.u64.u32 	%rd50, %r67;
	atom.global.add.u64 	%rd51, [%rd49], %rd50;
$L__BB7_85:
	ld.shared.u32 	%r68, [%r61+6144];
	setp.eq.s32 	%p52, %r68, 0;
	@%p52 bra 	$L__BB7_87;
	cvt.u32.u64 	%r301, %rd5;
	shl.b32 	%r302, %r385, 8;
	add.s32 	%r303, %r302, %r301;
	add.s32 	%r304, %r303, 1536;
	mul.wide.u32 	%rd52, %r304, 8;
	add.s64 	%rd53, %rd2, %rd52;
	cvt.u64.u32 	%rd54, %r68;
	atom.global.add.u64 	%rd55, [%rd53], %rd54;
$L__BB7_87:
	ld.shared.u32 	%r69, [%r61+7168];
	setp.eq.s32 	%p53, %r69, 0;
	@%p53 bra 	$L__BB7_89;
	cvt.u32.u64 	%r305, %rd5;
	shl.b32 	%r306, %r385, 8;
	add.s32 	%r307, %r306, %r305;
	add.s32 	%r308, %r307, 1792;
	mul.wide.u32 	%rd56, %r308, 8;
	add.s64 	%rd57, %rd2, %rd56;
	cvt.u64.u32 	%rd58, %r69;
	atom.global.add.u64 	%rd59, [%rd57], %rd58;
$L__BB7_89:
	add.s32 	%r385, %r385, 8;
	setp.ne.s32 	%p54, %r385, %r16;
	mov.u32 	%r387, %r16;
	@%p54 bra 	$L__BB7_73;
$L__BB7_90:
	add.s32 	%r72, %r5, -1;
	setp.eq.s32 	%p55, %r3, 0;
	@%p55 bra 	$L__BB7_111;
	setp.lt.u32 	%p56, %r4, 3;
	@%p56 bra 	$L__BB7_101;
	shl.b32 	%r309, %r387, 10;
	add.s32 	%r73, %r6, %r309;
	ld.shared.u32 	%r74, [%r73];
	setp.eq.s32 	%p57, %r74, 0;
	@%p57 bra 	$L__BB7_94;
	cvt.u32.u64 	%r310, %rd5;
	shl.b32 	%r311, %r387, 8;
	add.s32 	%r312, %r311, %r310;
	mul.wide.u32 	%rd60, %r312, 8;
	add.s64 	%rd61, %rd2, %rd60;
	cvt.u64.u32 	%rd62, %r74;
	atom.global.add.u64 	%rd63, [%rd61], %rd62;
$L__BB7_94:
	ld.shared.u32 	%r75, [%r73+1024];
	setp.eq.s32 	%p58, %r75, 0;
	@%p58 bra 	$L__BB7_96;
	cvt.u32.u64 	%r313, %rd5;
	shl.b32 	%r314, %r387, 8;
	add.s32 	%r315, %r314, %r313;
	add.s32 	%r316, %r315, 256;
	mul.wide.u32 	%rd64, %r316, 8;
	add.s64 	%rd65, %rd2, %rd64;
	cvt.u64.u32 	%rd66, %r75;
	atom.global.add.u64 	%rd67, [%rd65], %rd66;
$L__BB7_96:
	ld.shared.u32 	%r76, [%r73+2048];
	setp.eq.s32 	%p59, %r76, 0;
	@%p59 bra 	$L__BB7_98;
	cvt.u32.u64 	%r317, %rd5;
	shl.b32 	%r318, %r387, 8;
	add.s32 	%r319, %r318, %r317;
	add.s32 	%r320, %r319, 512;
	mul.wide.u32 	%rd68, %r320, 8;
	add.s64 	%rd69, %rd2, %rd68;
	cvt.u64.u32 	%rd70, %r76;
	atom.global.add.u64 	%rd71, [%rd69], %rd70;
$L__BB7_98:
	ld.shared.u32 	%r77, [%r73+3072];
	setp.eq.s32 	%p60, %r77, 0;
	@%p60 bra 	$L__BB7_100;
	cvt.u32.u64 	%r321, %rd5;
	shl.b32 	%r322, %r387, 8;
	add.s32 	%r323, %r322, %r321;
	add.s32 	%r324, %r323, 768;
	mul.wide.u32 	%rd72, %r324, 8;
	add.s64 	%rd73, %rd2, %rd72;
	cvt.u64.u32 	%rd74, %r77;
	atom.global.add.u64 	%rd75, [%rd73], %rd74;
$L__BB7_100:
	add.s32 	%r387, %r387, 4;
$L__BB7_101:
	setp.eq.s32 	%p61, %r5, 0;
	@%p61 bra 	$L__BB7_111;
	setp.eq.s32 	%p62, %r72, 0;
	@%p62 bra 	$L__BB7_108;
	shl.b32 	%r325, %r387, 10;
	add.s32 	%r80, %r6, %r325;
	ld.shared.u32 	%r81, [%r80];
	setp.eq.s32 	%p63, %r81, 0;
	@%p63 bra 	$L__BB7_105;
	cvt.u32.u64 	%r326, %rd5;
	shl.b32 	%r327, %r387, 8;
	add.s32 	%r328, %r327, %r326;
	mul.wide.u32 	%rd76, %r328, 8;
	add.s64 	%rd77, %rd2, %rd76;
	cvt.u64.u32 	%rd78, %r81;
	atom.global.add.u64 	%rd79, [%rd77], %rd78;
$L__BB7_105:
	ld.shared.u32 	%r82, [%r80+1024];
	setp.eq.s32 	%p64, %r82, 0;
	@%p64 bra 	$L__BB7_107;
	cvt.u32.u64 	%r329, %rd5;
	shl.b32 	%r330, %r387, 8;
	add.s32 	%r331, %r330, %r329;
	add.s32 	%r332, %r331, 256;
	mul.wide.u32 	%rd80, %r332, 8;
	add.s64 	%rd81, %rd2, %rd80;
	cvt.u64.u32 	%rd82, %r82;
	atom.global.add.u64 	%rd83, [%rd81], %rd82;
$L__BB7_107:
	add.s32 	%r387, %r387, 2;
$L__BB7_108:
	setp.eq.s32 	%p65, %r17, 0;
	@%p65 bra 	$L__BB7_111;
	shl.b32 	%r333, %r387, 10;
	add.s32 	%r334, %r6, %r333;
	ld.shared.u32 	%r85, [%r334];
	setp.eq.s32 	%p66, %r85, 0;
	@%p66 bra 	$L__BB7_111;
	cvt.u32.u64 	%r335, %rd5;
	shl.b32 	%r336, %r387, 8;
	add.s32 	%r337, %r336, %r335;
	mul.wide.u32 	%rd84, %r337, 8;
	add.s64 	%rd85, %rd2, %rd84;
	cvt.u64.u32 	%rd86, %r85;
	atom.global.add.u64 	%rd87, [%rd85], %rd86;
$L__BB7_111:
	cvt.u32.u64 	%r338, %rd5;
	setp.gt.u32 	%p67, %r338, 127;
	@%p67 bra 	$L__BB7_152;
	setp.lt.u32 	%p68, %r1, 7;
	mov.b32 	%r391, 0;
	@%p68 bra 	$L__BB7_131;
	mov.b32 	%r389, 0;
$L__BB7_114:
	.pragma "nounroll";
	shl.b32 	%r342, %r389, 10;
	add.s32 	%r87, %r6, %r342;
	ld.shared.u32 	%r88, [%r87+512];
	setp.eq.s32 	%p69, %r88, 0;
	shl.b32 	%r343, %r389, 8;
	add.s32 	%r344, %r343, %r338;
	mul.wide.u32 	%rd88, %r344, 8;
	add.s64 	%rd15, %rd2, %rd88;
	@%p69 bra 	$L__BB7_116;
	cvt.u64.u32 	%rd89, %r88;
	atom.global.add.u64 	%rd90, [%rd15+1024], %rd89;
$L__BB7_116:
	ld.shared.u32 	%r89, [%r87+1536];
	setp.eq.s32 	%p70, %r89, 0;
	@%p70 bra 	$L__BB7_118;
	cvt.u64.u32 	%rd91, %r89;
	atom.global.add.u64 	%rd92, [%rd15+3072], %rd91;
$L__BB7_118:
	ld.shared.u32 	%r90, [%r87+2560];
	setp.eq.s32 	%p71, %r90, 0;
	@%p71 bra 	$L__BB7_120;
	cvt.u64.u32 	%rd93, %r90;
	atom.global.add.u64 	%rd94, [%rd15+5120], %rd93;
$L__BB7_120:
	ld.shared.u32 	%r91, [%r87+3584];
	setp.eq.s32 	%p72, %r91, 0;
	@%p72 bra 	$L__BB7_122;
	cvt.u64.u32 	%rd95, %r91;
	atom.global.add.u64 	%rd96, [%rd15+7168], %rd95;
$L__BB7_122:
	ld.shared.u32 	%r92, [%r87+4608];
	setp.eq.s32 	%p73, %r92, 0;
	@%p73 bra 	$L__BB7_124;
	cvt.u64.u32 	%rd97, %r92;
	atom.global.add.u64 	%rd98, [%rd15+9216], %rd97;
$L__BB7_124:
	ld.shared.u32 	%r93, [%r87+5632];
	setp.eq.s32 	%p74, %r93, 0;
	@%p74 bra 	$L__BB7_126;
	cvt.u64.u32 	%rd99, %r93;
	atom.global.add.u64 	%rd100, [%rd15+11264], %rd99;
$L__BB7_126:
	ld.shared.u32 	%r94, [%r87+6656];
	setp.eq.s32 	%p75, %r94, 0;
	@%p75 bra 	$L__BB7_128;
	cvt.u64.u32 	%rd101, %r94;
	atom.global.add.u64 	%rd102, [%rd15+13312], %rd101;
$L__BB7_128:
	ld.shared.u32 	%r95, [%r87+7680];
	setp.eq.s32 	%p76, %r95, 0;
	@%p76 bra 	$L__BB7_130;
	cvt.u64.u32 	%rd103, %r95;
	atom.global.add.u64 	%rd104, [%rd15+15360], %rd103;
$L__BB7_130:
	add.s32 	%r389, %r389, 8;
	setp.ne.s32 	%p77, %r389, %r16;
	mov.u32 	%r391, %r16;
	@%p77 bra 	$L__BB7_114;
$L__BB7_131:
	setp.eq.s32 	%p78, %r3, 0;
	@%p78 bra 	$L__BB7_152;
	setp.lt.u32 	%p79, %r4, 3;
	@%p79 bra 	$L__BB7_142;
	shl.b32 	%r345, %r391, 10;
	add.s32 	%r98, %r6, %r345;
	ld.shared.u32 	%r99, [%r98+512];
	setp.eq.s32 	%p80, %r99, 0;
	@%p80 bra 	$L__BB7_135;
	shl.b32 	%r347, %r391, 8;
	add.s32 	%r348, %r347, %r338;
	mul.wide.u32 	%rd105, %r348, 8;
	add.s64 	%rd106, %rd2, %rd105;
	cvt.u64.u32 	%rd107, %r99;
	atom.global.add.u64 	%rd108, [%rd106+1024], %rd107;
$L__BB7_135:
	ld.shared.u32 	%r100, [%r98+1536];
	setp.eq.s32 	%p81, %r100, 0;
	@%p81 bra 	$L__BB7_137;
	shl.b32 	%r350, %r391, 8;
	add.s32 	%r351, %r350, %r338;
	add.s32 	%r352, %r351, 256;
	mul.wide.u32 	%rd109, %r352, 8;
	add.s64 	%rd110, %rd2, %rd109;
	cvt.u64.u32 	%rd111, %r100;
	atom.global.add.u64 	%rd112, [%rd110+1024], %rd111;
$L__BB7_137:
	ld.shared.u32 	%r101, [%r98+2560];
	setp.eq.s32 	%p82, %r101, 0;
	@%p82 bra 	$L__BB7_139;
	shl.b32 	%r354, %r391, 8;
	add.s32 	%r355, %r354, %r338;
	add.s32 	%r356, %r355, 512;
	mul.wide.u32 	%rd113, %r356, 8;
	add.s64 	%rd114, %rd2, %rd113;
	cvt.u64.u32 	%rd115, %r101;
	atom.global.add.u64 	%rd116, [%rd114+1024], %rd115;
$L__BB7_139:
	ld.shared.u32 	%r102, [%r98+3584];
	setp.eq.s32 	%p83, %r102, 0;
	@%p83 bra 	$L__BB7_141;
	shl.b32 	%r358, %r391, 8;
	add.s32 	%r359, %r358, %r338;
	add.s32 	%r360, %r359, 768;
	mul.wide.u32 	%rd117, %r360, 8;
	add.s64 	%rd118, %rd2, %rd117;
	cvt.u64.u32 	%rd119, %r102;
	atom.global.add.u64 	%rd120, [%rd118+1024], %rd119;
$L__BB7_141:
	add.s32 	%r391, %r391, 4;
$L__BB7_142:
	setp.eq.s32 	%p84, %r5, 0;
	@%p84 bra 	$L__BB7_152;
	setp.eq.s32 	%p85, %r72, 0;
	@%p85 bra 	$L__BB7_149;
	shl.b32 	%r361, %r391, 10;
	add.s32 	%r105, %r6, %r361;
	ld.shared.u32 	%r106, [%r105+512];
	setp.eq.s32 	%p86, %r106, 0;
	@%p86 bra 	$L__BB7_146;
	shl.b32 	%r363, %r391, 8;
	add.s32 	%r364, %r363, %r338;
	mul.wide.u32 	%rd121, %r364, 8;
	add.s64 	%rd122, %rd2, %rd121;
	cvt.u64.u32 	%rd123, %r106;
	atom.global.add.u64 	%rd124, [%rd122+1024], %rd123;
$L__BB7_146:
	ld.shared.u32 	%r107, [%r105+1536];
	setp.eq.s32 	%p87, %r107, 0;
	@%p87 bra 	$L__BB7_148;
	shl.b32 	%r366, %r391, 8;
	add.s32 	%r367, %r366, %r338;
	add.s32 	%r368, %r367, 256;
	mul.wide.u32 	%rd125, %r368, 8;
	add.s64 	%rd126, %rd2, %rd125;
	cvt.u64.u32 	%rd127, %r107;
	atom.global.add.u64 	%rd128, [%rd126+1024], %rd127;
$L__BB7_148:
	add.s32 	%r391, %r391, 2;
$L__BB7_149:
	setp.eq.s32 	%p88, %r17, 0;
	@%p88 bra 	$L__BB7_152;
	shl.b32 	%r369, %r391, 10;
	add.s32 	%r370, %r6, %r369;
	ld.shared.u32 	%r110, [%r370+512];
	setp.eq.s32 	%p89, %r110, 0;
	@%p89 bra 	$L__BB7_152;
	shl.b32 	%r372, %r391, 8;
	add.s32 	%r373, %r372, %r338;
	mul.wide.u32 	%rd129, %r373, 8;
	add.s64 	%rd130, %rd2, %rd129;
	cvt.u64.u32 	%rd131, %r110;
	atom.global.add.u64 	%rd132, [%rd130+1024], %rd131;
$L__BB7_152:
	bar.sync 	0;
	add.s64 	%rd133, %rd133, 1;
	setp.ne.s64 	%p90, %rd133, %rd6;
	@%p90 bra 	$L__BB7_2;
$L__BB7_153:
	ret;

}
	// .globl	_ZN3cub18CUB_300001_SM_10006detail10radix_sort33DeviceRadixSortExclusiveSumKernelINS1_5radix10policy_hubIccyE10Policy1000EyEEvPT0_
.visible .entry _ZN3cub18CUB_300001_SM_10006detail10radix_sort33DeviceRadixSortExclusiveSumKernelINS1_5radix10policy_hubIccyE10Policy1000EyEEvPT0_(
	.param .u64 .ptr .align 1 _ZN3cub18CUB_300001_SM_10006detail10radix_sort33DeviceRadixSortExclusiveSumKernelINS1_5radix10policy_hubIccyE10Policy1000EyEEvPT0__param_0
)
{
	.reg .pred 	%p<4>;
	.reg .b32 	%r<28>;
	.reg .b64 	%rd<54>;
	// demoted variable
	.shared .align 16 .b8 _ZZN3cub18CUB_300001_SM_10006detail10radix_sort33DeviceRadixSortExclusiveSumKernelINS1_5radix10policy_hubIccyE10Policy1000EyEEvPT0_E12temp_storage[2336];
	ld.param.u64 	%rd5, [_ZN3cub18CUB_300001_SM_10006detail10radix_sort33DeviceRadixSortExclusiveSumKernelINS1_5radix10policy_hubIccyE10Policy1000EyEEvPT0__param_0];
	cvta.to.global.u64 	%rd6, %rd5;
	mov.u32 	%r3, %ctaid.x;
	shl.b32 	%r4, %r3, 8;
	mov.u32 	%r1, %tid.x;
	setp.gt.u32 	%p1, %r1, 255;
	add.s32 	%r5, %r4, %r1;
	mul.wide.s32 	%rd7, %r5, 8;
	add.s64 	%rd1, %rd6, %rd7;
	@%p1 bra 	$L__BB8_2;
	ld.global.u64 	%rd53, [%rd1];
$L__BB8_2:
	shr.u32 	%r6, %r1, 3;
	add.s32 	%r7, %r6, %r1;
	shl.b32 	%r8, %r7, 3;
	mov.u32 	%r9, _ZZN3cub18CUB_300001_SM_10006detail10radix_sort33DeviceRadixSortExclusiveSumKernelINS1_5radix10policy_hubIccyE10Policy1000EyEEvPT0_E12temp_storage;
	add.s32 	%r10, %r9, %r8;
	add.s32 	%r2, %r10, 16;
	st.shared.u64 	[%r10+16], %rd53;
	bar.sync 	0;
	setp.gt.u32 	%p2, %r1, 31;
	@%p2 bra 	$L__BB8_4;
	mad.lo.s32 	%r27, %r1, 72, %r9;
	ld.shared.u64 	%rd23, [%r27+16];
	ld.shared.u64 	%rd24, [%r27+24];
	ld.shared.u64 	%rd25, [%r27+32];
	ld.shared.u64 	%rd26, [%r27+40];
	ld.shared.u64 	%rd27, [%r27+48];
	ld.shared.u64 	%rd28, [%r27+56];
	ld.shared.u64 	%rd29, [%r27+64];
	ld.shared.u64 	%rd30, [%r27+72];
	add.s64 	%rd31, %rd24, %rd23;
	add.s64 	%rd32, %rd31, %rd25;
	add.s64 	%rd33, %rd32, %rd26;
	add.s64 	%rd34, %rd33, %rd27;
	add.s64 	%rd35, %rd34, %rd28;
	add.s64 	%rd36, %rd35, %rd29;
	add.s64 	%rd10, %rd36, %rd30;
	mov.b32 	%r11, 1;
	mov.b32 	%r24, 0;
	mov.b32 	%r25, -1;
	// begin inline asm
	{  .reg .u64 r0;  .reg .u32 lo;  .reg .u32 hi;  .reg .pred p;  mov.b64 {lo, hi}, %rd10;  shfl.sync.up.b32 lo|p, lo, %r11, %r24, %r25;  shfl.sync.up.b32 hi|p, hi, %r11, %r24, %r25;  mov.b64 r0, {lo, hi};  @p add.u64 r0, r0, %rd10;  mov.u64 %rd8, r0;}
	// end inline asm
	mov.b32 	%r14, 2;
	// begin inline asm
	{  .reg .u64 r0;  .reg .u32 lo;  .reg .u32 hi;  .reg .pred p;  mov.b64 {lo, hi}, %rd8;  shfl.sync.up.b32 lo|p, lo, %r14, %r24, %r25;  shfl.sync.up.b32 hi|p, hi, %r14, %r24, %r25;  mov.b64 r0, {lo, hi};  @p add.u64 r0, r0, %rd8;  mov.u64 %rd11, r0;}
	// end inline asm
	mov.b32 	%r17, 4;
	// begin inline asm
	{  .reg .u64 r0;  .reg .u32 lo;  .reg .u32 hi;  .reg .pred p;  mov.b64 {lo, hi}, %rd11;  shfl.sync.up.b32 lo|p, lo, %r17, %r24, %r25;  shfl.sync.up.b32 hi|p, hi, %r17, %r24, %r25;  mov.b64 r0, {lo, hi};  @p add.u64 r0, r0, %rd11;  mov.u64 %rd14, r0;}
	// end inline asm
	mov.b32 	%r20, 8;
	// begin inline asm
	{  .reg .u64 r0;  .reg .u32 lo;  .reg .u32 hi;  .reg .pred p;  mov.b64 {lo, hi}, %rd14;  shfl.sync.up.b32 lo|p, lo, %r20, %r24, %r25;  shfl.sync.up.b32 hi|p, hi, %r20, %r24, %r25;  mov.b64 r0, {lo, hi};  @p add.u64 r0, r0, %rd14;  mov.u64 %rd17, r0;}
	// end inline asm
	mov.b32 	%r23, 16;
	// begin inline asm
	{  .reg .u64 r0;  .reg .u32 lo;  .reg .u32 hi;  .reg .pred p;  mov.b64 {lo, hi}, %rd17;  shfl.sync.up.b32 lo|p, lo, %r23, %r24, %r25;  shfl.sync.up.b32 hi|p, hi, %r23, %r24, %r25;  mov.b64 r0, {lo, hi};  @p add.u64 r0, r0, %rd17;  mov.u64 %rd20, r0;}
	// end inline asm
	sub.s64 	%rd37, %rd20, %rd10;
	ld.shared.u64 	%rd38, [%r27+16];
	ld.shared.u64 	%rd39, [%r27+24];
	ld.shared.u64 	%rd40, [%r27+32];
	ld.shared.u64 	%rd41, [%r27+40];
	ld.shared.u64 	%rd42, [%r27+48];
	ld.shared.u64 	%rd43, [%r27+56];
	ld.shared.u64 	%rd44, [%r27+64];
	add.s64 	%rd45, %rd38, %rd37;
	add.s64 	%rd46, %rd39, %rd45;
	add.s64 	%rd47, %rd40, %rd46;
	add.s64 	%rd48, %rd41, %rd47;
	add.s64 	%rd49, %rd42, %rd48;
	add.s64 	%rd50, %rd43, %rd49;
	add.s64 	%rd51, %rd44, %rd50;
	st.shared.u64 	[%r27+16], %rd37;
	st.shared.u64 	[%r27+24], %rd45;
	st.shared.u64 	[%r27+32], %rd46;
	st.shared.u64 	[%r27+40], %rd47;
	st.shared.u64 	[%r27+48], %rd48;
	st.shared.u64 	[%r27+56], %rd49;
	st.shared.u64 	[%r27+64], %rd50;
	st.shared.u64 	[%r27+72], %rd51;
$L__BB8_4:
	setp.gt.u32 	%p3, %r1, 255;
	bar.sync 	0;
	@%p3 bra 	$L__BB8_6;
	ld.shared.u64 	%rd52, [%r2];
	st.global.u64 	[%rd1], %rd52;
$L__BB8_6:
	ret;

}
	// .globl	_ZN3cub18CUB_300001_SM_10006detail10radix_sort29DeviceRadixSortOnesweepKernelINS1_5radix10policy_hubIccyE10Policy1000ELNS0_9SortOrderE0EccyiiNS1_21identity_decomposer_tEEEvPT5_SB_PT3_PKSC_PT1_PKSG_PT2_PKSK_T4_iiT6_
.visible .entry _ZN3cub18CUB_300001_SM_10006detail10radix_sort29DeviceRadixSortOnesweepKernelINS1_5radix10policy_hubIccyE10Policy1000ELNS0_9SortOrderE0EccyiiNS1_21identity_decomposer_tEEEvPT5_SB_PT3_PKSC_PT1_PKSG_PT2_PKSK_T4_iiT6_(
	.param .u64 .ptr .align 1 _ZN3cub18CUB_300001_SM_10006detail10radix_sort29DeviceRadixSortOnesweepKernelINS1_5radix10policy_hubIccyE10Policy1000ELNS0_9SortOrderE0EccyiiNS1_21identity_decomposer_tEEEvPT5_SB_PT3_PKSC_PT1_PKSG_PT2_PKSK_T4_iiT6__param_0,
	.param .u64 .ptr .align 1 _ZN3cub18CUB_300001_SM_10006detail10radix_sort29DeviceRadixSortOnesweepKernelINS1_5radix10policy_hubIccyE10Policy1000ELNS0_9SortOrderE0EccyiiNS1_21identity_decomposer_tEEEvPT5_SB_PT3_PKSC_PT1_PKSG_PT2_PKSK_T4_iiT6__param_1,
	.param .u64 .ptr .align 1 _ZN3cub18CUB_300001_SM_10006detail10radix_sort29DeviceRadixSortOnesweepKernelINS1_5radix10policy_hubIccyE10Policy1000ELNS0_9SortOrderE0EccyiiNS1_21identity_decomposer_tEEEvPT5_SB_PT3_PKSC_PT1_PKSG_PT2_PKSK_T4_iiT6__param_2,
	.param .u64 .ptr .align 1 _ZN3cub18CUB_300001_SM_10006detail10radix_sort29DeviceRadixSortOnesweepKernelINS1_5radix10policy_hubIccyE10Policy1000ELNS0_9SortOrderE0EccyiiNS1_21identity_decomposer_tEEEvPT5_SB_PT3_PKSC_PT1_PKSG_PT2_PKSK_T4_iiT6__param_3,
	.param .u64 .ptr .align 1 _ZN3cub18CUB_300001_SM_10006detail10radix_sort29DeviceRadixSortOnesweepKernelINS1_5radix10policy_hubIccyE10Policy1000ELNS0_9SortOrderE0EccyiiNS1_21identity_decomposer_tEEEvPT5_SB_PT3_PKSC_PT1_PKSG_PT2_PKSK_T4_iiT6__param_4,
	.param .u64 .ptr .align 1 _ZN3cub18CUB_300001_SM_10006detail10radix_sort29DeviceRadixSortOnesweepKernelINS1_5radix10policy_hubIccyE10Policy1000ELNS0_9SortOrderE0EccyiiNS1_21identity_decomposer_tEEEvPT5_SB_PT3_PKSC_PT1_PKSG_PT2_PKSK_T4_iiT6__param_5,
	.param .u64 .ptr .align 1 _ZN3cub18CUB_300001_SM_10006detail10radix_sort29DeviceRadixSortOnesweepKernelINS1_5radix10policy_hubIccyE10Policy1000ELNS0_9SortOrderE0EccyiiNS1_21identity_decomposer_tEEEvPT5_SB_PT3_PKSC_PT1_PKSG_PT2_PKSK_T4_iiT6__param_6,
	.param .u64 .ptr .align 1 _ZN3cub18CUB_300001_SM_10006detail10radix_sort29DeviceRadixSortOnesweepKernelINS1_5radix10policy_hubIccyE10Policy1000ELNS0_9SortOrderE0EccyiiNS1_21identity_decomposer_tEEEvPT5_SB_PT3_PKSC_PT1_PKSG_PT2_PKSK_T4_iiT6__param_7,
	.param .u32 _ZN3cub18CUB_300001_SM_10006detail10radix_sort29DeviceRadixSortOnesweepKernelINS1_5radix10policy_hubIccyE10Policy1000ELNS0_9SortOrderE0EccyiiNS1_21identity_decomposer_tEEEvPT5_SB_PT3_PKSC_PT1_PKSG_PT2_PKSK_T4_iiT6__param_8,
	.param .u32 _ZN3cub18CUB_300001_SM_10006detail10radix_sort29DeviceRadixSortOnesweepKernelINS1_5radix10policy_hubIccyE10Policy1000ELNS0_9SortOrderE0EccyiiNS1_21identity_decomposer_tEEEvPT5_SB_PT3_PKSC_PT1_PKSG_PT2_PKSK_T4_iiT6__param_9,
	.param .u32 _ZN3cub18CUB_300001_SM_10006detail10radix_sort29DeviceRadixSortOnesweepKernelINS1_5radix10policy_hubIccyE10Policy1000ELNS0_9SortOrderE0EccyiiNS1_21identity_decomposer_tEEEvPT5_SB_PT3_PKSC_PT1_PKSG_PT2_PKSK_T4_iiT6__param_10,
	.param .align 1 .b8 _ZN3cub18CUB_300001_SM_10006detail10radix_sort29DeviceRadixSortOnesweepKernelINS1_5radix10policy_hubIccyE10Policy1000ELNS0_9SortOrderE0EccyiiNS1_21identity_decomposer_tEEEvPT5_SB_PT3_PKSC_PT1_PKSG_PT2_PKSK_T4_iiT6__param_11[1]
)
.maxntid 384
{
	.reg .pred 	%p<231>;
	.reg .b16 	%rs<600>;
	.reg .b32 	%r<2015>;
	.reg .b64 	%rd<312>;
	// demoted variable
	.shared .align 16 .b8 _ZZN3cub18CUB_300001_SM_10006detail10radix_sort29DeviceRadixSortOnesweepKernelINS1_5radix10policy_hubIccyE10Policy1000ELNS0_9SortOrderE0EccyiiNS1_21identity_decomposer_tEEEvPT5_SB_PT3_PKSC_PT1_PKSG_PT2_PKSK_T4_iiT6_E1s[17056];
	ld.param.u64 	%rd50, [_ZN3cub18CUB_300001_SM_10006detail10radix_sort29DeviceRadixSortOnesweepKernelINS1_5radix10policy_hubIccyE10Policy1000ELNS0_9SortOrderE0EccyiiNS1_21identity_decomposer_tEEEvPT5_SB_PT3_PKSC_PT1_PKSG_PT2_PKSK_T4_iiT6__param_0];
	ld.param.u64 	%rd46, [_ZN3cub18CUB_300001_SM_10006detail10radix_sort29DeviceRadixSortOnesweepKernelINS1_5radix10policy_hubIccyE10Policy1000ELNS0_9SortOrderE0EccyiiNS1_21identity_decomposer_tEEEvPT5_SB_PT3_PKSC_PT1_PKSG_PT2_PKSK_T4_iiT6__param_1];
	ld.param.u64 	%rd47, [_ZN3cub18CUB_300001_SM_10006detail10radix_sort29DeviceRadixSortOnesweepKernelINS1_5radix10policy_hubIccyE10Policy1000ELNS0_9SortOrderE0EccyiiNS1_21identity_decomposer_tEEEvPT5_SB_PT3_PKSC_PT1_PKSG_PT2_PKSK_T4_iiT6__param_2];
	ld.param.u64 	%rd48, [_ZN3cub18CUB_300001_SM_10006detail10radix_sort29DeviceRadixSortOnesweepKernelINS1_5radix10policy_hubIccyE10Policy1000ELNS0_9SortOrderE0EccyiiNS1_21identity_decomposer_tEEEvPT5_SB_PT3_PKSC_PT1_PKSG_PT2_PKSK_T4_iiT6__param_3];
	ld.param.u64 	%rd51, [_ZN3cub18CUB_300001_SM_10006detail10radix_sort29DeviceRadixSortOnesweepKernelINS1_5radix10policy_hubIccyE10Policy1000ELNS0_9SortOrderE0EccyiiNS1_21identity_decomposer_tEEEvPT5_SB_PT3_PKSC_PT1_PKSG_PT2_PKSK_T4_iiT6__param_4];
	ld.param.u64 	%rd52, [_ZN3cub18CUB_300001_SM_10006detail10radix_sort29DeviceRadixSortOnesweepKernelINS1_5radix10policy_hubIccyE10Policy1000ELNS0_9SortOrderE0EccyiiNS1_21identity_decomposer_tEEEvPT5_SB_PT3_PKSC_PT1_PKSG_PT2_PKSK_T4_iiT6__param_5];
	ld.param.u64 	%rd53, [_ZN3cub18CUB_300001_SM_10006detail10radix_sort29DeviceRadixSortOnesweepKernelINS1_5radix10policy_hubIccyE10Policy1000ELNS0_9SortOrderE0EccyiiNS1_21identity_decomposer_tEEEvPT5_SB_PT3_PKSC_PT1_PKSG_PT2_PKSK_T4_iiT6__param_6];
	ld.param.u64 	%rd49, [_ZN3cub18CUB_300001_SM_10006detail10radix_sort29DeviceRadixSortOnesweepKernelINS1_5radix10policy_hubIccyE10Policy1000ELNS0_9SortOrderE0EccyiiNS1_21identity_decomposer_tEEEvPT5_SB_PT3_PKSC_PT1_PKSG_PT2_PKSK_T4_iiT6__param_7];
	ld.param.u32 	%r225, [_ZN3cub18CUB_300001_SM_10006detail10radix_sort29DeviceRadixSortOnesweepKernelINS1_5radix10policy_hubIccyE10Policy1000ELNS0_9SortOrderE0EccyiiNS1_21identity_decomposer_tEEEvPT5_SB_PT3_PKSC_PT1_PKSG_PT2_PKSK_T4_iiT6__param_8];
	ld.param.u32 	%r226, [_ZN3cub18CUB_300001_SM_10006detail10radix_sort29DeviceRadixSortOnesweepKernelINS1_5radix10policy_hubIccyE10Policy1000ELNS0_9SortOrderE0EccyiiNS1_21identity_decomposer_tEEEvPT5_SB_PT3_PKSC_PT1_PKSG_PT2_PKSK_T4_iiT6__param_9];
	ld.param.u32 	%r227, [_ZN3cub18CUB_300001_SM_10006detail10radix_sort29DeviceRadixSortOnesweepKernelINS1_5radix10policy_hubIccyE10Policy1000ELNS0_9SortOrderE0EccyiiNS1_21identity_decomposer_tEEEvPT5_SB_PT3_PKSC_PT1_PKSG_PT2_PKSK_T4_iiT6__param_10];
	cvta.to.global.u64 	%rd1, %rd53;
	cvta.to.global.u64 	%rd2, %rd51;
	cvta.to.global.u64 	%rd3, %rd50;
	cvta.to.global.u64 	%rd4, %rd52;
	mov.u32 	%r1, %tid.x;
	shr.u32 	%r2, %r1, 5;
	// begin inline asm
	mov.u32 %r228, %laneid;
	// end inline asm
	setp.ne.s32 	%p1, %r1, 0;
	@%p1 bra 	$L__BB9_2;
	cvta.to.global.u64 	%rd54, %rd46;
	atom.global.add.u32 	%r229, [%rd54], 1;
	st.shared.u32 	[_ZZN3cub18CUB_300001_SM_10006detail10radix_sort29DeviceRadixSortOnesweepKernelINS1_5radix10policy_hubIccyE10Policy1000ELNS0_9SortOrderE0EccyiiNS1_21identity_decomposer_tEEEvPT5_SB_PT3_PKSC_PT1_PKSG_PT2_PKSK_T4_iiT6_E1s+15008], %r229;
$L__BB9_2:
	bar.sync 	0;
	ld.shared.u32 	%r4, [_ZZN3cub18CUB_300001_SM_10006detail10radix_sort29DeviceRadixSortOnesweepKernelINS1_5radix10policy_hubIccyE10Policy1000ELNS0_9SortOrderE0EccyiiNS1_21identity_decomposer_tEEEvPT5_SB_PT3_PKSC_PT1_PKSG_PT2_PKSK_T4_iiT6_E1s+15008];
	mul.lo.s32 	%r230, %r4, 7680;
	add.s32 	%r5, %r230, 7680;
	setp.gt.s32 	%p2, %r5, %r225;
	cvt.s64.s32 	%rd5, %r230;
	@%p2 bra 	$L__BB9_4;
	and.b32  	%r231, %r1, 31;
	and.b32  	%r232, %r1, 992;
	mul.lo.s32 	%r233, %r232, 20;
	or.b32  	%r234, %r233, %r231;
	cvt.u64.u32 	%rd55, %r234;
	add.s64 	%rd56, %rd55, %rd5;
	add.s64 	%rd57, %rd4, %rd56;
	ld.global.u8 	%rs501, [%rd57];
	ld.global.u8 	%rs500, [%rd57+32];
	ld.global.u8 	%rs499, [%rd57+64];
	ld.global.u8 	%rs498, [%rd57+96];
	ld.global.u8 	%rs497, [%rd57+128];
	ld.global.u8 	%rs496, [%rd57+160];
	ld.global.u8 	%rs495, [%rd57+192];
	ld.global.u8 	%rs494, [%rd57+224];
	ld.global.u8 	%rs493, [%rd57+256];
	ld.global.u8 	%rs492, [%rd57+288];
	ld.global.u8 	%rs491, [%rd57+320];
	ld.global.u8 	%rs490, [%rd57+352];
	ld.global.u8 	%rs489, [%rd57+384];
	ld.global.u8 	%rs488, [%rd57+416];
	ld.global.u8 	%rs487, [%rd57+448];
	ld.global.u8 	%rs486, [%rd57+480];
	ld.global.u8 	%rs485, [%rd57+512];
	ld.global.u8 	%rs484, [%rd57+544];
	ld.global.u8 	%rs483, [%rd57+576];
	ld.global.u8 	%rs482, [%rd57+608];
	bra.uni 	$L__BB9_44;
$L__BB9_4:
	cvt.u32.u64 	%r235, %rd5;
	sub.s32 	%r6, %r225, %r235;
	and.b32  	%r236, %r1, 31;
	and.b32  	%r237, %r1, 992;
	mul.lo.s32 	%r238, %r237, 20;
	or.b32  	%r7, %r238, %r236;
	setp.ge.s32 	%p3, %r7, %r6;
	cvt.u64.u32 	%rd58, %r7;
	add.s64 	%rd59, %rd58, %rd5;
	add.s64 	%rd6, %rd4, %rd59;
	mov.b16 	%rs501, 127;
	@%p3 bra 	$L__BB9_6;
	ld.global.u8 	%rs501, [%rd6];
$L__BB9_6:
	add.s32 	%r239, %r7, 32;
	setp.ge.s32 	%p4, %r239, %r6;
	mov.b16 	%rs500, 127;
	@%p4 bra 	$L__BB9_8;
	ld.global.u8 	%rs500, [%rd6+32];
$L__BB9_8:
	add.s32 	%r240, %r7, 64;
	setp.ge.s32 	%p5, %r240, %r6;
	mov.b16 	%rs499, 127;
	@%p5 bra 	$L__BB9_10;
	ld.global.u8 	%rs499, [%rd6+64];
$L__BB9_10:
	add.s32 	%r241, %r7, 96;
	setp.ge.s32 	%p6, %r241, %r6;
	mov.b16 	%rs498, 127;
	@%p6 bra 	$L__BB9_12;
	ld.global.u8 	%rs498, [%rd6+96];
$L__BB9_12:
	add.s32 	%r242, %r7, 128;
	setp.ge.s32 	%p7, %r242, %r6;
	mov.b16 	%rs497, 127;
	@%p7 bra 	$L__BB9_14;
	ld.global.u8 	%rs497, [%rd6+128];
$L__BB9_14:
	add.s32 	%r243, %r7, 160;
	setp.ge.s32 	%p8, %r243, %r6;
	mov.b16 	%rs496, 127;
	@%p8 bra 	$L__BB9_16;
	ld.global.u8 	%rs496, [%rd6+160];
$L__BB9_16:
	add.s32 	%r244, %r7, 192;
	setp.ge.s32 	%p9, %r244, %r6;
	mov.b16 	%rs495, 127;
	@%p9 bra 	$L__BB9_18;
	ld.global.u8 	%rs495, [%rd6+192];
$L__BB9_18:
	add.s32 	%r245, %r7, 224;
	setp.ge.s32 	%p10, %r245, %r6;
	mov.b16 	%rs494, 127;
	@%p10 bra 	$L__BB9_20;
	ld.global.u8 	%rs494, [%rd6+224];
$L__BB9_20:
	add.s32 	%r246, %r7, 256;
	setp.ge.s32 	%p11, %r246, %r6;
	mov.b16 	%rs493, 127;
	@%p11 bra 	$L__BB9_22;
	ld.global.u8 	%rs493, [%rd6+256];
$L__BB9_22:
	add.s32 	%r247, %r7, 288;
	setp.ge.s32 	%p12, %r247, %r6;
	mov.b16 	%rs492, 127;
	@%p12 bra 	$L__BB9_24;
	ld.global.u8 	%rs492, [%rd6+288];
$L__BB9_24:
	add.s32 	%r248, %r7, 320;
	setp.ge.s32 	%p13, %r248, %r6;
	mov.b16 	%rs491, 127;
	@%p13 bra 	$L__BB9_26;
	ld.global.u8 	%rs491, [%rd6+320];
$L__BB9_26:
	add.s32 	%r249, %r7, 352;
	setp.ge.s32 	%p14, %r249, %r6;
	mov.b16 	%rs490, 127;
	@%p14 bra 	$L__BB9_28;
	ld.global.u8 	%rs490, [%rd6+352];
$L__BB9_28:
	add.s32 	%r250, %r7, 384;
	setp.ge.s32 	%p15, %r250, %r6;
	mov.b16 	%rs489, 127;
	@%p15 bra 	$L__BB9_30;
	ld.global.u8 	%rs489, [%rd6+384];
$L__BB9_30:
	add.s32 	%r251, %r7, 416;
	setp.ge.s32 	%p16, %r251, %r6;
	mov.b16 	%rs488, 127;
	@%p16 bra 	$L__BB9_32;
	ld.global.u8 	%rs488, [%rd6+416];
$L__BB9_32:
	add.s32 	%r252, %r7, 448;
	setp.ge.s32 	%p17, %r252, %r6;
	mov.b16 	%rs487, 127;
	@%p17 bra 	$L__BB9_34;
	ld.global.u8 	%rs487, [%rd6+448];
$L__BB9_34:
	add.s32 	%r253, %r7, 480;
	setp.ge.s32 	%p18, %r253, %r6;
	mov.b16 	%rs486, 127;
	@%p18 bra 	$L__BB9_36;
	ld.global.u8 	%rs486, [%rd6+480];
$L__BB9_36:
	add.s32 	%r254, %r7, 512;
	setp.ge.s32 	%p19, %r254, %r6;
	mov.b16 	%rs485, 127;
	@%p19 bra 	$L__BB9_38;
	ld.global.u8 	%rs485, [%rd6+512];
$L__BB9_38:
	add.s32 	%r255, %r7, 544;
	setp.ge.s32 	%p20, %r255, %r6;
	mov.b16 	%rs484, 127;
	@%p20 bra 	$L__BB9_40;
	ld.global.u8 	%rs484, [%rd6+544];
$L__BB9_40:
	add.s32 	%r256, %r7, 576;
	setp.ge.s32 	%p21, %r256, %r6;
	mov.b16 	%rs483, 127;
	@%p21 bra 	$L__BB9_42;
	ld.global.u8 	%rs483, [%rd6+576];
$L__BB9_42:
	add.s32 	%r257, %r7, 608;
	setp.ge.s32 	%p22, %r257, %r6;
	mov.b16 	%rs482, 127;
	@%p22 bra 	$L__BB9_44;
	ld.global.u8 	%rs482, [%rd6+608];
$L__BB9_44:
	xor.b16  	%rs559, %rs500, -128;
	xor.b16  	%rs557, %rs498, -128;
	xor.b16  	%rs554, %rs495, -128;
	xor.b16  	%rs553, %rs494, -128;
	xor.b16  	%rs552, %rs493, -128;
	xor.b16  	%rs551, %rs492, -128;
	xor.b16  	%rs550, %rs491, -128;
	xor.b16  	%rs549, %rs490, -128;
	xor.b16  	%rs548, %rs489, -128;
	xor.b16  	%rs547, %rs488, -128;
	xor.b16  	%rs546, %rs487, -128;
	xor.b16  	%rs545, %rs486, -128;
	xor.b16  	%rs544, %rs485, -128;
	xor.b16  	%rs543, %rs484, -128;
	xor.b16  	%rs541, %rs482, -128;
	mov.b32 	%r258, -1;
	shl.b32 	%r259, %r258, %r227;
	not.b32 	%r8, %r259;
	shl.b32 	%r260, %r2, 10;
	mov.u32 	%r261, _ZZN3cub18CUB_300001_SM_10006detail10radix_sort29DeviceRadixSortOnesweepKernelINS1_5radix10policy_hubIccyE10Policy1000ELNS0_9SortOrderE0EccyiiNS1_21identity_decomposer_tEEEvPT5_SB_PT3_PKSC_PT1_PKSG_PT2_PKSK_T4_iiT6_E1s;
	add.s32 	%r9, %r261, %r260;
	setp.gt.s32 	%p23, %r228, 255;
	@%p23 bra 	$L__BB9_57;
	max.s32 	%r262, %r228, 224;
	sub.s32 	%r263, %r262, %r228;
	add.s32 	%r264, %r263, 31;
	shr.u32 	%r265, %r264, 5;
	add.s32 	%r10, %r265, 1;
	and.b32  	%r11, %r10, 15;
	setp.lt.u32 	%p24, %r264, 480;
	mov.u32 	%r1981, %r228;
	@%p24 bra 	$L__BB9_48;
	and.b32  	%r266, %r10, 268435440;
	neg.s32 	%r1979, %r266;
	shl.b32 	%r268, %r228, 2;
	add.s32 	%r269, %r260, %r268;
	mov.u32 	%r270, _ZZN3cub18CUB_300001_SM_10006detail10radix_sort29DeviceRadixSortOnesweepKernelINS1_5radix10policy_hubIccyE10Policy1000ELNS0_9SortOrderE0EccyiiNS1_21identity_decomposer_tEEEvPT5_SB_PT3_PKSC_PT1_PKSG_PT2_PKSK_T4_iiT6_E1s;
	add.s32 	%r271, %r269, %r270;
	add.s32 	%r1978, %r271, 1024;
	mov.u32 	%r1981, %r228;
$L__BB9_47:
	.pragma "nounroll";
	mov.b32 	%r272, 0;
	st.shared.u32 	[%r1978+-1024], %r272;
	st.shared.u32 	[%r1978+-896], %r272;
	st.shared.u32 	[%r1978+-768], %r272;
	st.shared.u32 	[%r1978+-640], %r272;
	st.shared.u32 	[%r1978+-512], %r272;
	st.shared.u32 	[%r1978+-384], %r272;
	st.shared.u32 	[%r1978+-256], %r272;
	st.shared.u32 	[%r1978+-128], %r272;
	st.shared.u32 	[%r1978], %r272;
	st.shared.u32 	[%r1978+128], %r272;
	st.shared.u32 	[%r1978+256], %r272;
	st.shared.u32 	[%r1978+384], %r272;
	st.shared.u32 	[%r1978+512], %r272;
	st.shared.u32 	[%r1978+640], %r272;
	st.shared.u32 	[%r1978+768], %r272;
	st.shared.u32 	[%r1978+896], %r272;
	add.s32 	%r1981, %r1981, 512;
	add.s32 	%r1979, %r1979, 16;
	add.s32 	%r1978, %r1978, 2048;
	setp.ne.s32 	%p25, %r1979, 0;
	@%p25 bra 	$L__BB9_47;
$L__BB9_48:
	setp.eq.s32 	%p26, %r11, 0;
	@%p26 bra 	$L__BB9_57;
	and.b32  	%r21, %r10, 7;
	setp.lt.u32 	%p27, %r11, 8;
	@%p27 bra 	$L__BB9_51;
	shl.b32 	%r273, %r1981, 2;
	add.s32 	%r274, %r9, %r273;
	mov.b32 	%r275, 0;
	st.shared.u32 	[%r274], %r275;
	st.shared.u32 	[%r274+128], %r275;
	st.shared.u32 	[%r274+256], %r275;
	st.shared.u32 	[%r274+384], %r275;
	st.shared.u32 	[%r274+512], %r275;
	st.shared.u32 	[%r274+640], %r275;
	st.shared.u32 	[%r274+768], %r275;
	st.shared.u32 	[%r274+896], %r275;
	add.s32 	%r1981, %r1981, 256;
$L__BB9_51:
	setp.eq.s32 	%p28, %r21, 0;
	@%p28 bra 	$L__BB9_57;
	and.b32  	%r24, %r10, 3;
	setp.lt.u32 	%p29, %r21, 4;
	@%p29 bra 	$L__BB9_54;
	shl.b32 	%r276, %r1981, 2;
	add.s32 	%r277, %r9, %r276;
	mov.b32 	%r278, 0;
	st.shared.u32 	[%r277], %r278;
	st.shared.u32 	[%r277+128], %r278;
	st.shared.u32 	[%r277+256], %r278;
	st.shared.u32 	[%r277+384], %r278;
	add.s32 	%r1981, %r1981, 128;
$L__BB9_54:
	setp.eq.s32 	%p30, %r24, 0;
	@%p30 bra 	$L__BB9_57;
	shl.b32 	%r280, %r1981, 2;
	add.s32 	%r281, %r260, %r280;
	mov.u32 	%r282, _ZZN3cub18CUB_300001_SM_10006detail10radix_sort29DeviceRadixSortOnesweepKernelINS1_5radix10policy_hubIccyE10Policy1000ELNS0_9SortOrderE0EccyiiNS1_21identity_decomposer_tEEEvPT5_SB_PT3_PKSC_PT1_PKSG_PT2_PKSK_T4_iiT6_E1s;
	add.s32 	%r1985, %r282, %r281;
	neg.s32 	%r1984, %r24;
$L__BB9_56:
	.pragma "nounroll";
	mov.b32 	%r283, 0;
	st.shared.u32 	[%r1985], %r283;
	add.s32 	%r1985, %r1985, 128;
	add.s32 	%r1984, %r1984, 1;
	setp.ne.s32 	%p31, %r1984, 0;
	@%p31 bra 	$L__BB9_56;
$L__BB9_57:
	bar.warp.sync 	-1;
	and.b32  	%r33, %r226, 255;
	xor.b16  	%rs298, %rs501, 128;
	cvt.u32.u16 	%r285, %rs298;
	and.b32  	%r286, %r285, 255;
	shr.u32 	%r287, %r286, %r33;
	and.b32  	%r34, %r287, %r8;
	shl.b32 	%r288, %r34, 2;
	add.s32 	%r289, %r9, %r288;
	atom.shared.add.u32 	%r290, [%r289], 1;
	cvt.u32.u16 	%r291, %rs559;
	and.b32  	%r292, %r291, 255;
	shr.u32 	%r293, %r292, %r33;
	and.b32  	%r294, %r293, %r8;
	shl.b32 	%r295, %r294, 2;
	add.s32 	%r296, %r9, %r295;
	atom.shared.add.u32 	%r297, [%r296], 1;
	xor.b16  	%rs299, %rs499, 128;
	cvt.u32.u16 	%r298, %rs299;
	and.b32  	%r299, %r298, 255;
	shr.u32 	%r300, %r299, %r33;
	and.b32  	%r301, %r300, %r8;
	shl.b32 	%r302, %r301, 2;
	add.s32 	%r303, %r9, %r302;
	atom.shared.add.u32 	%r304, [%r303], 1;
	cvt.u32.u16 	%r305, %rs557;
	and.b32  	%r306, %r305, 255;
	shr.u32 	%r307, %r306, %r33;
	and.b32  	%r308, %r307, %r8;
	shl.b32 	%r309, %r308, 2;
	add.s32 	%r310, %r9, %r309;
	atom.shared.add.u32 	%r311, [%r310], 1;
	xor.b16  	%rs300, %rs497, 128;
	cvt.u32.u16 	%r312, %rs300;
	and.b32  	%r313, %r312, 255;
	shr.u32 	%r314, %r313, %r33;
	and.b32  	%r315, %r314, %r8;
	shl.b32 	%r316, %r315, 2;
	add.s32 	%r317, %r9, %r316;
	atom.shared.add.u32 	%r318, [%r317], 1;
	xor.b16  	%rs301, %rs496, 128;
	cvt.u32.u16 	%r319, %rs301;
	and.b32  	%r320, %r319, 255;
	shr.u32 	%r321, %r320, %r33;
	and.b32  	%r322, %r321, %r8;
	shl.b32 	%r323, %r322, 2;
	add.s32 	%r324, %r9, %r323;
	atom.shared.add.u32 	%r325, [%r324], 1;
	cvt.u32.u16 	%r326, %rs554;
	and.b32  	%r327, %r326, 255;
	shr.u32 	%r328, %r327, %r33;
	and.b32  	%r329, %r328, %r8;
	shl.b32 	%r330, %r329, 2;
	add.s32 	%r331, %r9, %r330;
	atom.shared.add.u32 	%r332, [%r331], 1;
	cvt.u32.u16 	%r333, %rs553;
	and.b32  	%r334, %r333, 255;
	shr.u32 	%r335, %r334, %r33;
	and.b32  	%r336, %r335, %r8;
	shl.b32 	%r337, %r336, 2;
	add.s32 	%r338, %r9, %r337;
	atom.shared.add.u32 	%r339, [%r338], 1;
	cvt.u32.u16 	%r340, %rs552;
	and.b32  	%r341, %r340, 255;
	shr.u32 	%r342, %r341, %r33;
	and.b32  	%r343, %r342, %r8;
	shl.b32 	%r344, %r343, 2;
	add.s32 	%r345, %r9, %r344;
	atom.shared.add.u32 	%r346, [%r345], 1;
	cvt.u32.u16 	%r347, %rs551;
	and.b32  	%r348, %r347, 255;
	shr.u32 	%r349, %r348, %r33;
	and.b32  	%r350, %r349, %r8;
	shl.b32 	%r351, %r350, 2;
	add.s32 	%r352, %r9, %r351;
	atom.shared.add.u32 	%r353, [%r352], 1;
	cvt.u32.u16 	%r354, %rs550;
	and.b32  	%r355, %r354, 255;
	shr.u32 	%r356, %r355, %r33;
	and.b32  	%r357, %r356, %r8;
	shl.b32 	%r358, %r357, 2;
	add.s32 	%r359, %r9, %r358;
	atom.shared.add.u32 	%r360, [%r359], 1;
	cvt.u32.u16 	%r361, %rs549;
	and.b32  	%r362, %r361, 255;
	shr.u32 	%r363, %r362, %r33;
	and.b32  	%r364, %r363, %r8;
	shl.b32 	%r365, %r364, 2;
	add.s32 	%r366, %r9, %r365;
	atom.shared.add.u32 	%r367, [%r366], 1;
	cvt.u32.u16 	%r368, %rs548;
	and.b32  	%r369, %r368, 255;
	shr.u32 	%r370, %r369, %r33;
	and.b32  	%r371, %r370, %r8;
	shl.b32 	%r372, %r371, 2;
	add.s32 	%r373, %r9, %r372;
	atom.shared.add.u32 	%r374, [%r373], 1;
	cvt.u32.u16 	%r375, %rs547;
	and.b32  	%r376, %r375, 255;
	shr.u32 	%r377, %r376, %r33;
	and.b32  	%r378, %r377, %r8;
	shl.b32 	%r379, %r378, 2;
	add.s32 	%r380, %r9, %r379;
	atom.shared.add.u32 	%r381, [%r380], 1;
	cvt.u32.u16 	%r382, %rs546;
	and.b32  	%r383, %r382, 255;
	shr.u32 	%r384, %r383, %r33;
	and.b32  	%r385, %r384, %r8;
	shl.b32 	%r386, %r385, 2;
	add.s32 	%r387, %r9, %r386;
	atom.shared.add.u32 	%r388, [%r387], 1;
	cvt.u32.u16 	%r389, %rs545;
	and.b32  	%r390, %r389, 255;
	shr.u32 	%r391, %r390, %r33;
	and.b32  	%r392, %r391, %r8;
	shl.b32 	%r393, %r392, 2;
	add.s32 	%r394, %r9, %r393;
	atom.shared.add.u32 	%r395, [%r394], 1;
	cvt.u32.u16 	%r396, %rs544;
	and.b32  	%r397, %r396, 255;
	shr.u32 	%r398, %r397, %r33;
	and.b32  	%r399, %r398, %r8;
	shl.b32 	%r400, %r399, 2;
	add.s32 	%r401, %r9, %r400;
	atom.shared.add.u32 	%r402, [%r401], 1;
	cvt.u32.u16 	%r403, %rs543;
	and.b32  	%r404, %r403, 255;
	shr.u32 	%r405, %r404, %r33;
	and.b32  	%r406, %r405, %r8;
	shl.b32 	%r407, %r406, 2;
	add.s32 	%r408, %r9, %r407;
	atom.shared.add.u32 	%r409, [%r408], 1;
	xor.b16  	%rs302, %rs483, 128;
	cvt.u32.u16 	%r410, %rs302;
	and.b32  	%r411, %r410, 255;
	shr.u32 	%r412, %r411, %r33;
	and.b32  	%r413, %r412, %r8;
	shl.b32 	%r414, %r413, 2;
	add.s32 	%r415, %r9, %r414;
	atom.shared.add.u32 	%r416, [%r415], 1;
	cvt.u32.u16 	%r417, %rs541;
	and.b32  	%r418, %r417, 255;
	shr.u32 	%r419, %r418, %r33;
	and.b32  	%r420, %r419, %r8;
	shl.b32 	%r421, %r420, 2;
	add.s32 	%r422, %r9, %r421;
	atom.shared.add.u32 	%r423, [%r422], 1;
	bar.sync 	0;
	setp.gt.u32 	%p32, %r1, 255;
	shl.b32 	%r424, %r1, 2;
	mov.u32 	%r425, _ZZN3cub18CUB_300001_SM_10006detail10radix_sort29DeviceRadixSortOnesweepKernelINS1_5radix10policy_hubIccyE10Policy1000ELNS0_9SortOrderE0EccyiiNS1_21identity_decomposer_tEEEvPT5_SB_PT3_PKSC_PT1_PKSG_PT2_PKSK_T4_iiT6_E1s;
	add.s32 	%r35, %r425, %r424;
	mov.b32 	%r1986, 0;
	@%p32 bra 	$L__BB9_59;
	ld.shared.u32 	%r426, [%r35];
	mov.b32 	%r427, 0;
	st.shared.u32 	[%r35], %r427;
	ld.shared.u32 	%r428, [%r35+1024];
	st.shared.u32 	[%r35+1024], %r426;
	add.s32 	%r429, %r428, %r426;
	ld.shared.u32 	%r430, [%r35+2048];
	st.shared.u32 	[%r35+2048], %r429;
	add.s32 	%r431, %r430, %r429;
	ld.shared.u32 	%r432, [%r35+3072];
	st.shared.u32 	[%r35+3072], %r431;
	add.s32 	%r433, %r432, %r431;
	ld.shared.u32 	%r434, [%r35+4096];
	st.shared.u32 	[%r35+4096], %r433;
	add.s32 	%r435, %r434, %r433;
	ld.shared.u32 	%r436, [%r35+5120];
	st.shared.u32 	[%r35+5120], %r435;
	add.s32 	%r437, %r436, %r435;
	ld.shared.u32 	%r438, [%r35+6144];
	st.shared.u32 	[%r35+6144], %r437;
	add.s32 	%r439, %r438, %r437;
	ld.shared.u32 	%r440, [%r35+7168];
	st.shared.u32 	[%r35+7168], %r439;
	add.s32 	%r441, %r440, %r439;
	ld.shared.u32 	%r442, [%r35+8192];
	st.shared.u32 	[%r35+8192], %r441;
	add.s32 	%r443, %r442, %r441;
	ld.shared.u32 	%r444, [%r35+9216];
	st.shared.u32 	[%r35+9216], %r443;
	add.s32 	%r445, %r444, %r443;
	ld.shared.u32 	%r446, [%r35+10240];
	st.shared.u32 	[%r35+10240], %r445;
	add.s32 	%r447, %r446, %r445;
	ld.shared.u32 	%r448, [%r35+11264];
	st.shared.u32 	[%r35+11264], %r447;
	add.s32 	%r1986, %r448, %r447;
$L__BB9_59:
	shl.b32 	%r449, %r4, 8;
	add.s32 	%r450, %r449, %r1;
	mul.wide.s32 	%rd60, %r450, 4;
	add.s64 	%rd7, %rd3, %rd60;
	@%p32 bra 	$L__BB9_61;
	or.b32  	%r451, %r1986, 1073741824;
	st.volatile.global.u32 	[%rd7], %r451;
$L__BB9_61:
	xor.b16  	%rs542, %rs483, -128;
	xor.b16  	%rs555, %rs496, -128;
	xor.b16  	%rs556, %rs497, -128;
	xor.b16  	%rs558, %rs499, -128;
	xor.b16  	%rs560, %rs501, -128;
	setp.lt.u32 	%p34, %r1, 256;
	setp.eq.s32 	%p35, %r1986, 7680;
	and.pred  	%p36, %p34, %p35;
	selp.u32 	%r452, 1, 0, %p36;
	{ 
	.reg .pred 	%p1; 
	.reg .pred 	%p2; 
	setp.ne.u32 	%p1, %r452, 0; 
	bar.red.or.pred 	%p2, 0, %p1; 
	selp.u32 	%r453, 1, 0, %p2; 
	}
	setp.eq.s32 	%p37, %r453, 0;
	and.b32  	%r454, %r1, 992;
	and.b32  	%r455, %r1, 31;
	mul.lo.s32 	%r456, %r454, 20;
	or.b32  	%r457, %r456, %r455;
	cvt.u64.u32 	%rd8, %r457;
	add.s64 	%rd61, %rd8, %rd5;
	cvta.to.global.u64 	%rd62, %rd49;
	add.s64 	%rd9, %rd62, %rd61;
	cvt.u64.u32 	%rd10, %r1;
	cvta.to.global.u64 	%rd63, %rd47;
	mul.wide.u32 	%rd64, %r1, 8;
	add.s64 	%rd11, %rd63, %rd64;
	cvta.to.global.u64 	%rd65, %rd48;
	add.s64 	%rd12, %rd65, %rd64;
	@%p37 bra 	$L__BB9_199;
	setp.gt.u32 	%p39, %r1, %r34;
	selp.b32 	%r38, 7680, 0, %p39;
	shl.b32 	%r458, %r1, 3;
	mov.u32 	%r459, _ZZN3cub18CUB_300001_SM_10006detail10radix_sort29DeviceRadixSortOnesweepKernelINS1_5radix10policy_hubIccyE10Policy1000ELNS0_9SortOrderE0EccyiiNS1_21identity_decomposer_tEEEvPT5_SB_PT3_PKSC_PT1_PKSG_PT2_PKSK_T4_iiT6_E1s;
	add.s32 	%r460, %r459, %r458;
	add.s32 	%r39, %r460, 15008;
	@%p32 bra 	$L__BB9_70;
	ld.global.u64 	%rd66, [%rd12];
	cvt.u64.u32 	%rd67, %r38;
	sub.s64 	%rd310, %rd66, %rd67;
	st.shared.u64 	[%r39], %rd310;
	setp.lt.s32 	%p40, %r4, 1;
	mov.u32 	%r1990, %r1986;
	@%p40 bra 	$L__BB9_69;
	mov.b32 	%r1988, -1;
	mov.u32 	%r1987, %r4;
	mov.u32 	%r1990, %r1986;
$L__BB9_65:
	add.s32 	%r43, %r1987, -1;
	shl.b32 	%r462, %r43, 8;
	add.s32 	%r463, %r462, %r1;
	mul.wide.s32 	%rd68, %r463, 4;
	add.s64 	%rd14, %rd3, %rd68;
$L__BB9_66:
	membar.cta;
	ld.volatile.global.u32 	%r44, [%rd14];
	setp.eq.s32 	%p41, %r44, 0;
	@%p41 bra 	$L__BB9_66;
	and.b32  	%r464, %r44, 1073741823;
	add.s32 	%r1990, %r464, %r1990;
	setp.gt.s32 	%p42, %r44, -1;
	vote.sync.ballot.b32 	%r1988, %p42, %r1988;
	setp.gt.u32 	%p44, %r1987, 1;
	and.pred  	%p45, %p42, %p44;
	mov.u32 	%r1987, %r43;
	@%p45 bra 	$L__BB9_65;
	ld.shared.u64 	%rd310, [%r39];
$L__BB9_69:
	or.b32  	%r465, %r1990, -2147483648;
	st.volatile.global.u32 	[%rd7], %r465;
	sub.s32 	%r466, %r1990, %r1986;
	cvt.s64.s32 	%rd69, %r466;
	add.s64 	%rd70, %rd310, %rd69;
	st.shared.u64 	[%r39], %rd70;
$L__BB9_70:
	setp.lt.s32 	%p47, %r5, %r225;
	setp.eq.s64 	%p48, %rd47, 0;
	or.pred  	%p49, %p48, %p47;
	or.pred  	%p50, %p32, %p49;
	@%p50 bra 	$L__BB9_72;
	ld.shared.u64 	%rd71, [%r39];
	cvt.u64.u32 	%rd72, %r38;
	cvt.s64.s32 	%rd73, %r1986;
	add.s64 	%rd74, %rd72, %rd73;
	add.s64 	%rd75, %rd74, %rd71;
	st.global.u64 	[%rd11], %rd75;
$L__BB9_72:
	setp.gt.s32 	%p51, %r5, %r225;
	bar.sync 	0;
	shl.b32 	%r467, %r34, 3;
	mov.u32 	%r468, _ZZN3cub18CUB_300001_SM_10006detail10radix_sort29DeviceRadixSortOnesweepKernelINS1_5radix10policy_hubIccyE10Policy1000ELNS0_9SortOrderE0EccyiiNS1_21identity_decomposer_tEEEvPT5_SB_PT3_PKSC_PT1_PKSG_PT2_PKSK_T4_iiT6_E1s;
	add.s32 	%r469, %r468, %r467;
	ld.shared.u64 	%rd17, [%r469+15008];
	@%p51 bra 	$L__BB9_74;
	add.s64 	%rd76, %rd17, %rd8;
	add.s64 	%rd77, %rd2, %rd76;
	st.global.u8 	[%rd77], %rs501;
	st.global.u8 	[%rd77+32], %rs500;
	st.global.u8 	[%rd77+64], %rs499;
	st.global.u8 	[%rd77+96], %rs498;
	st.global.u8 	[%rd77+128], %rs497;
	st.global.u8 	[%rd77+160], %rs496;
	st.global.u8 	[%rd77+192], %rs495;
	st.global.u8 	[%rd77+224], %rs494;
	st.global.u8 	[%rd77+256], %rs493;
	st.global.u8 	[%rd77+288], %rs492;
	st.global.u8 	[%rd77+320], %rs491;
	st.global.u8 	[%rd77+352], %rs490;
	st.global.u8 	[%rd77+384], %rs489;
	st.global.u8 	[%rd77+416], %rs488;
	st.global.u8 	[%rd77+448], %rs487;
	st.global.u8 	[%rd77+480], %rs486;
	st.global.u8 	[%rd77+512], %rs485;
	st.global.u8 	[%rd77+544], %rs484;
	st.global.u8 	[%rd77+576], %rs483;
	st.global.u8 	[%rd77+608], %rs482;
	bra.uni 	$L__BB9_114;
$L__BB9_74:
	cvt.u32.u64 	%r470, %rd8;
	mad.lo.s32 	%r48, %r4, -7680, %r225;
	setp.ge.s32 	%p52, %r470, %r48;
	add.s64 	%rd78, %rd17, %rd8;
	add.s64 	%rd18, %rd2, %rd78;
	@%p52 bra 	$L__BB9_76;
	st.global.u8 	[%rd18], %rs501;
$L__BB9_76:
	cvt.u32.u64 	%r471, %rd8;
	add.s32 	%r472, %r471, 32;
	setp.ge.s32 	%p53, %r472, %r48;
	@%p53 bra 	$L__BB9_78;
	st.global.u8 	[%rd18+32], %rs500;
$L__BB9_78:
	cvt.u32.u64 	%r473, %rd8;
	add.s32 	%r474, %r473, 64;
	setp.ge.s32 	%p54, %r474, %r48;
	@%p54 bra 	$L__BB9_80;
	st.global.u8 	[%rd18+64], %rs499;
$L__BB9_80:
	cvt.u32.u64 	%r475, %rd8;
	add.s32 	%r476, %r475, 96;
	setp.ge.s32 	%p55, %r476, %r48;
	@%p55 bra 	$L__BB9_82;
	st.global.u8 	[%rd18+96], %rs498;
$L__BB9_82:
	cvt.u32.u64 	%r477, %rd8;
	add.s32 	%r478, %r477, 128;
	setp.ge.s32 	%p56, %r478, %r48;
	@%p56 bra 	$L__BB9_84;
	st.global.u8 	[%rd18+128], %rs497;
$L__BB9_84:
	cvt.u32.u64 	%r479, %rd8;
	add.s32 	%r480, %r479, 160;
	setp.ge.s32 	%p57, %r480, %r48;
	@%p57 bra 	$L__BB9_86;
	st.global.u8 	[%rd18+160], %rs496;
$L__BB9_86:
	cvt.u32.u64 	%r481, %rd8;
	add.s32 	%r482, %r481, 192;
	setp.ge.s32 	%p58, %r482, %r48;
	@%p58 bra 	$L__BB9_88;
	st.global.u8 	[%rd18+192], %rs495;
$L__BB9_88:
	cvt.u32.u64 	%r483, %rd8;
	add.s32 	%r484, %r483, 224;
	setp.ge.s32 	%p59, %r484, %r48;
	@%p59 bra 	$L__BB9_90;
	st.global.u8 	[%rd18+224], %rs494;
$L__BB9_90:
	cvt.u32.u64 	%r485, %rd8;
	add.s32 	%r486, %r485, 256;
	setp.ge.s32 	%p60, %r486, %r48;
	@%p60 bra 	$L__BB9_92;
	st.global.u8 	[%rd18+256], %rs493;
$L__BB9_92:
	cvt.u32.u64 	%r487, %rd8;
	add.s32 	%r488, %r487, 288;
	setp.ge.s32 	%p61, %r488, %r48;
	@%p61 bra 	$L__BB9_94;
	st.global.u8 	[%rd18+288], %rs492;
$L__BB9_94:
	cvt.u32.u64 	%r489, %rd8;
	add.s32 	%r490, %r489, 320;
	setp.ge.s32 	%p62, %r490, %r48;
	@%p62 bra 	$L__BB9_96;
	st.global.u8 	[%rd18+320], %rs491;
$L__BB9_96:
	cvt.u32.u64 	%r491, %rd8;
	add.s32 	%r492, %r491, 352;
	setp.ge.s32 	%p63, %r492, %r48;
	@%p63 bra 	$L__BB9_98;
	st.global.u8 	[%rd18+352], %rs490;
$L__BB9_98:
	cvt.u32.u64 	%r493, %rd8;
	add.s32 	%r494, %r493, 384;
	setp.ge.s32 	%p64, %r494, %r48;
	@%p64 bra 	$L__BB9_100;
	st.global.u8 	[%rd18+384], %rs489;
$L__BB9_100:
	cvt.u32.u64 	%r495, %rd8;
	add.s32 	%r496, %r495, 416;
	setp.ge.s32 	%p65, %r496, %r48;
	@%p65 bra 	$L__BB9_102;
	st.global.u8 	[%rd18+416], %rs488;
$L__BB9_102:
	cvt.u32.u64 	%r497, %rd8;
	add.s32 	%r498, %r497, 448;
	setp.ge.s32 	%p66, %r498, %r48;
	@%p66 bra 	$L__BB9_104;
	st.global.u8 	[%rd18+448], %rs487;
$L__BB9_104:
	cvt.u32.u64 	%r499, %rd8;
	add.s32 	%r500, %r499, 480;
	setp.ge.s32 	%p67, %r500, %r48;
	@%p67 bra 	$L__BB9_106;
	st.global.u8 	[%rd18+480], %rs486;
$L__BB9_106:
	cvt.u32.u64 	%r501, %rd8;
	add.s32 	%r502, %r501, 512;
	setp.ge.s32 	%p68, %r502, %r48;
	@%p68 bra 	$L__BB9_108;
	st.global.u8 	[%rd18+512], %rs485;
$L__BB9_108:
	cvt.u32.u64 	%r503, %rd8;
	add.s32 	%r504, %r503, 544;
	setp.ge.s32 	%p69, %r504, %r48;
	@%p69 bra 	$L__BB9_110;
	st.global.u8 	[%rd18+544], %rs484;
$L__BB9_110:
	cvt.u32.u64 	%r505, %rd8;
	add.s32 	%r506, %r505, 576;
	setp.ge.s32 	%p70, %r506, %r48;
	@%p70 bra 	$L__BB9_112;
	st.global.u8 	[%rd18+576], %rs483;
$L__BB9_112:
	cvt.u32.u64 	%r507, %rd8;
	add.s32 	%r508, %r507, 608;
	setp.ge.s32 	%p71, %r508, %r48;
	@%p71 bra 	$L__BB9_114;
	st.global.u8 	[%rd18+608], %rs482;
$L__BB9_114:
	@%p51 bra 	$L__BB9_116;
	ld.global.u8 	%rs540, [%rd9];
	ld.global.u8 	%rs539, [%rd9+32];
	ld.global.u8 	%rs538, [%rd9+64];
	ld.global.u8 	%rs537, [%rd9+96];
	ld.global.u8 	%rs536, [%rd9+128];
	ld.global.u8 	%rs535, [%rd9+160];
	ld.global.u8 	%rs534, [%rd9+192];
	ld.global.u8 	%rs533, [%rd9+224];
	ld.global.u8 	%rs532, [%rd9+256];
	ld.global.u8 	%rs531, [%rd9+288];
	ld.global.u8 	%rs530, [%rd9+320];
	ld.global.u8 	%rs529, [%rd9+352];
	ld.global.u8 	%rs528, [%rd9+384];
	ld.global.u8 	%rs527, [%rd9+416];
	ld.global.u8 	%rs526, [%rd9+448];
	ld.global.u8 	%rs525, [%rd9+480];
	ld.global.u8 	%rs524, [%rd9+512];
	ld.global.u8 	%rs523, [%rd9+544];
	ld.global.u8 	%rs522, [%rd9+576];
	ld.global.u8 	%rs521, [%rd9+608];
	bra.uni 	$L__BB9_156;
$L__BB9_116:
	cvt.u32.u64 	%r509, %rd8;
	cvt.u32.u64 	%r510, %rd5;
	sub.s32 	%r49, %r225, %r510;
	setp.ge.s32 	%p73, %r509, %r49;
	@%p73 bra 	$L__BB9_118;
	ld.global.u8 	%rs540, [%rd9];
$L__BB9_118:
	cvt.u32.u64 	%r511, %rd8;
	add.s32 	%r512, %r511, 32;
	setp.ge.s32 	%p74, %r512, %r49;
	@%p74 bra 	$L__BB9_120;
	ld.global.u8 	%rs539, [%rd9+32];
$L__BB9_120:
	cvt.u32.u64 	%r513, %rd8;
	add.s32 	%r514, %r513, 64;
	setp.ge.s32 	%p75, %r514, %r49;
	@%p75 bra 	$L__BB9_122;
	ld.global.u8 	%rs538, [%rd9+64];
$L__BB9_122:
	cvt.u32.u64 	%r515, %rd8;
	add.s32 	%r516, %r515, 96;
	setp.ge.s32 	%p76, %r516, %r49;
	@%p76 bra 	$L__BB9_124;
	ld.global.u8 	%rs537, [%rd9+96];
$L__BB9_124:
	cvt.u32.u64 	%r517, %rd8;
	add.s32 	%r518, %r517, 128;
	setp.ge.s32 	%p77, %r518, %r49;
	@%p77 bra 	$L__BB9_126;
	ld.global.u8 	%rs536, [%rd9+128];
$L__BB9_126:
	cvt.u32.u64 	%r519, %rd8;
	add.s32 	%r520, %r519, 160;
	setp.ge.s32 	%p78, %r520, %r49;
	@%p78 bra 	$L__BB9_128;
	ld.global.u8 	%rs535, [%rd9+160];
$L__BB9_128:
	cvt.u32.u64 	%r521, %rd8;
	add.s32 	%r522, %r521, 192;
	setp.ge.s32 	%p79, %r522, %r49;
	@%p79 bra 	$L__BB9_130;
	ld.global.u8 	%rs534, [%rd9+192];
$L__BB9_130:
	cvt.u32.u64 	%r523, %rd8;
	add.s32 	%r524, %r523, 224;
	setp.ge.s32 	%p80, %r524, %r49;
	@%p80 bra 	$L__BB9_132;
	ld.global.u8 	%rs533, [%rd9+224];
$L__BB9_132:
	cvt.u32.u64 	%r525, %rd8;
	add.s32 	%r526, %r525, 256;
	setp.ge.s32 	%p81, %r526, %r49;
	@%p81 bra 	$L__BB9_134;
	ld.global.u8 	%rs532, [%rd9+256];
$L__BB9_134:
	cvt.u32.u64 	%r527, %rd8;
	add.s32 	%r528, %r527, 288;
	setp.ge.s32 	%p82, %r528, %r49;
	@%p82 bra 	$L__BB9_136;
	ld.global.u8 	%rs531, [%rd9+288];
$L__BB9_136:
	cvt.u32.u64 	%r529, %rd8;
	add.s32 	%r530, %r529, 320;
	setp.ge.s32 	%p83, %r530, %r49;
	@%p83 bra 	$L__BB9_138;
	ld.global.u8 	%rs530, [%rd9+320];
$L__BB9_138:
	cvt.u32.u64 	%r531, %rd8;
	add.s32 	%r532, %r531, 352;
	setp.ge.s32 	%p84, %r532, %r49;
	@%p84 bra 	$L__BB9_140;
	ld.global.u8 	%rs529, [%rd9+352];
$L__BB9_140:
	cvt.u32.u64 	%r533, %rd8;
	add.s32 	%r534, %r533, 384;
	setp.ge.s32 	%p85, %r534, %r49;
	@%p85 bra 	$L__BB9_142;
	ld.global.u8 	%rs528, [%rd9+384];
$L__BB9_142:
	cvt.u32.u64 	%r535, %rd8;
	add.s32 	%r536, %r535, 416;
	setp.ge.s32 	%p86, %r536, %r49;
	@%p86 bra 	$L__BB9_144;
	ld.global.u8 	%rs527, [%rd9+416];
$L__BB9_144:
	cvt.u32.u64 	%r537, %rd8;
	add.s32 	%r538, %r537, 448;
	setp.ge.s32 	%p87, %r538, %r49;
	@%p87 bra 	$L__BB9_146;
	ld.global.u8 	%rs526, [%rd9+448];
$L__BB9_146:
	cvt.u32.u64 	%r539, %rd8;
	add.s32 	%r540, %r539, 480;
	setp.ge.s32 	%p88, %r540, %r49;
	@%p88 bra 	$L__BB9_148;
	ld.global.u8 	%rs525, [%rd9+480];
$L__BB9_148:
	cvt.u32.u64 	%r541, %rd8;
	add.s32 	%r542, %r541, 512;
	setp.ge.s32 	%p89, %r542, %r49;
	@%p89 bra 	$L__BB9_150;
	ld.global.u8 	%rs524, [%rd9+512];
$L__BB9_150:
	cvt.u32.u64 	%r543, %rd8;
	add.s32 	%r544, %r543, 544;
	setp.ge.s32 	%p90, %r544, %r49;
	@%p90 bra 	$L__BB9_152;
	ld.global.u8 	%rs523, [%rd9+544];
$L__BB9_152:
	cvt.u32.u64 	%r545, %rd8;
	add.s32 	%r546, %r545, 576;
	setp.ge.s32 	%p91, %r546, %r49;
	@%p91 bra 	$L__BB9_154;
	ld.global.u8 	%rs522, [%rd9+576];
$L__BB9_154:
	cvt.u32.u64 	%r547, %rd8;
	add.s32 	%r548, %r547, 608;
	setp.ge.s32 	%p92, %r548, %r49;
	@%p92 bra 	$L__BB9_156;
	ld.global.u8 	%rs521, [%rd9+608];
$L__BB9_156:
	@%p51 bra 	$L__BB9_158;
	add.s64 	%rd79, %rd17, %rd8;
	add.s64 	%rd80, %rd1, %rd79;
	st.global.u8 	[%rd80], %rs540;
	st.global.u8 	[%rd80+32], %rs539;
	st.global.u8 	[%rd80+64], %rs538;
	st.global.u8 	[%rd80+96], %rs537;
	st.global.u8 	[%rd80+128], %rs536;
	st.global.u8 	[%rd80+160], %rs535;
	st.global.u8 	[%rd80+192], %rs534;
	st.global.u8 	[%rd80+224], %rs533;
	st.global.u8 	[%rd80+256], %rs532;
	st.global.u8 	[%rd80+288], %rs531;
	st.global.u8 	[%rd80+320], %rs530;
	st.global.u8 	[%rd80+352], %rs529;
	st.global.u8 	[%rd80+384], %rs528;
	st.global.u8 	[%rd80+416], %rs527;
	st.global.u8 	[%rd80+448], %rs526;
	st.global.u8 	[%rd80+480], %rs525;
	st.global.u8 	[%rd80+512], %rs524;
	st.global.u8 	[%rd80+544], %rs523;
	st.global.u8 	[%rd80+576], %rs522;
	st.global.u8 	[%rd80+608], %rs521;
	bra.uni 	$L__BB9_198;
$L__BB9_158:
	cvt.u32.u64 	%r549, %rd8;
	mad.lo.s32 	%r50, %r4, -7680, %r225;
	setp.ge.s32 	%p94, %r549, %r50;
	add.s64 	%rd81, %rd17, %rd8;
	add.s64 	%rd19, %rd1, %rd81;
	@%p94 bra 	$L__BB9_160;
	st.global.u8 	[%rd19], %rs540;
$L__BB9_160:
	cvt.u32.u64 	%r550, %rd8;
	add.s32 	%r551, %r550, 32;
	setp.ge.s32 	%p95, %r551, %r50;
	@%p95 bra 	$L__BB9_162;
	st.global.u8 	[%rd19+32], %rs539;
$L__BB9_162:
	cvt.u32.u64 	%r552, %rd8;
	add.s32 	%r553, %r552, 64;
	setp.ge.s32 	%p96, %r553, %r50;
	@%p96 bra 	$L__BB9_164;
	st.global.u8 	[%rd19+64], %rs538;
$L__BB9_164:
	cvt.u32.u64 	%r554, %rd8;
	add.s32 	%r555, %r554, 96;
	setp.ge.s32 	%p97, %r555, %r50;
	@%p97 bra 	$L__BB9_166;
	st.global.u8 	[%rd19+96], %rs537;
$L__BB9_166:
	cvt.u32.u64 	%r556, %rd8;
	add.s32 	%r557, %r556, 128;
	setp.ge.s32 	%p98, %r557, %r50;
	@%p98 bra 	$L__BB9_168;
	st.global.u8 	[%rd19+128], %rs536;
$L__BB9_168:
	cvt.u32.u64 	%r558, %rd8;
	add.s32 	%r559, %r558, 160;
	setp.ge.s32 	%p99, %r559, %r50;
	@%p99 bra 	$L__BB9_170;
	st.global.u8 	[%rd19+160], %rs535;
$L__BB9_170:
	cvt.u32.u64 	%r560, %rd8;
	add.s32 	%r561, %r560, 192;
	setp.ge.s32 	%p100, %r561, %r50;
	@%p100 bra 	$L__BB9_172;
	st.global.u8 	[%rd19+192], %rs534;
$L__BB9_172:
	cvt.u32.u64 	%r562, %rd8;
	add.s32 	%r563, %r562, 224;
	setp.ge.s32 	%p101, %r563, %r50;
	@%p101 bra 	$L__BB9_174;
	st.global.u8 	[%rd19+224], %rs533;
$L__BB9_174:
	cvt.u32.u64 	%r564, %rd8;
	add.s32 	%r565, %r564, 256;
	setp.ge.s32 	%p102, %r565, %r50;
	@%p102 bra 	$L__BB9_176;
	st.global.u8 	[%rd19+256], %rs532;
$L__BB9_176:
	cvt.u32.u64 	%r566, %rd8;
	add.s32 	%r567, %r566, 288;
	setp.ge.s32 	%p103, %r567, %r50;
	@%p103 bra 	$L__BB9_178;
	st.global.u8 	[%rd19+288], %rs531;
$L__BB9_178:
	cvt.u32.u64 	%r568, %rd8;
	add.s32 	%r569, %r568, 320;
	setp.ge.s32 	%p104, %r569, %r50;
	@%p104 bra 	$L__BB9_180;
	st.global.u8 	[%rd19+320], %rs530;
$L__BB9_180:
	cvt.u32.u64 	%r570, %rd8;
	add.s32 	%r571, %r570, 352;
	setp.ge.s32 	%p105, %r571, %r50;
	@%p105 bra 	$L__BB9_182;
	st.global.u8 	[%rd19+352], %rs529;
$L__BB9_182:
	cvt.u32.u64 	%r572, %rd8;
	add.s32 	%r573, %r572, 384;
	setp.ge.s32 	%p106, %r573, %r50;
	@%p106 bra 	$L__BB9_184;
	st.global.u8 	[%rd19+384], %rs528;
$L__BB9_184:
	cvt.u32.u64 	%r574, %rd8;
	add.s32 	%r575, %r574, 416;
	setp.ge.s32 	%p107, %r575, %r50;
	@%p107 bra 	$L__BB9_186;
	st.global.u8 	[%rd19+416], %rs527;
$L__BB9_186:
	cvt.u32.u64 	%r576, %rd8;
	add.s32 	%r577, %r576, 448;
	setp.ge.s32 	%p108, %r577, %r50;
	@%p108 bra 	$L__BB9_188;
	st.global.u8 	[%rd19+448], %rs526;
$L__BB9_188:
	cvt.u32.u64 	%r578, %rd8;
	add.s32 	%r579, %r578, 480;
	setp.ge.s32 	%p109, %r579, %r50;
	@%p109 bra 	$L__BB9_190;
	st.global.u8 	[%rd19+480], %rs525;
$L__BB9_190:
	cvt.u32.u64 	%r580, %rd8;
	add.s32 	%r581, %r580, 512;
	setp.ge.s32 	%p110, %r581, %r50;
	@%p110 bra 	$L__BB9_192;
	st.global.u8 	[%rd19+512], %rs524;
$L__BB9_192:
	cvt.u32.u64 	%r582, %rd8;
	add.s32 	%r583, %r582, 544;
	setp.ge.s32 	%p111, %r583, %r50;
	@%p111 bra 	$L__BB9_194;
	st.global.u8 	[%rd19+544], %rs523;
$L__BB9_194:
	cvt.u32.u64 	%r584, %rd8;
	add.s32 	%r585, %r584, 576;
	setp.ge.s32 	%p112, %r585, %r50;
	@%p112 bra 	$L__BB9_196;
	st.global.u8 	[%rd19+576], %rs522;
$L__BB9_196:
	cvt.u32.u64 	%r586, %rd8;
	add.s32 	%r587, %r586, 608;
	setp.ge.s32 	%p113, %r587, %r50;
	@%p113 bra 	$L__BB9_198;
	st.global.u8 	[%rd19+608], %rs521;
$L__BB9_198:
	// begin inline asm
	exit;
	// end inline asm
	mov.u16 	%rs541, %rs482;
	mov.u16 	%rs542, %rs483;
	mov.u16 	%rs543, %rs484;
	mov.u16 	%rs544, %rs485;
	mov.u16 	%rs545, %rs486;
	mov.u16 	%rs546, %rs487;
	mov.u16 	%rs547, %rs488;
	mov.u16 	%rs548, %rs489;
	mov.u16 	%rs549, %rs490;
	mov.u16 	%rs550, %rs491;
	mov.u16 	%rs551, %rs492;
	mov.u16 	%rs552, %rs493;
	mov.u16 	%rs553, %rs494;
	mov.u16 	%rs554, %rs495;
	mov.u16 	%rs555, %rs496;
	mov.u16 	%rs556, %rs497;
	mov.u16 	%rs557, %rs498;
	mov.u16 	%rs558, %rs499;
	mov.u16 	%rs559, %rs500;
	mov.u16 	%rs560, %rs501;
$L__BB9_199:
	mul.hi.u32 	%r588, %r1, 357913942;
	add.s32 	%r589, %r588, %r1;
	shl.b32 	%r590, %r589, 2;
	mov.u32 	%r591, _ZZN3cub18CUB_300001_SM_10006detail10radix_sort29DeviceRadixSortOnesweepKernelINS1_5radix10policy_hubIccyE10Policy1000ELNS0_9SortOrderE0EccyiiNS1_21identity_decomposer_tEEEvPT5_SB_PT3_PKSC_PT1_PKSG_PT2_PKSK_T4_iiT6_E1s;
	add.s32 	%r592, %r591, %r590;
	add.s32 	%r51, %r592, 13328;
	st.shared.u32 	[%r592+13328], %r1986;
	bar.sync 	0;
	setp.gt.u32 	%p114, %r1, 31;
	@%p114 bra 	$L__BB9_201;
	mov.u32 	%r623, _ZZN3cub18CUB_300001_SM_10006detail10radix_sort29DeviceRadixSortOnesweepKernelINS1_5radix10policy_hubIccyE10Policy1000ELNS0_9SortOrderE0EccyiiNS1_21identity_decomposer_tEEEvPT5_SB_PT3_PKSC_PT1_PKSG_PT2_PKSK_T4_iiT6_E1s;
	mad.lo.s32 	%r624, %r1, 52, %r623;
	ld.shared.u32 	%r625, [%r624+13328];
	ld.shared.u32 	%r626, [%r624+13332];
	ld.shared.u32 	%r627, [%r624+13336];
	ld.shared.u32 	%r628, [%r624+13340];
	ld.shared.u32 	%r629, [%r624+13344];
	ld.shared.u32 	%r630, [%r624+13348];
	ld.shared.u32 	%r631, [%r624+13352];
	ld.shared.u32 	%r632, [%r624+13356];
	ld.shared.u32 	%r633, [%r624+13360];
	ld.shared.u32 	%r634, [%r624+13364];
	ld.shared.u32 	%r635, [%r624+13368];
	ld.shared.u32 	%r636, [%r624+13372];
	add.s32 	%r637, %r626, %r625;
	add.s32 	%r638, %r637, %r627;
	add.s32 	%r639, %r638, %r628;
	add.s32 	%r640, %r639, %r629;
	add.s32 	%r641, %r640, %r630;
	add.s32 	%r642, %r641, %r631;
	add.s32 	%r643, %r642, %r632;
	add.s32 	%r644, %r643, %r633;
	add.s32 	%r645, %r644, %r634;
	add.s32 	%r646, %r645, %r635;
	add.s32 	%r597, %r646, %r636;
	mov.b32 	%r595, 1;
	mov.b32 	%r620, 0;
	mov.b32 	%r622, -1;
	// begin inline asm
	{  .reg .s32 r0;  .reg .pred p;  shfl.sync.up.b32 r0|p, %r597, %r595, %r620, %r622;  @p add.s32 r0, r0, %r597;  mov.s32 %r593, r0;}
	// end inline asm
	mov.b32 	%r601, 2;
	// begin inline asm
	{  .reg .s32 r0;  .reg .pred p;  shfl.sync.up.b32 r0|p, %r593, %r601, %r620, %r622;  @p add.s32 r0, r0, %r593;  mov.s32 %r599, r0;}
	// end inline asm
	mov.b32 	%r607, 4;
	// begin inline asm
	{  .reg .s32 r0;  .reg .pred p;  shfl.sync.up.b32 r0|p, %r599, %r607, %r620, %r622;  @p add.s32 r0, r0, %r599;  mov.s32 %r605, r0;}
	// end inline asm
	mov.b32 	%r613, 8;
	// begin inline asm
	{  .reg .s32 r0;  .reg .pred p;  shfl.sync.up.b32 r0|p, %r605, %r613, %r620, %r622;  @p add.s32 r0, r0, %r605;  mov.s32 %r611, r0;}
	// end inline asm
	mov.b32 	%r619, 16;
	// begin inline asm
	{  .reg .s32 r0;  .reg .pred p;  shfl.sync.up.b32 r0|p, %r611, %r619, %r620, %r622;  @p add.s32 r0, r0, %r611;  mov.s32 %r617, r0;}
	// end inline asm
	sub.s32 	%r647, %r617, %r597;
	add.s32 	%r648, %r625, %r647;
	add.s32 	%r649, %r626, %r648;
	add.s32 	%r650, %r627, %r649;
	add.s32 	%r651, %r628, %r650;
	add.s32 	%r652, %r629, %r651;
	add.s32 	%r653, %r630, %r652;
	add.s32 	%r654, %r631, %r653;
	add.s32 	%r655, %r632, %r654;
	add.s32 	%r656, %r633, %r655;
	add.s32 	%r657, %r634, %r656;
	add.s32 	%r658, %r635, %r657;
	st.shared.u32 	[%r624+13328], %r647;
	st.shared.u32 	[%r624+13332], %r648;
	st.shared.u32 	[%r624+13336], %r649;
	st.shared.u32 	[%r624+13340], %r650;
	st.shared.u32 	[%r624+13344], %r651;
	st.shared.u32 	[%r624+13348], %r652;
	st.shared.u32 	[%r624+13352], %r653;
	st.shared.u32 	[%r624+13356], %r654;
	st.shared.u32 	[%r624+13360], %r655;
	st.shared.u32 	[%r624+13364], %r656;
	st.shared.u32 	[%r624+13368], %r657;
	st.shared.u32 	[%r624+13372], %r658;
$L__BB9_201:
	bar.sync 	0;
	ld.shared.s32 	%rd21, [%r51];
	@%p32 bra 	$L__BB9_203;
	cvt.u32.u64 	%r659, %rd21;
	ld.shared.u32 	%r661, [%r35];
	add.s32 	%r662, %r661, %r659;
	st.shared.u32 	[%r35], %r662;
	ld.shared.u32 	%r663, [%r35+1024];
	add.s32 	%r664, %r663, %r659;
	st.shared.u32 	[%r35+1024], %r664;
	ld.shared.u32 	%r665, [%r35+2048];
	add.s32 	%r666, %r665, %r659;
	st.shared.u32 	[%r35+2048], %r666;
	ld.shared.u32 	%r667, [%r35+3072];
	add.s32 	%r668, %r667, %r659;
	st.shared.u32 	[%r35+3072], %r668;
	ld.shared.u32 	%r669, [%r35+4096];
	add.s32 	%r670, %r669, %r659;
	st.shared.u32 	[%r35+4096], %r670;
	ld.shared.u32 	%r671, [%r35+5120];
	add.s32 	%r672, %r671, %r659;
	st.shared.u32 	[%r35+5120], %r672;
	ld.shared.u32 	%r673, [%r35+6144];
	add.s32 	%r674, %r673, %r659;
	st.shared.u32 	[%r35+6144], %r674;
	ld.shared.u32 	%r675, [%r35+7168];
	add.s32 	%r676, %r675, %r659;
	st.shared.u32 	[%r35+7168], %r676;
	ld.shared.u32 	%r677, [%r35+8192];
	add.s32 	%r678, %r677, %r659;
	st.shared.u32 	[%r35+8192], %r678;
	ld.shared.u32 	%r679, [%r35+9216];
	add.s32 	%r680, %r679, %r659;
	st.shared.u32 	[%r35+9216], %r680;
	ld.shared.u32 	%r681, [%r35+10240];
	add.s32 	%r682, %r681, %r659;
	st.shared.u32 	[%r35+10240], %r682;
	ld.shared.u32 	%r683, [%r35+11264];
	add.s32 	%r684, %r683, %r659;
	st.shared.u32 	[%r35+11264], %r684;
$L__BB9_203:
	bar.sync 	0;
	// begin inline asm
	mov.u32 %r685, %lanemask_le;
	// end inline asm
	cvt.u32.u16 	%r711, %rs560;
	and.b32  	%r712, %r711, 255;
	shr.u32 	%r713, %r712, %r33;
	and.b32  	%r708, %r713, %r8;
	mov.b32 	%r688, 1;
	// begin inline asm
	{
    .reg .pred p;
    and.b32 %r686, %r708, %r688;    setp.ne.u32 p, %r686, 0;
    vote.ballot.sync.b32 %r686, p, 0xffffffff;
    @!p not.b32 %r686, %r686;
}

	// end inline asm
	mov.b32 	%r691, 2;
	// begin inline asm
	{
    .reg .pred p;
    and.b32 %r689, %r708, %r691;    setp.ne.u32 p, %r689, 0;
    vote.ballot.sync.b32 %r689, p, 0xffffffff;
    @!p not.b32 %r689, %r689;
}

	// end inline asm
	and.b32  	%r714, %r689, %r686;
	mov.b32 	%r694, 4;
	// begin inline asm
	{
    .reg .pred p;
    and.b32 %r692, %r708, %r694;    setp.ne.u32 p, %r692, 0;
    vote.ballot.sync.b32 %r692, p, 0xffffffff;
    @!p not.b32 %r692, %r692;
}

	// end inline asm
	and.b32  	%r715, %r692, %r714;
	mov.b32 	%r697, 8;
	// begin inline asm
	{
    .reg .pred p;
    and.b32 %r695, %r708, %r697;    setp.ne.u32 p, %r695, 0;
    vote.ballot.sync.b32 %r695, p, 0xffffffff;
    @!p not.b32 %r695, %r695;
}

	// end inline asm
	and.b32  	%r716, %r695, %r715;
	mov.b32 	%r700, 16;
	// begin inline asm
	{
    .reg .pred p;
    and.b32 %r698, %r708, %r700;    setp.ne.u32 p, %r698, 0;
    vote.ballot.sync.b32 %r698, p, 0xffffffff;
    @!p not.b32 %r698, %r698;
}

	// end inline asm
	and.b32  	%r717, %r698, %r716;
	mov.b32 	%r703, 32;
	// begin inline asm
	{
    .reg .pred p;
    and.b32 %r701, %r708, %r703;    setp.ne.u32 p, %r701, 0;
    vote.ballot.sync.b32 %r701, p, 0xffffffff;
    @!p not.b32 %r701, %r701;
}

	// end inline asm
	and.b32  	%r718, %r701, %r717;
	mov.b32 	%r706, 64;
	// begin inline asm
	{
    .reg .pred p;
    and.b32 %r704, %r708, %r706;    setp.ne.u32 p, %r704, 0;
    vote.ballot.sync.b32 %r704, p, 0xffffffff;
    @!p not.b32 %r704, %r704;
}

	// end inline asm
	and.b32  	%r719, %r704, %r718;
	mov.b32 	%r709, 128;
	// begin inline asm
	{
    .reg .pred p;
    and.b32 %r707, %r708, %r709;    setp.ne.u32 p, %r707, 0;
    vote.ballot.sync.b32 %r707, p, 0xffffffff;
    @!p not.b32 %r707, %r707;
}

	// end inline asm
	and.b32  	%r720, %r707, %r719;
	clz.b32 	%r721, %r720;
	sub.s32 	%r54, 31, %r721;
	and.b32  	%r722, %r685, %r720;
	popc.b32 	%r55, %r722;
	setp.ne.s32 	%p116, %r228, %r54;
	mov.b32 	%r1991, 0;
	@%p116 bra 	$L__BB9_205;
	shl.b32 	%r723, %r708, 2;
	add.s32 	%r724, %r9, %r723;
	atom.shared.add.u32 	%r1991, [%r724], %r55;
$L__BB9_205:
	shfl.sync.idx.b32	%r750|%p117, %r1991, %r54, 31, -1;
	add.s32 	%r58, %r55, %r750;
	cvt.u32.u16 	%r751, %rs559;
	and.b32  	%r752, %r751, 255;
	shr.u32 	%r753, %r752, %r33;
	and.b32  	%r747, %r753, %r8;
	mov.b32 	%r727, 1;
	// begin inline asm
	{
    .reg .pred p;
    and.b32 %r725, %r747, %r727;    setp.ne.u32 p, %r725, 0;
    vote.ballot.sync.b32 %r725, p, 0xffffffff;
    @!p not.b32 %r725, %r725;
}

	// end inline asm
	mov.b32 	%r730, 2;
	// begin inline asm
	{
    .reg .pred p;
    and.b32 %r728, %r747, %r730;    setp.ne.u32 p, %r728, 0;
    vote.ballot.sync.b32 %r728, p, 0xffffffff;
    @!p not.b32 %r728, %r728;
}

	// end inline asm
	and.b32  	%r754, %r728, %r725;
	mov.b32 	%r733, 4;
	// begin inline asm
	{
    .reg .pred p;
    and.b32 %r731, %r747, %r733;    setp.ne.u32 p, %r731, 0;
    vote.ballot.sync.b32 %r731, p, 0xffffffff;
    @!p not.b32 %r731, %r731;
}

	// end inline asm
	and.b32  	%r755, %r731, %r754;
	mov.b32 	%r736, 8;
	// begin inline asm
	{
    .reg .pred p;
    and.b32 %r734, %r747, %r736;    setp.ne.u32 p, %r734, 0;
    vote.ballot.sync.b32 %r734, p, 0xffffffff;
    @!p not.b32 %r734, %r734;
}

	// end inline asm
	and.b32  	%r756, %r734, %r755;
	mov.b32 	%r739, 16;
	// begin inline asm
	{
    .reg .pred p;
    and.b32 %r737, %r747, %r739;    setp.ne.u32 p, %r737, 0;
    vote.ballot.sync.b32 %r737, p, 0xffffffff;
    @!p not.b32 %r737, %r737;
}

	// end inline asm
	and.b32  	%r757, %r737, %r756;
	mov.b32 	%r742, 32;
	// begin inline asm
	{
    .reg .pred p;
    and.b32 %r740, %r747, %r742;    setp.ne.u32 p, %r740, 0;
    vote.ballot.sync.b32 %r740, p, 0xffffffff;
    @!p not.b32 %r740, %r740;
}

	// end inline asm
	and.b32  	%r758, %r740, %r757;
	mov.b32 	%r745, 64;
	// begin inline asm
	{
    .reg .pred p;
    and.b32 %r743, %r747, %r745;    setp.ne.u32 p, %r743, 0;
    vote.ballot.sync.b32 %r743, p, 0xffffffff;
    @!p not.b32 %r743, %r743;
}

	// end inline asm
	and.b32  	%r759, %r743, %r758;
	mov.b32 	%r748, 128;
	// begin inline asm
	{
    .reg .pred p;
    and.b32 %r746, %r747, %r748;    setp.ne.u32 p, %r746, 0;
    vote.ballot.sync.b32 %r746, p, 0xffffffff;
    @!p not.b32 %r746, %r746;
}

	// end inline asm
	and.b32  	%r760, %r746, %r759;
	clz.b32 	%r761, %r760;
	sub.s32 	%r60, 31, %r761;
	and.b32  	%r762, %r685, %r760;
	popc.b32 	%r61, %r762;
	setp.ne.s32 	%p118, %r228, %r60;
	mov.b32 	%r1992, 0;
	@%p118 bra 	$L__BB9_207;
	shl.b32 	%r763, %r747, 2;
	add.s32 	%r764, %r9, %r763;
	atom.shared.add.u32 	%r1992, [%r764], %r61;
$L__BB9_207:
	shfl.sync.idx.b32	%r790|%p119, %r1992, %r60, 31, -1;
	add.s32 	%r64, %r61, %r790;
	cvt.u32.u16 	%r791, %rs558;
	and.b32  	%r792, %r791, 255;
	shr.u32 	%r793, %r792, %r33;
	and.b32  	%r787, %r793, %r8;
	mov.b32 	%r767, 1;
	// begin inline asm
	{
    .reg .pred p;
    and.b32 %r765, %r787, %r767;    setp.ne.u32 p, %r765, 0;
    vote.ballot.sync.b32 %r765, p, 0xffffffff;
    @!p not.b32 %r765, %r765;
}

	// end inline asm
	mov.b32 	%r770, 2;
	// begin inline asm
	{
    .reg .pred p;
    and.b32 %r768, %r787, %r770;    setp.ne.u32 p, %r768, 0;
    vote.ballot.sync.b32 %r768, p, 0xffffffff;
    @!p not.b32 %r768, %r768;
}

	// end inline asm
	and.b32  	%r794, %r768, %r765;
	mov.b32 	%r773, 4;
	// begin inline asm
	{
    .reg .pred p;
    and.b32 %r771, %r787, %r773;    setp.ne.u32 p, %r771, 0;
    vote.ballot.sync.b32 %r771, p, 0xffffffff;
    @!p not.b32 %r771, %r771;
}

	// end inline asm
	and.b32  	%r795, %r771, %r794;
	mov.b32 	%r776, 8;
	// begin inline asm
	{
    .reg .pred p;
    and.b32 %r774, %r787, %r776;    setp.ne.u32 p, %r774, 0;
    vote.ballot.sync.b32 %r774, p, 0xffffffff;
    @!p not.b32 %r774, %r774;
}

	// end inline asm
	and.b32  	%r796, %r774, %r795;
	mov.b32 	%r779, 16;
	// begin inline asm
	{
    .reg .pred p;
    and.b32 %r777, %r787, %r779;    setp.ne.u32 p, %r777, 0;
    vote.ballot.sync.b32 %r777, p, 0xffffffff;
    @!p not.b32 %r777, %r777;
}

	// end inline asm
	and.b32  	%r797, %r777, %r796;
	mov.b32 	%r782, 32;
	// begin inline asm
	{
    .reg .pred p;
    and.b32 %r780, %r787, %r782;    setp.ne.u32 p, %r780, 0;
    vote.ballot.sync.b32 %r780, p, 0xffffffff;
    @!p not.b32 %r780, %r780;
}

	// end inline asm
	and.b32  	%r798, %r780, %r797;
	mov.b32 	%r785, 64;
	// begin inline asm
	{
    .reg .pred p;
    and.b32 %r783, %r787, %r785;    setp.ne.u32 p, %r783, 0;
    vote.ballot.sync.b32 %r783, p, 0xffffffff;
    @!p not.b32 %r783, %r783;
}

	// end inline asm
	and.b32  	%r799, %r783, %r798;
	mov.b32 	%r788, 128;
	// begin inline asm
	{
    .reg .pred p;
    and.b32 %r786, %r787, %r788;    setp.ne.u32 p, %r786, 0;
    vote.ballot.sync.b32 %r786, p, 0xffffffff;
    @!p not.b32 %r786, %r786;
}

	// end inline asm
	and.b32  	%r800, %r786, %r799;
	clz.b32 	%r801, %r800;
	sub.s32 	%r66, 31, %r801;
	and.b32  	%r802, %r685, %r800;
	popc.b32 	%r67, %r802;
	setp.ne.s32 	%p120, %r228, %r66;
	mov.b32 	%r1993, 0;
	@%p120 bra 	$L__BB9_209;
	shl.b32 	%r803, %r787, 2;
	add.s32 	%r804, %r9, %r803;
	atom.shared.add.u32 	%r1993, [%r804], %r67;
$L__BB9_209:
	shfl.sync.idx.b32	%r830|%p121, %r1993, %r66, 31, -1;
	add.s32 	%r70, %r67, %r830;
	cvt.u32.u16 	%r831, %rs557;
	and.b32  	%r832, %r831, 255;
	shr.u32 	%r833, %r832, %r33;
	and.b32  	%r827, %r833, %r8;
	mov.b32 	%r807, 1;
	// begin inline asm
	{
    .reg .pred p;
    and.b32 %r805, %r827, %r807;    setp.ne.u32 p, %r805, 0;
    vote.ballot.sync.b32 %r805, p, 0xffffffff;
    @!p not.b32 %r805, %r805;
}

	// end inline asm
	mov.b32 	%r810, 2;
	// begin inline asm
	{
    .reg .pred p;
    and.b32 %r808, %r827, %r810;    setp.ne.u32 p, %r808, 0;
    vote.ballot.sync.b32 %r808, p, 0xffffffff;
    @!p not.b32 %r808, %r808;
}

	// end inline asm
	and.b32  	%r834, %r808, %r805;
	mov.b32 	%r813, 4;
	// begin inline asm
	{
    .reg .pred p;
    and.b32 %r811, %r827, %r813;    setp.ne.u32 p, %r811, 0;
    vote.ballot.sync.b32 %r811, p, 0xffffffff;
    @!p not.b32 %r811, %r811;
}

	// end inline asm
	and.b32  	%r835, %r811, %r834;
	mov.b32 	%r816, 8;
	// begin inline asm
	{
    .reg .pred p;
    and.b32 %r814, %r827, %r816;    setp.ne.u32 p, %r814, 0;
    vote.ballot.sync.b32 %r814, p, 0xffffffff;
    @!p not.b32 %r814, %r814;
}

	// end inline asm
	and.b32  	%r836, %r814, %r835;
	mov.b32 	%r819, 16;
	// begin inline asm
	{
    .reg .pred p;
    and.b32 %r817, %r827, %r819;    setp.ne.u32 p, %r817, 0;
    vote.ballot.sync.b32 %r817, p, 0xffffffff;
    @!p not.b32 %r817, %r817;
}

	// end inline asm
	and.b32  	%r837, %r817, %r836;
	mov.b32 	%r822, 32;
	// begin inline asm
	{
    .reg .pred p;
    and.b32 %r820, %r827, %r822;    setp.ne.u32 p, %r820, 0;
    vote.ballot.sync.b32 %r820, p, 0xffffffff;
    @!p not.b32 %r820, %r820;
}

	// end inline asm
	and.b32  	%r838, %r820, %r837;
	mov.b32 	%r825, 64;
	// begin inline asm
	{
    .reg .pred p;
    and.b32 %r823, %r827, %r825;    setp.ne.u32 p, %r823, 0;
    vote.ballot.sync.b32 %r823, p, 0xffffffff;
    @!p not.b32 %r823, %r823;
}

	// end inline asm
	and.b32  	%r839, %r823, %r838;
	mov.b32 	%r828, 128;
	// begin inline asm
	{
    .reg .pred p;
    and.b32 %r826, %r827, %r828;    setp.ne.u32 p, %r826, 0;
    vote.ballot.sync.b32 %r826, p, 0xffffffff;
    @!p not.b32 %r826, %r826;
}

	// end inline asm
	and.b32  	%r840, %r826, %r839;
	clz.b32 	%r841, %r840;
	sub.s32 	%r72, 31, %r841;
	and.b32  	%r842, %r685, %r840;
	popc.b32 	%r73, %r842;
	setp.ne.s32 	%p122, %r228, %r72;
	mov.b32 	%r1994, 0;
	@%p122 bra 	$L__BB9_211;
	shl.b32 	%r843, %r827, 2;
	add.s32 	%r844, %r9, %r843;
	atom.shared.add.u32 	%r1994, [%r844], %r73;
$L__BB9_211:
	shfl.sync.idx.b32	%r870|%p123, %r1994, %r72, 31, -1;
	add.s32 	%r76, %r73, %r870;
	cvt.u32.u16 	%r871, %rs556;
	and.b32  	%r872, %r871, 255;
	shr.u32 	%r873, %r872, %r33;
	and.b32  	%r867, %r873, %r8;
	mov.b32 	%r847, 1;
	// begin inline asm
	{
    .reg .pred p;
    and.b32 %r845, %r867, %r847;    setp.ne.u32 p, %r845, 0;
    vote.ballot.sync.b32 %r845, p, 0xffffffff;
    @!p not.b32 %r845, %r845;
}

	// end inline asm
	mov.b32 	%r850, 2;
	// begin inline asm
	{
    .reg .pred p;
    and.b32 %r848, %r867, %r850;    setp.ne.u32 p, %r848, 0;
    vote.ballot.sync.b32 %r848, p, 0xffffffff;
    @!p not.b32 %r848, %r848;
}

	// end inline asm
	and.b32  	%r874, %r848, %r845;
	mov.b32 	%r853, 4;
	// begin inline asm
	{
    .reg .pred p;
    and.b32 %r851, %r867, %r853;    setp.ne.u32 p, %r851, 0;
    vote.ballot.sync.b32 %r851, p, 0xffffffff;
    @!p not.b32 %r851, %r851;
}

	// end inline asm
	and.b32  	%r875, %r851, %r874;
	mov.b32 	%r856, 8;
	// begin inline asm
	{
    .reg .pred p;
    and.b32 %r854, %r867, %r856;    setp.ne.u32 p, %r854, 0;
    vote.ballot.sync.b32 %r854, p, 0xffffffff;
    @!p not.b32 %r854, %r854;
}

	// end inline asm
	and.b32  	%r876, %r854, %r875;
	mov.b32 	%r859, 16;
	// begin inline asm
	{
    .reg .pred p;
    and.b32 %r857, %r867, %r859;    setp.ne.u32 p, %r857, 0;
    vote.ballot.sync.b32 %r857, p, 0xffffffff;
    @!p not.b32 %r857, %r857;
}

	// end inline asm
	and.b32  	%r877, %r857, %r876;
	mov.b32 	%r862, 32;
	// begin inline asm
	{
    .reg .pred p;
    and.b32 %r860, %r867, %r862;    setp.ne.u32 p, %r860, 0;
    vote.ballot.sync.b32 %r860, p, 0xffffffff;
    @!p not.b32 %r860, %r860;
}

	// end inline asm
	and.b32  	%r878, %r860, %r877;
	mov.b32 	%r865, 64;
	// begin inline asm
	{
    .reg .pred p;
    and.b32 %r863, %r867, %r865;    setp.ne.u32 p, %r863, 0;
    vote.ballot.sync.b32 %r863, p, 0xffffffff;
    @!p not.b32 %r863, %r863;
}

	// end inline asm
	and.b32  	%r879, %r863, %r878;
	mov.b32 	%r868, 128;
	// begin inline asm
	{
    .reg .pred p;
    and.b32 %r866, %r867, %r868;    setp.ne.u32 p, %r866, 0;
    vote.ballot.sync.b32 %r866, p, 0xffffffff;
    @!p not.b32 %r866, %r866;
}

	// end inline asm
	and.b32  	%r880, %r866, %r879;
	clz.b32 	%r881, %r880;
	sub.s32 	%r78, 31, %r881;
	and.b32  	%r882, %r685, %r880;
	popc.b32 	%r79, %r882;
	setp.ne.s32 	%p124, %r228, %r78;
	mov.b32 	%r1995, 0;
	@%p124 bra 	$L__BB9_213;
	shl.b32 	%r883, %r867, 2;
	add.s32 	%r884, %r9, %r883;
	atom.shared.add.u32 	%r1995, [%r884], %r79;
$L__BB9_213:
	shfl.sync.idx.b32	%r910|%p125, %r1995, %r78, 31, -1;
	add.s32 	%r82, %r79, %r910;
	cvt.u32.u16 	%r911, %rs555;
	and.b32  	%r912, %r911, 255;
	shr.u32 	%r913, %r912, %r33;
	and.b32  	%r907, %r913, %r8;
	mov.b32 	%r887, 1;
	// begin inline asm
	{
    .reg .pred p;
    and.b32 %r885, %r907, %r887;    setp.ne.u32 p, %r885, 0;
    vote.ballot.sync.b32 %r885, p, 0xffffffff;
    @!p not.b32 %r885, %r885;
}

	// end inline asm
	mov.b32 	%r890, 2;
	// begin inline asm
	{
    .reg .pred p;
    and.b32 %r888, %r907, %r890;    setp.ne.u32 p, %r888, 0;
    vote.ballot.sync.b32 %r888, p, 0xffffffff;
    @!p not.b32 %r888, %r888;
}

	// end inline asm
	and.b32  	%r914, %r888, %r885;
	mov.b32 	%r893, 4;
	// begin inline asm
	{
    .reg .pred p;
    and.b32 %r891, %r907, %r893;    setp.ne.u32 p, %r891, 0;
    vote.ballot.sync.b32 %r891, p, 0xffffffff;
    @!p not.b32 %r891, %r891;
}

	// end inline asm
	and.b32  	%r915, %r891, %r914;
	mov.b32 	%r896, 8;
	// begin inline asm
	{
    .reg .pred p;
    and.b32 %r894, %r907, %r896;    setp.ne.u32 p, %r894, 0;
    vote.ballot.sync.b32 %r894, p, 0xffffffff;
    @!p not.b32 %r894, %r894;
}

	// end inline asm
	and.b32  	%r916, %r894, %r915;
	mov.b32 	%r899, 16;
	// begin inline asm
	{
    .reg .pred p;
    and.b32 %r897, %r907, %r899;    setp.ne.u32 p, %r897, 0;
    vote.ballot.sync.b32 %r897, p, 0xffffffff;
    @!p not.b32 %r897, %r897;
}

	// end inline asm
	and.b32  	%r917, %r897, %r916;
	mov.b32 	%r902, 32;
	// begin inline asm
	{
    .reg .pred p;
    and.b32 %r900, %r907, %r902;    setp.ne.u32 p, %r900, 0;
    vote.ballot.sync.b32 %r900, p, 0xffffffff;
    @!p not.b32 %r900, %r900;
}

	// end inline asm
	and.b32  	%r918, %r900, %r917;
	mov.b32 	%r905, 64;
	// begin inline asm
	{
    .reg .pred p;
    and.b32 %r903, %r907, %r905;    setp.ne.u32 p, %r903, 0;
    vote.ballot.sync.b32 %r903, p, 0xffffffff;
    @!p not.b32 %r903, %r903;
}

	// end inline asm
	and.b32  	%r919, %r903, %r918;
	mov.b32 	%r908, 128;
	// begin inline asm
	{
    .reg .pred p;
    and.b32 %r906, %r907, %r908;    setp.ne.u32 p, %r906, 0;
    vote.ballot.sync.b32 %r906, p, 0xffffffff;
    @!p not.b32 %r906, %r906;
}

	// end inline asm
	and.b32  	%r920, %r906, %r919;
	clz.b32 	%r921, %r920;
	sub.s32 	%r84, 31, %r921;
	and.b32  	%r922, %r685, %r920;
	popc.b32 	%r85, %r922;
	setp.ne.s32 	%p126, %r228, %r84;
	mov.b32 	%r1996, 0;
	@%p126 bra 	$L__BB9_215;
	shl.b32 	%r923, %r907, 2;
	add.s32 	%r924, %r9, %r923;
	atom.shared.add.u32 	%r1996, [%r924], %r85;
$L__BB9_215:
	shfl.sync.idx.b32	%r950|%p127, %r1996, %r84, 31, -1;
	add.s32 	%r88, %r85, %r950;
	cvt.u32.u16 	%r951, %rs554;
	and.b32  	%r952, %r951, 255;
	shr.u32 	%r953, %r952, %r33;
	and.b32  	%r947, %r953, %r8;
	mov.b32 	%r927, 1;
	// begin inline asm
	{
    .reg .pred p;
    and.b32 %r925, %r947, %r927;    setp.ne.u32 p, %r925, 0;
    vote.ballot.sync.b32 %r925, p, 0xffffffff;
    @!p not.b32 %r925, %r925;
}

	// end inline asm
	mov.b32 	%r930, 2;
	// begin inline asm
	{
    .reg .pred p;
    and.b32 %r928, %r947, %r930;    setp.ne.u32 p, %r928, 0;
    vote.ballot.sync.b32 %r928, p, 0xffffffff;
    @!p not.b32 %r928, %r928;
}

	// end inline asm
	and.b32  	%r954, %r928, %r925;
	mov.b32 	%r933, 4;
	// begin inline asm
	{
    .reg .pred p;
    and.b32 %r931, %r947, %r933;    setp.ne.u32 p, %r931, 0;
    vote.ballot.sync.b32 %r931, p, 0xffffffff;
    @!p not.b32 %r931, %r931;
}

	// end inline asm
	and.b32  	%r955, %r931, %r954;
	mov.b32 	%r936, 8;
	// begin inline asm
	{
    .reg .pred p;
    and.b32 %r934, %r947, %r936;    setp.ne.u32 p, %r934, 0;
    vote.ballot.sync.b32 %r934, p, 0xffffffff;
    @!p not.b32 %r934, %r934;
}

	// end inline asm
	and.b32  	%r956, %r934, %r955;
	mov.b32 	%r939, 16;
	// begin inline asm
	{
    .reg .pred p;
    and.b32 %r937, %r947, %r939;    setp.ne.u32 p, %r937, 0;
    vote.ballot.sync.b32 %r937, p, 0xffffffff;
    @!p not.b32 %r937, %r937;
}

	// end inline asm
	and.b32  	%r957, %r937, %r956;
	mov.b32 	%r942, 32;
	// begin inline asm
	{
    .reg .pred p;
    and.b32 %r940, %r947, %r942;    setp.ne.u32 p, %r940, 0;
    vote.ballot.sync.b32 %r940, p, 0xffffffff;
    @!p not.b32 %r940, %r940;
}

	// end inline asm
	and.b32  	%r958, %r940, %r957;
	mov.b32 	%r945, 64;
	// begin inline asm
	{
    .reg .pred p;
    and.b32 %r943, %r947, %r945;    setp.ne.u32 p, %r943, 0;
    vote.ballot.sync.b32 %r943, p, 0xffffffff;
    @!p not.b32 %r943, %r943;
}

	// end inline asm
	and.b32  	%r959, %r943, %r958;
	mov.b32 	%r948, 128;
	// begin inline asm
	{
    .reg .pred p;
    and.b32 %r946, %r947, %r948;    setp.ne.u32 p, %r946, 0;
    vote.ballot.sync.b32 %r946, p, 0xffffffff;
    @!p not.b32 %r946, %r946;
}

	// end inline asm
	and.b32  	%r960, %r946, %r959;
	clz.b32 	%r961, %r960;
	sub.s32 	%r90, 31, %r961;
	and.b32  	%r962, %r685, %r960;
	popc.b32 	%r91, %r962;
	setp.ne.s32 	%p128, %r228, %r90;
	mov.b32 	%r1997, 0;
	@%p128 bra 	$L__BB9_217;
	shl.b32 	%r963, %r947, 2;
	add.s32 	%r964, %r9, %r963;
	atom.shared.add.u32 	%r1997, [%r964], %r91;
$L__BB9_217:
	shfl.sync.idx.b32	%r990|%p129, %r1997, %r90, 31, -1;
	add.s32 	%r94, %r91, %r990;
	cvt.u32.u16 	%r991, %rs553;
	and.b32  	%r992, %r991, 255;
	shr.u32 	%r993, %r992, %r33;
	and.b32  	%r987, %r993, %r8;
	mov.b32 	%r967, 1;
	// begin inline asm
	{
    .reg .pred p;
    and.b32 %r965, %r987, %r967;    setp.ne.u32 p, %r965, 0;
    vote.ballot.sync.b32 %r965, p, 0xffffffff;
    @!p not.b32 %r965, %r965;
}

	// end inline asm
	mov.b32 	%r970, 2;
	// begin inline asm
	{
    .reg .pred p;
    and.b32 %r968, %r987, %r970;    setp.ne.u32 p, %r968, 0;
    vote.ballot.sync.b32 %r968, p, 0xffffffff;
    @!p not.b32 %r968, %r968;
}

	// end inline asm
	and.b32  	%r994, %r968, %r965;
	mov.b32 	%r973, 4;
	// begin inline asm
	{
    .reg .pred p;
    and.b32 %r971, %r987, %r973;    setp.ne.u32 p, %r971, 0;
    vote.ballot.sync.b32 %r971, p, 0xffffffff;
    @!p not.b32 %r971, %r971;
}

	// end inline asm
	and.b32  	%r995, %r971, %r994;
	mov.b32 	%r976, 8;
	// begin inline asm
	{
    .reg .pred p;
    and.b32 %r974, %r987, %r976;    setp.ne.u32 p, %r974, 0;
    vote.ballot.sync.b32 %r974, p, 0xffffffff;
    @!p not.b32 %r974, %r974;
}

	// end inline asm
	and.b32  	%r996, %r974, %r995;
	mov.b32 	%r979, 16;
	// begin inline asm
	{
    .reg .pred p;
    and.b32 %r977, %r987, %r979;    setp.ne.u32 p, %r977, 0;
    vote.ballot.sync.b32 %r977, p, 0xffffffff;
    @!p not.b32 %r977, %r977;
}

	// end inline asm
	and.b32  	%r997, %r977, %r996;
	mov.b32 	%r982, 32;
	// begin inline asm
	{
    .reg .pred p;
    and.b32 %r980, %r987, %r982;    setp.ne.u32 p, %r980, 0;
    vote.ballot.sync.b32 %r980, p, 0xffffffff;
    @!p not.b32 %r980, %r980;
}

	// end inline asm
	and.b32  	%r998, %r980, %r997;
	mov.b32 	%r985, 64;
	// begin inline asm
	{
    .reg .pred p;
    and.b32 %r983, %r987, %r985;    setp.ne.u32 p, %r983, 0;
    vote.ballot.sync.b32 %r983, p, 0xffffffff;
    @!p not.b32 %r983, %r983;
}

	// end inline asm
	and.b32  	%r999, %r983, %r998;
	mov.b32 	%r988, 128;
	// begin inline asm
	{
    .reg .pred p;
    and.b32 %r986, %r987, %r988;    setp.ne.u32 p, %r986, 0;
    vote.ballot.sync.b32 %r986, p, 0xffffffff;
    @!p not.b32 %r986, %r986;
}

	// end inline asm
	and.b32  	%r1000, %r986, %r999;
	clz.b32 	%r1001, %r1000;
	sub.s32 	%r96, 31, %r1001;
	and.b32  	%r1002, %r685, %r1000;
	popc.b32 	%r97, %r1002;
	setp.ne.s32 	%p130, %r228, %r96;
	mov.b32 	%r1998, 0;
	@%p130 bra 	$L__BB9_219;
	shl.b32 	%r1003, %r987, 2;
	add.s32 	%r1004, %r9, %r1003;
	atom.shared.add.u32 	%r1998, [%r1004], %r97;
$L__BB9_219:
	shfl.sync.idx.b32	%r1030|%p131, %r1998, %r96, 31, -1;
	add.s32 	%r100, %r97, %r1030;
	cvt.u32.u16 	%r1031, %rs552;
	and.b32  	%r1032, %r1031, 255;
	shr.u32 	%r1033, %r1032, %r33;
	and.b32  	%r1027, %r1033, %r8;
	mov.b32 	%r1007, 1;
	// begin inline asm
	{
    .reg .pred p;
    and.b32 %r1005, %r1027, %r1007;    setp.ne.u32 p, %r1005, 0;
    vote.ballot.sync.b32 %r1005, p, 0xffffffff;
    @!p not.b32 %r1005, %r1005;
}

	// end inline asm
	mov.b32 	%r1010, 2;
	// begin inline asm
	{
    .reg .pred p;
    and.b32 %r1008, %r1027, %r1010;    setp.ne.u32 p, %r1008, 0;
    vote.ballot.sync.b32 %r1008, p, 0xffffffff;
    @!p not.b32 %r1008, %r1008;
}

	// end inline asm
	and.b32  	%r1034, %r1008, %r1005;
	mov.b32 	%r1013, 4;
	// begin inline asm
	{
    .reg .pred p;
    and.b32 %r1011, %r1027, %r1013;    setp.ne.u32 p, %r1011, 0;
    vote.ballot.sync.b32 %r1011, p, 0xffffffff;
    @!p not.b32 %r1011, %r1011;
}

	// end inline asm
	and.b32  	%r1035, %r1011, %r1034;
	mov.b32 	%r1016, 8;
	// begin inline asm
	{
    .reg .pred p;
    and.b32 %r1014, %r1027, %r1016;    setp.ne.u32 p, %r1014, 0;
    vote.ballot.sync.b32 %r1014, p, 0xffffffff;
    @!p not.b32 %r1014, %r1014;
}

	// end inline asm
	and.b32  	%r1036, %r1014, %r1035;
	mov.b32 	%r1019, 16;
	// begin inline asm
	{
    .reg .pred p;
    and.b32 %r1017, %r1027, %r1019;    setp.ne.u32 p, %r1017, 0;
    vote.ballot.sync.b32 %r1017, p, 0xffffffff;
    @!p not.b32 %r1017, %r1017;
}

	// end inline asm
	and.b32  	%r1037, %r1017, %r1036;
	mov.b32 	%r1022, 32;
	// begin inline asm
	{
    .reg .pred p;
    and.b32 %r1020, %r1027, %r1022;    setp.ne.u32 p, %r1020, 0;
    vote.ballot.sync.b32 %r1020, p, 0xffffffff;
    @!p not.b32 %r1020, %r1020;
}

	// end inline asm
	and.b32  	%r1038, %r1020, %r1037;
	mov.b32 	%r1025, 64;
	// begin inline asm
	{
    .reg .pred p;
    and.b32 %r1023, %r1027, %r1025;    setp.ne.u32 p, %r1023, 0;
    vote.ballot.sync.b32 %r1023, p, 0xffffffff;
    @!p not.b32 %r1023, %r1023;
}

	// end inline asm
	and.b32  	%r1039, %r1023, %r1038;
	mov.b32 	%r1028, 128;
	// begin inline asm
	{
    .reg .pred p;
    and.b32 %r1026, %r1027, %r1028;    setp.ne.u32 p, %r1026, 0;
    vote.ballot.sync.b32 %r1026, p, 0xffffffff;
    @!p not.b32 %r1026, %r1026;
}

	// end inline asm
	and.b32  	%r1040, %r1026, %r1039;
	clz.b32 	%r1041, %r1040;
	sub.s32 	%r102, 31, %r1041;
	and.b32  	%r1042, %r685, %r1040;
	popc.b32 	%r103, %r1042;
	setp.ne.s32 	%p132, %r228, %r102;
	mov.b32 	%r1999, 0;
	@%p132 bra 	$L__BB9_221;
	shl.b32 	%r1043, %r1027, 2;
	add.s32 	%r1044, %r9, %r1043;
	atom.shared.add.u32 	%r1999, [%r1044], %r103;
$L__BB9_221:
	shfl.sync.idx.b32	%r1070|%p133, %r1999, %r102, 31, -1;
	add.s32 	%r106, %r103, %r1070;
	cvt.u32.u16 	%r1071, %rs551;
	and.b32  	%r1072, %r1071, 255;
	shr.u32 	%r1073, %r1072, %r33;
	and.b32  	%r1067, %r1073, %r8;
	mov.b32 	%r1047, 1;
	// begin inline asm
	{
    .reg .pred p;
    and.b32 %r1045, %r1067, %r1047;    setp.ne.u32 p, %r1045, 0;
    vote.ballot.sync.b32 %r1045, p, 0xffffffff;
    @!p not.b32 %r1045, %r1045;
}

	// end inline asm
	mov.b32 	%r1050, 2;
	// begin inline asm
	{
    .reg .pred p;
    and.b32 %r1048, %r1067, %r1050;    setp.ne.u32 p, %r1048, 0;
    vote.ballot.sync.b32 %r1048, p, 0xffffffff;
    @!p not.b32 %r1048, %r1048;
}

	// end inline asm
	and.b32  	%r1074, %r1048, %r1045;
	mov.b32 	%r1053, 4;
	// begin inline asm
	{
    .reg .pred p;
    and.b32 %r1051, %r1067, %r1053;    setp.ne.u32 p, %r1051, 0;
    vote.ballot.sync.b32 %r1051, p, 0xffffffff;
    @!p not.b32 %r1051, %r1051;
}

	// end inline asm
	and.b32  	%r1075, %r1051, %r1074;
	mov.b32 	%r1056, 8;
	// begin inline asm
	{
    .reg .pred p;
    and.b32 %r1054, %r1067, %r1056;    setp.ne.u32 p, %r1054, 0;
    vote.ballot.sync.b32 %r1054, p, 0xffffffff;
    @!p not.b32 %r1054, %r1054;
}

	// end inline asm
	and.b32  	%r1076, %r1054, %r1075;
	mov.b32 	%r1059, 16;
	// begin inline asm
	{
    .reg .pred p;
    and.b32 %r1057, %r1067, %r1059;    setp.ne.u32 p, %r1057, 0;
    vote.ballot.sync.b32 %r1057, p, 0xffffffff;
    @!p not.b32 %r1057, %r1057;
}

	// end inline asm
	and.b32  	%r1077, %r1057, %r1076;
	mov.b32 	%r1062, 32;
	// begin inline asm
	{
    .reg .pred p;
    and.b32 %r1060, %r1067, %r1062;    setp.ne.u32 p, %r1060, 0;
    vote.ballot.sync.b32 %r1060, p, 0xffffffff;
    @!p not.b32 %r1060, %r1060;
}

	// end inline asm
	and.b32  	%r1078, %r1060, %r1077;
	mov.b32 	%r1065, 64;
	// begin inline asm
	{
    .reg .pred p;
    and.b32 %r1063, %r1067, %r1065;    setp.ne.u32 p, %r1063, 0;
    vote.ballot.sync.b32 %r1063, p, 0xffffffff;
    @!p not.b32 %r1063, %r1063;
}

	// end inline asm
	and.b32  	%r1079, %r1063, %r1078;
	mov.b32 	%r1068, 128;
	// begin inline asm
	{
    .reg .pred p;
    and.b32 %r1066, %r1067, %r1068;    setp.ne.u32 p, %r1066, 0;
    vote.ballot.sync.b32 %r1066, p, 0xffffffff;
    @!p not.b32 %r1066, %r1066;
}

	// end inline asm
	and.b32  	%r1080, %r1066, %r1079;
	clz.b32 	%r1081, %r1080;
	sub.s32 	%r108, 31, %r1081;
	and.b32  	%r1082, %r685, %r1080;
	popc.b32 	%r109, %r1082;
	setp.ne.s32 	%p134, %r228, %r108;
	mov.b32 	%r2000, 0;
	@%p134 bra 	$L__BB9_223;
	shl.b32 	%r1083, %r1067, 2;
	add.s32 	%r1084, %r9, %r1083;
	atom.shared.add.u32 	%r2000, [%r1084], %r109;
$L__BB9_223:
	shfl.sync.idx.b32	%r1110|%p135, %r2000, %r108, 31, -1;
	add.s32 	%r112, %r109, %r1110;
	cvt.u32.u16 	%r1111, %rs550;
	and.b32  	%r1112, %r1111, 255;
	shr.u32 	%r1113, %r1112, %r33;
	and.b32  	%r1107, %r1113, %r8;
	mov.b32 	%r1087, 1;
	// begin inline asm
	{
    .reg .pred p;
    and.b32 %r1085, %r1107, %r1087;    setp.ne.u32 p, %r1085, 0;
    vote.ballot.sync.b32 %r1085, p, 0xffffffff;
    @!p not.b32 %r1085, %r1085;
}

	// end inline asm
	mov.b32 	%r1090, 2;
	// begin inline asm
	{
    .reg .pred p;
    and.b32 %r1088, %r1107, %r1090;    setp.ne.u32 p, %r1088, 0;
    vote.ballot.sync.b32 %r1088, p, 0xffffffff;
    @!p not.b32 %r1088, %r1088;
}

	// end inline asm
	and.b32  	%r1114, %r1088, %r1085;
	mov.b32 	%r1093, 4;
	// begin inline asm
	{
    .reg .pred p;
    and.b32 %r1091, %r1107, %r1093;    setp.ne.u32 p, %r1091, 0;
    vote.ballot.sync.b32 %r1091, p, 0xffffffff;
    @!p not.b32 %r1091, %r1091;
}

	// end inline asm
	and.b32  	%r1115, %r1091, %r1114;
	mov.b32 	%r1096, 8;
	// begin inline asm
	{
    .reg .pred p;
    and.b32 %r1094, %r1107, %r1096;    setp.ne.u32 p, %r1094, 0;
    vote.ballot.sync.b32 %r1094, p, 0xffffffff;
    @!p not.b32 %r1094, %r1094;
}

	// end inline asm
	and.b32  	%r1116, %r1094, %r1115;
	mov.b32 	%r1099, 16;
	// begin inline asm
	{
    .reg .pred p;
    and.b32 %r1097, %r1107, %r1099;    setp.ne.u32 p, %r1097, 0;
    vote.ballot.sync.b32 %r1097, p, 0xffffffff;
    @!p not.b32 %r1097, %r1097;
}

	// end inline asm
	and.b32  	%r1117, %r1097, %r1116;
	mov.b32 	%r1102, 32;
	// begin inline asm
	{
    .reg .pred p;
    and.b32 %r1100, %r1107, %r1102;    setp.ne.u32 p, %r1100, 0;
    vote.ballot.sync.b32 %r1100, p, 0xffffffff;
    @!p not.b32 %r1100, %r1100;
}

	// end inline asm
	and.b32  	%r1118, %r1100, %r1117;
	mov.b32 	%r1105, 64;
	// begin inline asm
	{
    .reg .pred p;
    and.b32 %r1103, %r1107, %r1105;    setp.ne.u32 p, %r1103, 0;
    vote.ballot.sync.b32 %r1103, p, 0xffffffff;
    @!p not.b32 %r1103, %r1103;
}

	// end inline asm
	and.b32  	%r1119, %r1103, %r1118;
	mov.b32 	%r1108, 128;
	// begin inline asm
	{
    .reg .pred p;
    and.b32 %r1106, %r1107, %r1108;    setp.ne.u32 p, %r1106, 0;
    vote.ballot.sync.b32 %r1106, p, 0xffffffff;
    @!p not.b32 %r1106, %r1106;
}

	// end inline asm
	and.b32  	%r1120, %r1106, %r1119;
	clz.b32 	%r1121, %r1120;
	sub.s32 	%r114, 31, %r1121;
	and.b32  	%r1122, %r685, %r1120;
	popc.b32 	%r115, %r1122;
	setp.ne.s32 	%p136, %r228, %r114;
	mov.b32 	%r2001, 0;
	@%p136 bra 	$L__BB9_225;
	shl.b32 	%r1123, %r1107, 2;
	add.s32 	%r1124, %r9, %r1123;
	atom.shared.add.u32 	%r2001, [%r1124], %r115;
$L__BB9_225:
	shfl.sync.idx.b32	%r1150|%p137, %r2001, %r114, 31, -1;
	add.s32 	%r118, %r115, %r1150;
	cvt.u32.u16 	%r1151, %rs549;
	and.b32  	%r1152, %r1151, 255;
	shr.u32 	%r1153, %r1152, %r33;
	and.b32  	%r1147, %r1153, %r8;
	mov.b32 	%r1127, 1;
	// begin inline asm
	{
    .reg .pred p;
    and.b32 %r1125, %r1147, %r1127;    setp.ne.u32 p, %r1125, 0;
    vote.ballot.sync.b32 %r1125, p, 0xffffffff;
    @!p not.b32 %r1125, %r1125;
}

	// end inline asm
	mov.b32 	%r1130, 2;
	// begin inline asm
	{
    .reg .pred p;
    and.b32 %r1128, %r1147, %r1130;    setp.ne.u32 p, %r1128, 0;
    vote.ballot.sync.b32 %r1128, p, 0xffffffff;
    @!p not.b32 %r1128, %r1128;
}

	// end inline asm
	and.b32  	%r1154, %r1128, %r1125;
	mov.b32 	%r1133, 4;
	// begin inline asm
	{
    .reg .pred p;
    and.b32 %r1131, %r1147, %r1133;    setp.ne.u32 p, %r1131, 0;
    vote.ballot.sync.b32 %r1131, p, 0xffffffff;
    @!p not.b32 %r1131, %r1131;
}

	// end inline asm
	and.b32  	%r1155, %r1131, %r1154;
	mov.b32 	%r1136, 8;
	// begin inline asm
	{
    .reg .pred p;
    and.b32 %r1134, %r1147, %r1136;    setp.ne.u32 p, %r1134, 0;
    vote.ballot.sync.b32 %r1134, p, 0xffffffff;
    @!p not.b32 %r1134, %r1134;
}

	// end inline asm
	and.b32  	%r1156, %r1134, %r1155;
	mov.b32 	%r1139, 16;
	// begin inline asm
	{
    .reg .pred p;
    and.b32 %r1137, %r1147, %r1139;    setp.ne.u32 p, %r1137, 0;
    vote.ballot.sync.b32 %r1137, p, 0xffffffff;
    @!p not.b32 %r1137, %r1137;
}

	// end inline asm
	and.b32  	%r1157, %r1137, %r1156;
	mov.b32 	%r1142, 32;
	// begin inline asm
	{
    .reg .pred p;
    and.b32 %r1140, %r1147, %r1142;    setp.ne.u32 p, %r1140, 0;
    vote.ballot.sync.b32 %r1140, p, 0xffffffff;
    @!p not.b32 %r1140, %r1140;
}

	// end inline asm
	and.b32  	%r1158, %r1140, %r1157;
	mov.b32 	%r1145, 64;
	// begin inline asm
	{
    .reg .pred p;
    and.b32 %r1143, %r1147, %r1145;    setp.ne.u32 p, %r1143, 0;
    vote.ballot.sync.b32 %r1143, p, 0xffffffff;
    @!p not.b32 %r1143, %r1143;
}

	// end inline asm
	and.b32  	%r1159, %r1143, %r1158;
	mov.b32 	%r1148, 128;
	// begin inline asm
	{
    .reg .pred p;
    and.b32 %r1146, %r1147, %r1148;    setp.ne.u32 p, %r1146, 0;
    vote.ballot.sync.b32 %r1146, p, 0xffffffff;
    @!p not.b32 %r1146, %r1146;
}

	// end inline asm
	and.b32  	%r1160, %r1146, %r1159;
	clz.b32 	%r1161, %r1160;
	sub.s32 	%r120, 31, %r1161;
	and.b32  	%r1162, %r685, %r1160;
	popc.b32 	%r121, %r1162;
	setp.ne.s32 	%p138, %r228, %r120;
	mov.b32 	%r2002, 0;
	@%p138 bra 	$L__BB9_227;
	shl.b32 	%r1163, %r1147, 2;
	add.s32 	%r1164, %r9, %r1163;
	atom.shared.add.u32 	%r2002, [%r1164], %r121;
$L__BB9_227:
	shfl.sync.idx.b32	%r1190|%p139, %r2002, %r120, 31, -1;
	add.s32 	%r124, %r121, %r1190;
	cvt.u32.u16 	%r1191, %rs548;
	and.b32  	%r1192, %r1191, 255;
	shr.u32 	%r1193, %r1192, %r33;
	and.b32  	%r1187, %r1193, %r8;
	mov.b32 	%r1167, 1;
	// begin inline asm
	{
    .reg .pred p;
    and.b32 %r1165, %r1187, %r1167;    setp.ne.u32 p, %r1165, 0;
    vote.ballot.sync.b32 %r1165, p, 0xffffffff;
    @!p not.b32 %r1165, %r1165;
}

	// end inline asm
	mov.b32 	%r1170, 2;
	// begin inline asm
	{
    .reg .pred p;
    and.b32 %r1168, %r1187, %r1170;    setp.ne.u32 p, %r1168, 0;
    vote.ballot.sync.b32 %r1168, p, 0xffffffff;
    @!p not.b32 %r1168, %r1168;
}

	// end inline asm
	and.b32  	%r1194, %r1168, %r1165;
	mov.b32 	%r1173, 4;
	// begin inline asm
	{
    .reg .pred p;
    and.b32 %r1171, %r1187, %r1173;    setp.ne.u32 p, %r1171, 0;
    vote.ballot.sync.b32 %r1171, p, 0xffffffff;
    @!p not.b32 %r1171, %r1171;
}

	// end inline asm
	and.b32  	%r1195, %r1171, %r1194;
	mov.b32 	%r1176, 8;
	// begin inline asm
	{
    .reg .pred p;
    and.b32 %r1174, %r1187, %r1176;    setp.ne.u32 p, %r1174, 0;
    vote.ballot.sync.b32 %r1174, p, 0xffffffff;
    @!p not.b32 %r1174, %r1174;
}

	// end inline asm
	and.b32  	%r1196, %r1174, %r1195;
	mov.b32 	%r1179, 16;
	// begin inline asm
	{
    .reg .pred p;
    and.b32 %r1177, %r1187, %r1179;    setp.ne.u32 p, %r1177, 0;
    vote.ballot.sync.b32 %r1177, p, 0xffffffff;
    @!p not.b32 %r1177, %r1177;
}

	// end inline asm
	and.b32  	%r1197, %r1177, %r1196;
	mov.b32 	%r1182, 32;
	// begin inline asm
	{
    .reg .pred p;
    and.b32 %r1180, %r1187, %r1182;    setp.ne.u32 p, %r1180, 0;
    vote.ballot.sync.b32 %r1180, p, 0xffffffff;
    @!p not.b32 %r1180, %r1180;
}

	// end inline asm
	and.b32  	%r1198, %r1180, %r1197;
	mov.b32 	%r1185, 64;
	// begin inline asm
	{
    .reg .pred p;
    and.b32 %r1183, %r1187, %r1185;    setp.ne.u32 p, %r1183, 0;
    vote.ballot.sync.b32 %r1183, p, 0xffffffff;
    @!p not.b32 %r1183, %r1183;
}

	// end inline asm
	and.b32  	%r1199, %r1183, %r1198;
	mov.b32 	%r1188, 128;
	// begin inline asm
	{
    .reg .pred p;
    and.b32 %r1186, %r1187, %r1188;    setp.ne.u32 p, %r1186, 0;
    vote.ballot.sync.b32 %r1186, p, 0xffffffff;
    @!p not.b32 %r1186, %r1186;
}

	// end inline asm
	and.b32  	%r1200, %r1186, %r1199;
	clz.b32 	%r1201, %r1200;
	sub.s32 	%r126, 31, %r1201;
	and.b32  	%r1202, %r685, %r1200;
	popc.b32 	%r127, %r1202;
	setp.ne.s32 	%p140, %r228, %r126;
	mov.b32 	%r2003, 0;
	@%p140 bra 	$L__BB9_229;
	shl.b32 	%r1203, %r1187, 2;
	add.s32 	%r1204, %r9, %r1203;
	atom.shared.add.u32 	%r2003, [%r1204], %r127;
$L__BB9_229:
	shfl.sync.idx.b32	%r1230|%p141, %r2003, %r126, 31, -1;
	add.s32 	%r130, %r127, %r1230;
	cvt.u32.u16 	%r1231, %rs547;
	and.b32  	%r1232, %r1231, 255;
	shr.u32 	%r1233, %r1232, %r33;
	and.b32  	%r1227, %r1233, %r8;
	mov.b32 	%r1207, 1;
	// begin inline asm
	{
    .reg .pred p;
    and.b32 %r1205, %r1227, %r1207;    setp.ne.u32 p, %r1205, 0;
    vote.ballot.sync.b32 %r1205, p, 0xffffffff;
    @!p not.b32 %r1205, %r1205;
}

	// end inline asm
	mov.b32 	%r1210, 2;
	// begin inline asm
	{
    .reg .pred p;
    and.b32 %r1208, %r1227, %r1210;    setp.ne.u32 p, %r1208, 0;
    vote.ballot.sync.b32 %r1208, p, 0xffffffff;
    @!p not.b32 %r1208, %r1208;
}

	// end inline asm
	and.b32  	%r1234, %r1208, %r1205;
	mov.b32 	%r1213, 4;
	// begin inline asm
	{
    .reg .pred p;
    and.b32 %r1211, %r1227, %r1213;    setp.ne.u32 p, %r1211, 0;
    vote.ballot.sync.b32 %r1211, p, 0xffffffff;
    @!p not.b32 %r1211, %r1211;
}

	// end inline asm
	and.b32  	%r1235, %r1211, %r1234;
	mov.b32 	%r1216, 8;
	// begin inline asm
	{
    .reg .pred p;
    and.b32 %r1214, %r1227, %r1216;    setp.ne.u32 p, %r1214, 0;
    vote.ballot.sync.b32 %r1214, p, 0xffffffff;
    @!p not.b32 %r1214, %r1214;
}

	// end inline asm
	and.b32  	%r1236, %r1214, %r1235;
	mov.b32 	%r1219, 16;
	// begin inline asm
	{
    .reg .pred p;
    and.b32 %r1217, %r1227, %r1219;    setp.ne.u32 p, %r1217, 0;
    vote.ballot.sync.b32 %r1217, p, 0xffffffff;
    @!p not.b32 %r1217, %r1217;
}

	// end inline asm
	and.b32  	%r1237, %r1217, %r1236;
	mov.b32 	%r1222, 32;
	// begin inline asm
	{
    .reg .pred p;
    and.b32 %r1220, %r1227, %r1222;    setp.ne.u32 p, %r1220, 0;
    vote.ballot.sync.b32 %r1220, p, 0xffffffff;
    @!p not.b32 %r1220, %r1220;
}

	// end inline asm
	and.b32  	%r1238, %r1220, %r1237;
	mov.b32 	%r1225, 64;
	// begin inline asm
	{
    .reg .pred p;
    and.b32 %r1223, %r1227, %r1225;    setp.ne.u32 p, %r1223, 0;
    vote.ballot.sync.b32 %r1223, p, 0xffffffff;
    @!p not.b32 %r1223, %r1223;
}

	// end inline asm
	and.b32  	%r1239, %r1223, %r1238;
	mov.b32 	%r1228, 128;
	// begin inline asm
	{
    .reg .pred p;
    and.b32 %r1226, %r1227, %r1228;    setp.ne.u32 p, %r1226, 0;
    vote.ballot.sync.b32 %r1226, p, 0xffffffff;
    @!p not.b32 %r1226, %r1226;
}

	// end inline asm
	and.b32  	%r1240, %r1226, %r1239;
	clz.b32 	%r1241, %r1240;
	sub.s32 	%r132, 31, %r1241;
	and.b32  	%r1242, %r685, %r1240;
	popc.b32 	%r133, %r1242;
	setp.ne.s32 	%p142, %r228, %r132;
	mov.b32 	%r2004, 0;
	@%p142 bra 	$L__BB9_231;
	shl.b32 	%r1243, %r1227, 2;
	add.s32 	%r1244, %r9, %r1243;
	atom.shared.add.u32 	%r2004, [%r1244], %r133;
$L__BB9_231:
	shfl.sync.idx.b32	%r1270|%p143, %r2004, %r132, 31, -1;
	add.s32 	%r136, %r133, %r1270;
	cvt.u32.u16 	%r1271, %rs546;
	and.b32  	%r1272, %r1271, 255;
	shr.u32 	%r1273, %r1272, %r33;
	and.b32  	%r1267, %r1273, %r8;
	mov.b32 	%r1247, 1;
	// begin inline asm
	{
    .reg .pred p;
    and.b32 %r1245, %r1267, %r1247;    setp.ne.u32 p, %r1245, 0;
    vote.ballot.sync.b32 %r1245, p, 0xffffffff;
    @!p not.b32 %r1245, %r1245;
}

	// end inline asm
	mov.b32 	%r1250, 2;
	// begin inline asm
	{
    .reg .pred p;
    and.b32 %r1248, %r1267, %r1250;    setp.ne.u32 p, %r1248, 0;
    vote.ballot.sync.b32 %r1248, p, 0xffffffff;
    @!p not.b32 %r1248, %r1248;
}

	// end inline asm
	and.b32  	%r1274, %r1248, %r1245;
	mov.b32 	%r1253, 4;
	// begin inline asm
	{
    .reg .pred p;
    and.b32 %r1251, %r1267, %r1253;    setp.ne.u32 p, %r1251, 0;
    vote.ballot.sync.b32 %r1251, p, 0xffffffff;
    @!p not.b32 %r1251, %r1251;
}

	// end inline asm
	and.b32  	%r1275, %r1251, %r1274;
	mov.b32 	%r1256, 8;
	// begin inline asm
	{
    .reg .pred p;
    and.b32 %r1254, %r1267, %r1256;    setp.ne.u32 p, %r1254, 0;
    vote.ballot.sync.b32 %r1254, p, 0xffffffff;
    @!p not.b32 %r1254, %r1254;
}

	// end inline asm
	and.b32  	%r1276, %r1254, %r1275;
	mov.b32 	%r1259, 16;
	// begin inline asm
	{
    .reg .pred p;
    and.b32 %r1257, %r1267, %r1259;    setp.ne.u32 p, %r1257, 0;
    vote.ballot.sync.b32 %r1257, p, 0xffffffff;
    @!p not.b32 %r1257, %r1257;
}

	// end inline asm
	and.b32  	%r1277, %r1257, %r1276;
	mov.b32 	%r1262, 32;
	// begin inline asm
	{
    .reg .pred p;
    and.b32 %r1260, %r1267, %r1262;    setp.ne.u32 p, %r1260, 0;
    vote.ballot.sync.b32 %r1260, p, 0xffffffff;
    @!p not.b32 %r1260, %r1260;
}

	// end inline asm
	and.b32  	%r1278, %r1260, %r1277;
	mov.b32 	%r1265, 64;
	// begin inline asm
	{
    .reg .pred p;
    and.b32 %r1263, %r1267, %r1265;    setp.ne.u32 p, %r1263, 0;
    vote.ballot.sync.b32 %r1263, p, 0xffffffff;
    @!p not.b32 %r1263, %r1263;
}

	// end inline asm
	and.b32  	%r1279, %r1263, %r1278;
	mov.b32 	%r1268, 128;
	// begin inline asm
	{
    .reg .pred p;
    and.b32 %r1266, %r1267, %r1268;    setp.ne.u32 p, %r1266, 0;
    vote.ballot.sync.b32 %r1266, p, 0xffffffff;
    @!p not.b32 %r1266, %r1266;
}

	// end inline asm
	and.b32  	%r1280, %r1266, %r1279;
	clz.b32 	%r1281, %r1280;
	sub.s32 	%r138, 31, %r1281;
	and.b32  	%r1282, %r685, %r1280;
	popc.b32 	%r139, %r1282;
	setp.ne.s32 	%p144, %r228, %r138;
	mov.b32 	%r2005, 0;
	@%p144 bra 	$L__BB9_233;
	shl.b32 	%r1283, %r1267, 2;
	add.s32 	%r1284, %r9, %r1283;
	atom.shared.add.u32 	%r2005, [%r1284], %r139;
$L__BB9_233:
	shfl.sync.idx.b32	%r1310|%p145, %r2005, %r138, 31, -1;
	add.s32 	%r142, %r139, %r1310;
	cvt.u32.u16 	%r1311, %rs545;
	and.b32  	%r1312, %r1311, 255;
	shr.u32 	%r1313, %r1312, %r33;
	and.b32  	%r1307, %r1313, %r8;
	mov.b32 	%r1287, 1;
	// begin inline asm
	{
    .reg .pred p;
    and.b32 %r1285, %r1307, %r1287;    setp.ne.u32 p, %r1285, 0;
    vote.ballot.sync.b32 %r1285, p, 0xffffffff;
    @!p not.b32 %r1285, %r1285;
}

	// end inline asm
	mov.b32 	%r1290, 2;
	// begin inline asm
	{
    .reg .pred p;
    and.b32 %r1288, %r1307, %r1290;    setp.ne.u32 p, %r1288, 0;
    vote.ballot.sync.b32 %r1288, p, 0xffffffff;
    @!p not.b32 %r1288, %r1288;
}

	// end inline asm
	and.b32  	%r1314, %r1288, %r1285;
	mov.b32 	%r1293, 4;
	// begin inline asm
	{
    .reg .pred p;
    and.b32 %r1291, %r1307, %r1293;    setp.ne.u32 p, %r1291, 0;
    vote.ballot.sync.b32 %r1291, p, 0xffffffff;
    @!p not.b32 %r1291, %r1291;
}

	// end inline asm
	and.b32  	%r1315, %r1291, %r1314;
	mov.b32 	%r1296, 8;
	// begin inline asm
	{
    .reg .pred p;
    and.b32 %r1294, %r1307, %r1296;    setp.ne.u32 p, %r1294, 0;
    vote.ballot.sync.b32 %r1294, p, 0xffffffff;
    @!p not.b32 %r1294, %r1294;
}

	// end inline asm
	and.b32  	%r1316, %r1294, %r1315;
	mov.b32 	%r1299, 16;
	// begin inline asm
	{
    .reg .pred p;
    and.b32 %r1297, %r1307, %r1299;    setp.ne.u32 p, %r1297, 0;
    vote.ballot.sync.b32 %r1297, p, 0xffffffff;
    @!p not.b32 %r1297, %r1297;
}

	// end inline asm
	and.b32  	%r1317, %r1297, %r1316;
	mov.b32 	%r1302, 32;
	// begin inline asm
	{
    .reg .pred p;
    and.b32 %r1300, %r1307, %r1302;    setp.ne.u32 p, %r1300, 0;
    vote.ballot.sync.b32 %r1300, p, 0xffffffff;
    @!p not.b32 %r1300, %r1300;
}

	// end inline asm
	and.b32  	%r1318, %r1300, %r1317;
	mov.b32 	%r1305, 64;
	// begin inline asm
	{
    .reg .pred p;
    and.b32 %r1303, %r1307, %r1305;    setp.ne.u32 p, %r1303, 0;
    vote.ballot.sync.b32 %r1303, p, 0xffffffff;
    @!p not.b32 %r1303, %r1303;
}

	// end inline asm
	and.b32  	%r1319, %r1303, %r1318;
	mov.b32 	%r1308, 128;
	// begin inline asm
	{
    .reg .pred p;
    and.b32 %r1306, %r1307, %r1308;    setp.ne.u32 p, %r1306, 0;
    vote.ballot.sync.b32 %r1306, p, 0xffffffff;
    @!p not.b32 %r1306, %r1306;
}

	// end inline asm
	and.b32  	%r1320, %r1306, %r1319;
	clz.b32 	%r1321, %r1320;
	sub.s32 	%r144, 31, %r1321;
	and.b32  	%r1322, %r685, %r1320;
	popc.b32 	%r145, %r1322;
	setp.ne.s32 	%p146, %r228, %r144;
	mov.b32 	%r2006, 0;
	@%p146 bra 	$L__BB9_235;
	shl.b32 	%r1323, %r1307, 2;
	add.s32 	%r1324, %r9, %r1323;
	atom.shared.add.u32 	%r2006, [%r1324], %r145;
$L__BB9_235:
	shfl.sync.idx.b32	%r1350|%p147, %r2006, %r144, 31, -1;
	add.s32 	%r148, %r145, %r1350;
	cvt.u32.u16 	%r1351, %rs544;
	and.b32  	%r1352, %r1351, 255;
	shr.u32 	%r1353, %r1352, %r33;
	and.b32  	%r1347, %r1353, %r8;
	mov.b32 	%r1327, 1;
	// begin inline asm
	{
    .reg .pred p;
    and.b32 %r1325, %r1347, %r1327;    setp.ne.u32 p, %r1325, 0;
    vote.ballot.sync.b32 %r1325, p, 0xffffffff;
    @!p not.b32 %r1325, %r1325;
}

	// end inline asm
	mov.b32 	%r1330, 2;
	// begin inline asm
	{
    .reg .pred p;
    and.b32 %r1328, %r1347, %r1330;    setp.ne.u32 p, %r1328, 0;
    vote.ballot.sync.b32 %r1328, p, 0xffffffff;
    @!p not.b32 %r1328, %r1328;
}

	// end inline asm
	and.b32  	%r1354, %r1328, %r1325;
	mov.b32 	%r1333, 4;
	// begin inline asm
	{
    .reg .pred p;
    and.b32 %r1331, %r1347, %r1333;    setp.ne.u32 p, %r1331, 0;
    vote.ballot.sync.b32 %r1331, p, 0xffffffff;
    @!p not.b32 %r1331, %r1331;
}

	// end inline asm
	and.b32  	%r1355, %r1331, %r1354;
	mov.b32 	%r1336, 8;
	// begin inline asm
	{
    .reg .pred p;
    and.b32 %r1334, %r1347, %r1336;    setp.ne.u32 p, %r1334, 0;
    vote.ballot.sync.b32 %r1334, p, 0xffffffff;
    @!p not.b32 %r1334, %r1334;
}

	// end inline asm
	and.b32  	%r1356, %r1334, %r1355;
	mov.b32 	%r1339, 16;
	// begin inline asm
	{
    .reg .pred p;
    and.b32 %r1337, %r1347, %r1339;    setp.ne.u32 p, %r1337, 0;
    vote.ballot.sync.b32 %r1337, p, 0xffffffff;
    @!p not.b32 %r1337, %r1337;
}

	// end inline asm
	and.b32  	%r1357, %r1337, %r1356;
	mov.b32 	%r1342, 32;
	// begin inline asm
	{
    .reg .pred p;
    and.b32 %r1340, %r1347, %r1342;    setp.ne.u32 p, %r1340, 0;
    vote.ballot.sync.b32 %r1340, p, 0xffffffff;
    @!p not.b32 %r1340, %r1340;
}

	// end inline asm
	and.b32  	%r1358, %r1340, %r1357;
	mov.b32 	%r1345, 64;
	// begin inline asm
	{
    .reg .pred p;
    and.b32 %r1343, %r1347, %r1345;    setp.ne.u32 p, %r1343, 0;
    vote.ballot.sync.b32 %r1343, p, 0xffffffff;
    @!p not.b32 %r1343, %r1343;
}

	// end inline asm
	and.b32  	%r1359, %r1343, %r1358;
	mov.b32 	%r1348, 128;
	// begin inline asm
	{
    .reg .pred p;
    and.b32 %r1346, %r1347, %r1348;    setp.ne.u32 p, %r1346, 0;
    vote.ballot.sync.b32 %r1346, p, 0xffffffff;
    @!p not.b32 %r1346, %r1346;
}

	// end inline asm
	and.b32  	%r1360, %r1346, %r1359;
	clz.b32 	%r1361, %r1360;
	sub.s32 	%r150, 31, %r1361;
	and.b32  	%r1362, %r685, %r1360;
	popc.b32 	%r151, %r1362;
	setp.ne.s32 	%p148, %r228, %r150;
	mov.b32 	%r2007, 0;
	@%p148 bra 	$L__BB9_237;
	shl.b32 	%r1363, %r1347, 2;
	add.s32 	%r1364, %r9, %r1363;
	atom.shared.add.u32 	%r2007, [%r1364], %r151;
$L__BB9_237:
	shfl.sync.idx.b32	%r1390|%p149, %r2007, %r150, 31, -1;
	add.s32 	%r154, %r151, %r1390;
	cvt.u32.u16 	%r1391, %rs543;
	and.b32  	%r1392, %r1391, 255;
	shr.u32 	%r1393, %r1392, %r33;
	and.b32  	%r1387, %r1393, %r8;
	mov.b32 	%r1367, 1;
	// begin inline asm
	{
    .reg .pred p;
    and.b32 %r1365, %r1387, %r1367;    setp.ne.u32 p, %r1365, 0;
    vote.ballot.sync.b32 %r1365, p, 0xffffffff;
    @!p not.b32 %r1365, %r1365;
}

	// end inline asm
	mov.b32 	%r1370, 2;
	// begin inline asm
	{
    .reg .pred p;
    and.b32 %r1368, %r1387, %r1370;    setp.ne.u32 p, %r1368, 0;
    vote.ballot.sync.b32 %r1368, p, 0xffffffff;
    @!p not.b32 %r1368, %r1368;
}

	// end inline asm
	and.b32  	%r1394, %r1368, %r1365;
	mov.b32 	%r1373, 4;
	// begin inline asm
	{
    .reg .pred p;
    and.b32 %r1371, %r1387, %r1373;    setp.ne.u32 p, %r1371, 0;
    vote.ballot.sync.b32 %r1371, p, 0xffffffff;
    @!p not.b32 %r1371, %r1371;
}

	// end inline asm
	and.b32  	%r1395, %r1371, %r1394;
	mov.b32 	%r1376, 8;
	// begin inline asm
	{
    .reg .pred p;
    and.b32 %r1374, %r1387, %r1376;    setp.ne.u32 p, %r1374, 0;
    vote.ballot.sync.b32 %r1374, p, 0xffffffff;
    @!p not.b32 %r1374, %r1374;
}

	// end inline asm
	and.b32  	%r1396, %r1374, %r1395;
	mov.b32 	%r1379, 16;
	// begin inline asm
	{
    .reg .pred p;
    and.b32 %r1377, %r1387, %r1379;    setp.ne.u32 p, %r1377, 0;
    vote.ballot.sync.b32 %r1377, p, 0xffffffff;
    @!p not.b32 %r1377, %r1377;
}

	// end inline asm
	and.b32  	%r1397, %r1377, %r1396;
	mov.b32 	%r1382, 32;
	// begin inline asm
	{
    .reg .pred p;
    and.b32 %r1380, %r1387, %r1382;    setp.ne.u32 p, %r1380, 0;
    vote.ballot.sync.b32 %r1380, p, 0xffffffff;
    @!p not.b32 %r1380, %r1380;
}

	// end inline asm
	and.b32  	%r1398, %r1380, %r1397;
	mov.b32 	%r1385, 64;
	// begin inline asm
	{
    .reg .pred p;
    and.b32 %r1383, %r1387, %r1385;    setp.ne.u32 p, %r1383, 0;
    vote.ballot.sync.b32 %r1383, p, 0xffffffff;
    @!p not.b32 %r1383, %r1383;
}

	// end inline asm
	and.b32  	%r1399, %r1383, %r1398;
	mov.b32 	%r1388, 128;
	// begin inline asm
	{
    .reg .pred p;
    and.b32 %r1386, %r1387, %r1388;    setp.ne.u32 p, %r1386, 0;
    vote.ballot.sync.b32 %r1386, p, 0xffffffff;
    @!p not.b32 %r1386, %r1386;
}

	// end inline asm
	and.b32  	%r1400, %r1386, %r1399;
	clz.b32 	%r1401, %r1400;
	sub.s32 	%r156, 31, %r1401;
	and.b32  	%r1402, %r685, %r1400;
	popc.b32 	%r157, %r1402;
	setp.ne.s32 	%p150, %r228, %r156;
	mov.b32 	%r2008, 0;
	@%p150 bra 	$L__BB9_239;
	shl.b32 	%r1403, %r1387, 2;
	add.s32 	%r1404, %r9, %r1403;
	atom.shared.add.u32 	%r2008, [%r1404], %r157;
$L__BB9_239:
	shfl.sync.idx.b32	%r1430|%p151, %r2008, %r156, 31, -1;
	add.s32 	%r160, %r157, %r1430;
	cvt.u32.u16 	%r1431, %rs542;
	and.b32  	%r1432, %r1431, 255;
	shr.u32 	%r1433, %r1432, %r33;
	and.b32  	%r1427, %r1433, %r8;
	mov.b32 	%r1407, 1;
	// begin inline asm
	{
    .reg .pred p;
    and.b32 %r1405, %r1427, %r1407;    setp.ne.u32 p, %r1405, 0;
    vote.ballot.sync.b32 %r1405, p, 0xffffffff;
    @!p not.b32 %r1405, %r1405;
}

	// end inline asm
	mov.b32 	%r1410, 2;
	// begin inline asm
	{
    .reg .pred p;
    and.b32 %r1408, %r1427, %r1410;    setp.ne.u32 p, %r1408, 0;
    vote.ballot.sync.b32 %r1408, p, 0xffffffff;
    @!p not.b32 %r1408, %r1408;
}

	// end inline asm
	and.b32  	%r1434, %r1408, %r1405;
	mov.b32 	%r1413, 4;
	// begin inline asm
	{
    .reg .pred p;
    and.b32 %r1411, %r1427, %r1413;    setp.ne.u32 p, %r1411, 0;
    vote.ballot.sync.b32 %r1411, p, 0xffffffff;
    @!p not.b32 %r1411, %r1411;
}

	// end inline asm
	and.b32  	%r1435, %r1411, %r1434;
	mov.b32 	%r1416, 8;
	// begin inline asm
	{
    .reg .pred p;
    and.b32 %r1414, %r1427, %r1416;    setp.ne.u32 p, %r1414, 0;
    vote.ballot.sync.b32 %r1414, p, 0xffffffff;
    @!p not.b32 %r1414, %r1414;
}

	// end inline asm
	and.b32  	%r1436, %r1414, %r1435;
	mov.b32 	%r1419, 16;
	// begin inline asm
	{
    .reg .pred p;
    and.b32 %r1417, %r1427, %r1419;    setp.ne.u32 p, %r1417, 0;
    vote.ballot.sync.b32 %r1417, p, 0xffffffff;
    @!p not.b32 %r1417, %r1417;
}

	// end inline asm
	and.b32  	%r1437, %r1417, %r1436;
	mov.b32 	%r1422, 32;
	// begin inline asm
	{
    .reg .pred p;
    and.b32 %r1420, %r1427, %r1422;    setp.ne.u32 p, %r1420, 0;
    vote.ballot.sync.b32 %r1420, p, 0xffffffff;
    @!p not.b32 %r1420, %r1420;
}

	// end inline asm
	and.b32  	%r1438, %r1420, %r1437;
	mov.b32 	%r1425, 64;
	// begin inline asm
	{
    .reg .pred p;
    and.b32 %r1423, %r1427, %r1425;    setp.ne.u32 p, %r1423, 0;
    vote.ballot.sync.b32 %r1423, p, 0xffffffff;
    @!p not.b32 %r1423, %r1423;
}

	// end inline asm
	and.b32  	%r1439, %r1423, %r1438;
	mov.b32 	%r1428, 128;
	// begin inline asm
	{
    .reg .pred p;
    and.b32 %r1426, %r1427, %r1428;    setp.ne.u32 p, %r1426, 0;
    vote.ballot.sync.b32 %r1426, p, 0xffffffff;
    @!p not.b32 %r1426, %r1426;
}

	// end inline asm
	and.b32  	%r1440, %r1426, %r1439;
	clz.b32 	%r1441, %r1440;
	sub.s32 	%r162, 31, %r1441;
	and.b32  	%r1442, %r685, %r1440;
	popc.b32 	%r163, %r1442;
	setp.ne.s32 	%p152, %r228, %r162;
	mov.b32 	%r2009, 0;
	@%p152 bra 	$L__BB9_241;
	shl.b32 	%r1443, %r1427, 2;
	add.s32 	%r1444, %r9, %r1443;
	atom.shared.add.u32 	%r2009, [%r1444], %r163;
$L__BB9_241:
	shfl.sync.idx.b32	%r1470|%p153, %r2009, %r162, 31, -1;
	add.s32 	%r166, %r163, %r1470;
	cvt.u32.u16 	%r1471, %rs541;
	and.b32  	%r1472, %r1471, 255;
	shr.u32 	%r1473, %r1472, %r33;
	and.b32  	%r1467, %r1473, %r8;
	mov.b32 	%r1447, 1;
	// begin inline asm
	{
    .reg .pred p;
    and.b32 %r1445, %r1467, %r1447;    setp.ne.u32 p, %r1445, 0;
    vote.ballot.sync.b32 %r1445, p, 0xffffffff;
    @!p not.b32 %r1445, %r1445;
}

	// end inline asm
	mov.b32 	%r1450, 2;
	// begin inline asm
	{
    .reg .pred p;
    and.b32 %r1448, %r1467, %r1450;    setp.ne.u32 p, %r1448, 0;
    vote.ballot.sync.b32 %r1448, p, 0xffffffff;
    @!p not.b32 %r1448, %r1448;
}

	// end inline asm
	and.b32  	%r1474, %r1448, %r1445;
	mov.b32 	%r1453, 4;
	// begin inline asm
	{
    .reg .pred p;
    and.b32 %r1451, %r1467, %r1453;    setp.ne.u32 p, %r1451, 0;
    vote.ballot.sync.b32 %r1451, p, 0xffffffff;
    @!p not.b32 %r1451, %r1451;
}

	// end inline asm
	and.b32  	%r1475, %r1451, %r1474;
	mov.b32 	%r1456, 8;
	// begin inline asm
	{
    .reg .pred p;
    and.b32 %r1454, %r1467, %r1456;    setp.ne.u32 p, %r1454, 0;
    vote.ballot.sync.b32 %r1454, p, 0xffffffff;
    @!p not.b32 %r1454, %r1454;
}

	// end inline asm
	and.b32  	%r1476, %r1454, %r1475;
	mov.b32 	%r1459, 16;
	// begin inline asm
	{
    .reg .pred p;
    and.b32 %r1457, %r1467, %r1459;    setp.ne.u32 p, %r1457, 0;
    vote.ballot.sync.b32 %r1457, p, 0xffffffff;
    @!p not.b32 %r1457, %r1457;
}

	// end inline asm
	and.b32  	%r1477, %r1457, %r1476;
	mov.b32 	%r1462, 32;
	// begin inline asm
	{
    .reg .pred p;
    and.b32 %r1460, %r1467, %r1462;    setp.ne.u32 p, %r1460, 0;
    vote.ballot.sync.b32 %r1460, p, 0xffffffff;
    @!p not.b32 %r1460, %r1460;
}

	// end inline asm
	and.b32  	%r1478, %r1460, %r1477;
	mov.b32 	%r1465, 64;
	// begin inline asm
	{
    .reg .pred p;
    and.b32 %r1463, %r1467, %r1465;    setp.ne.u32 p, %r1463, 0;
    vote.ballot.sync.b32 %r1463, p, 0xffffffff;
    @!p not.b32 %r1463, %r1463;
}

	// end inline asm
	and.b32  	%r1479, %r1463, %r1478;
	mov.b32 	%r1468, 128;
	// begin inline asm
	{
    .reg .pred p;
    and.b32 %r1466, %r1467, %r1468;    setp.ne.u32 p, %r1466, 0;
    vote.ballot.sync.b32 %r1466, p, 0xffffffff;
    @!p not.b32 %r1466, %r1466;
}

	// end inline asm
	and.b32  	%r1480, %r1466, %r1479;
	clz.b32 	%r1481, %r1480;
	sub.s32 	%r168, 31, %r1481;
	and.b32  	%r1482, %r685, %r1480;
	popc.b32 	%r169, %r1482;
	setp.ne.s32 	%p154, %r228, %r168;
	mov.b32 	%r2010, 0;
	@%p154 bra 	$L__BB9_243;
	shl.b32 	%r1483, %r1467, 2;
	add.s32 	%r1484, %r9, %r1483;
	atom.shared.add.u32 	%r2010, [%r1484], %r169;
$L__BB9_243:
	shfl.sync.idx.b32	%r1485|%p156, %r2010, %r168, 31, -1;
	add.s32 	%r1486, %r169, %r1485;
	bar.sync 	0;
	mov.u32 	%r1487, _ZZN3cub18CUB_300001_SM_10006detail10radix_sort29DeviceRadixSortOnesweepKernelINS1_5radix10policy_hubIccyE10Policy1000ELNS0_9SortOrderE0EccyiiNS1_21identity_decomposer_tEEEvPT5_SB_PT3_PKSC_PT1_PKSG_PT2_PKSK_T4_iiT6_E1s;
	add.s32 	%r172, %r1487, %r58;
	st.shared.u8 	[%r172+-1], %rs560;
	add.s32 	%r173, %r1487, %r64;
	st.shared.u8 	[%r173+-1], %rs559;
	add.s32 	%r174, %r1487, %r70;
	st.shared.u8 	[%r174+-1], %rs558;
	add.s32 	%r175, %r1487, %r76;
	st.shared.u8 	[%r175+-1], %rs557;
	add.s32 	%r176, %r1487, %r82;
	st.shared.u8 	[%r176+-1], %rs556;
	add.s32 	%r177, %r1487, %r88;
	st.shared.u8 	[%r177+-1], %rs555;
	add.s32 	%r178, %r1487, %r94;
	st.shared.u8 	[%r178+-1], %rs554;
	add.s32 	%r179, %r1487, %r100;
	st.shared.u8 	[%r179+-1], %rs553;
	add.s32 	%r180, %r1487, %r106;
	st.shared.u8 	[%r180+-1], %rs552;
	add.s32 	%r181, %r1487, %r112;
	st.shared.u8 	[%r181+-1], %rs551;
	add.s32 	%r182, %r1487, %r118;
	st.shared.u8 	[%r182+-1], %rs550;
	add.s32 	%r183, %r1487, %r124;
	st.shared.u8 	[%r183+-1], %rs549;
	add.s32 	%r184, %r1487, %r130;
	st.shared.u8 	[%r184+-1], %rs548;
	add.s32 	%r185, %r1487, %r136;
	st.shared.u8 	[%r185+-1], %rs547;
	add.s32 	%r186, %r1487, %r142;
	st.shared.u8 	[%r186+-1], %rs546;
	add.s32 	%r187, %r1487, %r148;
	st.shared.u8 	[%r187+-1], %rs545;
	add.s32 	%r188, %r1487, %r154;
	st.shared.u8 	[%r188+-1], %rs544;
	add.s32 	%r189, %r1487, %r160;
	st.shared.u8 	[%r189+-1], %rs543;
	add.s32 	%r190, %r1487, %r166;
	st.shared.u8 	[%r190+-1], %rs542;
	add.s32 	%r191, %r1487, %r1486;
	st.shared.u8 	[%r191+-1], %rs541;
	shl.b32 	%r1488, %r1, 3;
	add.s32 	%r1489, %r1487, %r1488;
	add.s32 	%r192, %r1489, 15008;
	@%p32 bra 	$L__BB9_251;
	ld.global.u64 	%rd82, [%rd12];
	sub.s64 	%rd311, %rd82, %rd21;
	st.shared.u64 	[%r192], %rd311;
	setp.lt.s32 	%p157, %r4, 1;
	mov.u32 	%r2014, %r1986;
	@%p157 bra 	$L__BB9_250;
	mov.b32 	%r2012, -1;
	mov.u32 	%r2011, %r4;
	mov.u32 	%r2014, %r1986;
$L__BB9_246:
	add.s32 	%r196, %r2011, -1;
	shl.b32 	%r1491, %r196, 8;
	add.s32 	%r1492, %r1491, %r1;
	mul.wide.s32 	%rd83, %r1492, 4;
	add.s64 	%rd23, %rd3, %rd83;
$L__BB9_247:
	membar.cta;
	ld.volatile.global.u32 	%r197, [%rd23];
	setp.eq.s32 	%p158, %r197, 0;
	@%p158 bra 	$L__BB9_247;
	and.b32  	%r1493, %r197, 1073741823;
	add.s32 	%r2014, %r1493, %r2014;
	setp.gt.s32 	%p159, %r197, -1;
	vote.sync.ballot.b32 	%r2012, %p159, %r2012;
	setp.gt.u32 	%p161, %r2011, 1;
	and.pred  	%p162, %p159, %p161;
	mov.u32 	%r2011, %r196;
	@%p162 bra 	$L__BB9_246;
	ld.shared.u64 	%rd311, [%r192];
$L__BB9_250:
	or.b32  	%r1494, %r2014, -2147483648;
	st.volatile.global.u32 	[%rd7], %r1494;
	sub.s32 	%r1495, %r2014, %r1986;
	cvt.s64.s32 	%rd84, %r1495;
	add.s64 	%rd85, %rd311, %rd84;
	st.shared.u64 	[%r192], %rd85;
$L__BB9_251:
	setp.lt.s32 	%p164, %r5, %r225;
	setp.eq.s64 	%p165, %rd47, 0;
	or.pred  	%p166, %p165, %p164;
	or.pred  	%p167, %p32, %p166;
	@%p167 bra 	$L__BB9_253;
	ld.shared.u64 	%rd86, [%r192];
	cvt.s64.s32 	%rd87, %r1986;
	add.s64 	%rd88, %rd21, %rd87;
	add.s64 	%rd89, %rd88, %rd86;
	st.global.u64 	[%rd11], %rd89;
$L__BB9_253:
	setp.gt.s32 	%p168, %r5, %r225;
	bar.sync 	0;
	mad.lo.s32 	%r201, %r1, -3, %r35;
	@%p168 bra 	$L__BB9_255;
	ld.shared.u8 	%rs323, [%r201];
	cvt.u32.u16 	%r1496, %rs323;
	and.b32  	%r1497, %r1496, 255;
	shr.u32 	%r1498, %r1497, %r33;
	and.b32  	%r1499, %r1498, %r8;
	shl.b32 	%r1500, %r1499, 3;
	mov.u32 	%r1501, _ZZN3cub18CUB_300001_SM_10006detail10radix_sort29DeviceRadixSortOnesweepKernelINS1_5radix10policy_hubIccyE10Policy1000ELNS0_9SortOrderE0EccyiiNS1_21identity_decomposer_tEEEvPT5_SB_PT3_PKSC_PT1_PKSG_PT2_PKSK_T4_iiT6_E1s;
	add.s32 	%r1502, %r1501, 15008;
	add.s32 	%r1503, %r1502, %r1500;
	ld.shared.u64 	%rd90, [%r1503];
	add.s64 	%rd91, %rd90, %rd10;
	xor.b16  	%rs324, %rs323, 128;
	add.s64 	%rd92, %rd2, %rd91;
	st.global.u8 	[%rd92], %rs324;
	bar.warp.sync 	-1;
	ld.shared.u8 	%rs325, [%r201+384];
	cvt.u32.u16 	%r1504, %rs325;
	and.b32  	%r1505, %r1504, 255;
	shr.u32 	%r1506, %r1505, %r33;
	and.b32  	%r1507, %r1506, %r8;
	shl.b32 	%r1508, %r1507, 3;
	add.s32 	%r1509, %r1502, %r1508;
	ld.shared.u64 	%rd93, [%r1509];
	add.s64 	%rd94, %rd93, %rd10;
	xor.b16  	%rs326, %rs325, 128;
	add.s64 	%rd95, %rd2, %rd94;
	st.global.u8 	[%rd95+384], %rs326;
	bar.warp.sync 	-1;
	ld.shared.u8 	%rs327, [%r201+768];
	cvt.u32.u16 	%r1510, %rs327;
	and.b32  	%r1511, %r1510, 255;
	shr.u32 	%r1512, %r1511, %r33;
	and.b32  	%r1513, %r1512, %r8;
	shl.b32 	%r1514, %r1513, 3;
	add.s32 	%r1515, %r1502, %r1514;
	ld.shared.u64 	%rd96, [%r1515];
	add.s64 	%rd97, %rd96, %rd10;
	xor.b16  	%rs328, %rs327, 128;
	add.s64 	%rd98, %rd2, %rd97;
	st.global.u8 	[%rd98+768], %rs328;
	bar.warp.sync 	-1;
	ld.shared.u8 	%rs329, [%r201+1152];
	cvt.u32.u16 	%r1516, %rs329;
	and.b32  	%r1517, %r1516, 255;
	shr.u32 	%r1518, %r1517, %r33;
	and.b32  	%r1519, %r1518, %r8;
	shl.b32 	%r1520, %r1519, 3;
	add.s32 	%r1521, %r1502, %r1520;
	ld.shared.u64 	%rd99, [%r1521];
	add.s64 	%rd100, %rd99, %rd10;
	xor.b16  	%rs330, %rs329, 128;
	add.s64 	%rd101, %rd2, %rd100;
	st.global.u8 	[%rd101+1152], %rs330;
	bar.warp.sync 	-1;
	ld.shared.u8 	%rs331, [%r201+1536];
	cvt.u32.u16 	%r1522, %rs331;
	and.b32  	%r1523, %r1522, 255;
	shr.u32 	%r1524, %r1523, %r33;
	and.b32  	%r1525, %r1524, %r8;
	shl.b32 	%r1526, %r1525, 3;
	add.s32 	%r1527, %r1502, %r1526;
	ld.shared.u64 	%rd102, [%r1527];
	add.s64 	%rd103, %rd102, %rd10;
	xor.b16  	%rs332, %rs331, 128;
	add.s64 	%rd104, %rd2, %rd103;
	st.global.u8 	[%rd104+1536], %rs332;
	bar.warp.sync 	-1;
	ld.shared.u8 	%rs333, [%r201+1920];
	cvt.u32.u16 	%r1528, %rs333;
	and.b32  	%r1529, %r1528, 255;
	shr.u32 	%r1530, %r1529, %r33;
	and.b32  	%r1531, %r1530, %r8;
	shl.b32 	%r1532, %r1531, 3;
	add.s32 	%r1533, %r1502, %r1532;
	ld.shared.u64 	%rd105, [%r1533];
	add.s64 	%rd106, %rd105, %rd10;
	xor.b16  	%rs334, %rs333, 128;
	add.s64 	%rd107, %rd2, %rd106;
	st.global.u8 	[%rd107+1920], %rs334;
	bar.warp.sync 	-1;
	ld.shared.u8 	%rs335, [%r201+2304];
	cvt.u32.u16 	%r1534, %rs335;
	and.b32  	%r1535, %r1534, 255;
	shr.u32 	%r1536, %r1535, %r33;
	and.b32  	%r1537, %r1536, %r8;
	shl.b32 	%r1538, %r1537, 3;
	add.s32 	%r1539, %r1502, %r1538;
	ld.shared.u64 	%rd108, [%r1539];
	add.s64 	%rd109, %rd108, %rd10;
	xor.b16  	%rs336, %rs335, 128;
	add.s64 	%rd110, %rd2, %rd109;
	st.global.u8 	[%rd110+2304], %rs336;
	bar.warp.sync 	-1;
	ld.shared.u8 	%rs337, [%r201+2688];
	cvt.u32.u16 	%r1540, %rs337;
	and.b32  	%r1541, %r1540, 255;
	shr.u32 	%r1542, %r1541, %r33;
	and.b32  	%r1543, %r1542, %r8;
	shl.b32 	%r1544, %r1543, 3;
	add.s32 	%r1545, %r1502, %r1544;
	ld.shared.u64 	%rd111, [%r1545];
	add.s64 	%rd112, %rd111, %rd10;
	xor.b16  	%rs338, %rs337, 128;
	add.s64 	%rd113, %rd2, %rd112;
	st.global.u8 	[%rd113+2688], %rs338;
	bar.warp.sync 	-1;
	ld.shared.u8 	%rs339, [%r201+3072];
	cvt.u32.u16 	%r1546, %rs339;
	and.b32  	%r1547, %r1546, 255;
	shr.u32 	%r1548, %r1547, %r33;
	and.b32  	%r1549, %r1548, %r8;
	shl.b32 	%r1550, %r1549, 3;
	add.s32 	%r1551, %r1502, %r1550;
	ld.shared.u64 	%rd114, [%r1551];
	add.s64 	%rd115, %rd114, %rd10;
	xor.b16  	%rs340, %rs339, 128;
	add.s64 	%rd116, %rd2, %rd115;
	st.global.u8 	[%rd116+3072], %rs340;
	bar.warp.sync 	-1;
	ld.shared.u8 	%rs341, [%r201+3456];
	cvt.u32.u16 	%r1552, %rs341;
	and.b32  	%r1553, %r1552, 255;
	shr.u32 	%r1554, %r1553, %r33;
	and.b32  	%r1555, %r1554, %r8;
	shl.b32 	%r1556, %r1555, 3;
	add.s32 	%r1557, %r1502, %r1556;
	ld.shared.u64 	%rd117, [%r1557];
	add.s64 	%rd118, %rd117, %rd10;
	xor.b16  	%rs342, %rs341, 128;
	add.s64 	%rd119, %rd2, %rd118;
	st.global.u8 	[%rd119+3456], %rs342;
	bar.warp.sync 	-1;
	ld.shared.u8 	%rs343, [%r201+3840];
	cvt.u32.u16 	%r1558, %rs343;
	and.b32  	%r1559, %r1558, 255;
	shr.u32 	%r1560, %r1559, %r33;
	and.b32  	%r1561, %r1560, %r8;
	shl.b32 	%r1562, %r1561, 3;
	add.s32 	%r1563, %r1502, %r1562;
	ld.shared.u64 	%rd120, [%r1563];
	add.s64 	%rd121, %rd120, %rd10;
	xor.b16  	%rs344, %rs343, 128;
	add.s64 	%rd122, %rd2, %rd121;
	st.global.u8 	[%rd122+3840], %rs344;
	bar.warp.sync 	-1;
	ld.shared.u8 	%rs345, [%r201+4224];
	cvt.u32.u16 	%r1564, %rs345;
	and.b32  	%r1565, %r1564, 255;
	shr.u32 	%r1566, %r1565, %r33;
	and.b32  	%r1567, %r1566, %r8;
	shl.b32 	%r1568, %r1567, 3;
	add.s32 	%r1569, %r1502, %r1568;
	ld.shared.u64 	%rd123, [%r1569];
	add.s64 	%rd124, %rd123, %rd10;
	xor.b16  	%rs346, %rs345, 128;
	add.s64 	%rd125, %rd2, %rd124;
	st.global.u8 	[%rd125+4224], %rs346;
	bar.warp.sync 	-1;
	ld.shared.u8 	%rs347, [%r201+4608];
	cvt.u32.u16 	%r1570, %rs347;
	and.b32  	%r1571, %r1570, 255;
	shr.u32 	%r1572, %r1571, %r33;
	and.b32  	%r1573, %r1572, %r8;
	shl.b32 	%r1574, %r1573, 3;
	add.s32 	%r1575, %r1502, %r1574;
	ld.shared.u64 	%rd126, [%r1575];
	add.s64 	%rd127, %rd126, %rd10;
	xor.b16  	%rs348, %rs347, 128;
	add.s64 	%rd128, %rd2, %rd127;
	st.global.u8 	[%rd128+4608], %rs348;
	bar.warp.sync 	-1;
	ld.shared.u8 	%rs349, [%r201+4992];
	cvt.u32.u16 	%r1576, %rs349;
	and.b32  	%r1577, %r1576, 255;
	shr.u32 	%r1578, %r1577, %r33;
	and.b32  	%r1579, %r1578, %r8;
	shl.b32 	%r1580, %r1579, 3;
	add.s32 	%r1581, %r1502, %r1580;
	ld.shared.u64 	%rd129, [%r1581];
	add.s64 	%rd130, %rd129, %rd10;
	xor.b16  	%rs350, %rs349, 128;
	add.s64 	%rd131, %rd2, %rd130;
	st.global.u8 	[%rd131+4992], %rs350;
	bar.warp.sync 	-1;
	ld.shared.u8 	%rs351, [%r201+5376];
	cvt.u32.u16 	%r1582, %rs351;
	and.b32  	%r1583, %r1582, 255;
	shr.u32 	%r1584, %r1583, %r33;
	and.b32  	%r1585, %r1584, %r8;
	shl.b32 	%r1586, %r1585, 3;
	add.s32 	%r1587, %r1502, %r1586;
	ld.shared.u64 	%rd132, [%r1587];
	add.s64 	%rd133, %rd132, %rd10;
	xor.b16  	%rs352, %rs351, 128;
	add.s64 	%rd134, %rd2, %rd133;
	st.global.u8 	[%rd134+5376], %rs352;
	bar.warp.sync 	-1;
	ld.shared.u8 	%rs353, [%r201+5760];
	cvt.u32.u16 	%r1588, %rs353;
	and.b32  	%r1589, %r1588, 255;
	shr.u32 	%r1590, %r1589, %r33;
	and.b32  	%r1591, %r1590, %r8;
	shl.b32 	%r1592, %r1591, 3;
	add.s32 	%r1593, %r1502, %r1592;
	ld.shared.u64 	%rd135, [%r1593];
	add.s64 	%rd136, %rd135, %rd10;
	xor.b16  	%rs354, %rs353, 128;
	add.s64 	%rd137, %rd2, %rd136;
	st.global.u8 	[%rd137+5760], %rs354;
	bar.warp.sync 	-1;
	ld.shared.u8 	%rs355, [%r201+6144];
	cvt.u32.u16 	%r1594, %rs355;
	and.b32  	%r1595, %r1594, 255;
	shr.u32 	%r1596, %r1595, %r33;
	and.b32  	%r1597, %r1596, %r8;
	shl.b32 	%r1598, %r1597, 3;
	add.s32 	%r1599, %r1502, %r1598;
	ld.shared.u64 	%rd138, [%r1599];
	add.s64 	%rd139, %rd138, %rd10;
	xor.b16  	%rs356, %rs355, 128;
	add.s64 	%rd140, %rd2, %rd139;
	st.global.u8 	[%rd140+6144], %rs356;
	bar.warp.sync 	-1;
	ld.shared.u8 	%rs357, [%r201+6528];
	cvt.u32.u16 	%r1600, %rs357;
	and.b32  	%r1601, %r1600, 255;
	shr.u32 	%r1602, %r1601, %r33;
	and.b32  	%r1603, %r1602, %r8;
	shl.b32 	%r1604, %r1603, 3;
	add.s32 	%r1605, %r1502, %r1604;
	ld.shared.u64 	%rd141, [%r1605];
	add.s64 	%rd142, %rd141, %rd10;
	xor.b16  	%rs358, %rs357, 128;
	add.s64 	%rd143, %rd2, %rd142;
	st.global.u8 	[%rd143+6528], %rs358;
	bar.warp.sync 	-1;
	ld.shared.u8 	%rs359, [%r201+6912];
	cvt.u32.u16 	%r1606, %rs359;
	and.b32  	%r1607, %r1606, 255;
	shr.u32 	%r1608, %r1607, %r33;
	and.b32  	%r1609, %r1608, %r8;
	shl.b32 	%r1610, %r1609, 3;
	add.s32 	%r1611, %r1502, %r1610;
	ld.shared.u64 	%rd144, [%r1611];
	add.s64 	%rd145, %rd144, %rd10;
	xor.b16  	%rs360, %rs359, 128;
	add.s64 	%rd146, %rd2, %rd145;
	st.global.u8 	[%rd146+6912], %rs360;
	bar.warp.sync 	-1;
	ld.shared.u8 	%rs361, [%r201+7296];
	cvt.u32.u16 	%r1612, %rs361;
	and.b32  	%r1613, %r1612, 255;
	shr.u32 	%r1614, %r1613, %r33;
	and.b32  	%r1615, %r1614, %r8;
	shl.b32 	%r1616, %r1615, 3;
	add.s32 	%r1617, %r1502, %r1616;
	ld.shared.u64 	%rd147, [%r1617];
	add.s64 	%rd148, %rd147, %rd10;
	xor.b16  	%rs362, %rs361, 128;
	add.s64 	%rd149, %rd2, %rd148;
	st.global.u8 	[%rd149+7296], %rs362;
	bar.warp.sync 	-1;
	bra.uni 	$L__BB9_296;
$L__BB9_255:
	mad.lo.s32 	%r202, %r4, -7680, %r225;
	setp.ge.s32 	%p169, %r1, %r202;
	@%p169 bra 	$L__BB9_257;
	ld.shared.u8 	%rs363, [%r201];
	cvt.u32.u16 	%r1618, %rs363;
	and.b32  	%r1619, %r1618, 255;
	shr.u32 	%r1620, %r1619, %r33;
	and.b32  	%r1621, %r1620, %r8;
	shl.b32 	%r1622, %r1621, 3;
	mov.u32 	%r1623, _ZZN3cub18CUB_300001_SM_10006detail10radix_sort29DeviceRadixSortOnesweepKernelINS1_5radix10policy_hubIccyE10Policy1000ELNS0_9SortOrderE0EccyiiNS1_21identity_decomposer_tEEEvPT5_SB_PT3_PKSC_PT1_PKSG_PT2_PKSK_T4_iiT6_E1s;
	add.s32 	%r1624, %r1623, %r1622;
	ld.shared.u64 	%rd150, [%r1624+15008];
	xor.b16  	%rs364, %rs363, 128;
	add.s64 	%rd151, %rd150, %rd10;
	add.s64 	%rd152, %rd2, %rd151;
	st.global.u8 	[%rd152], %rs364;
$L__BB9_257:
	bar.warp.sync 	-1;
	add.s32 	%r1625, %r1, 384;
	setp.ge.s32 	%p170, %r1625, %r202;
	@%p170 bra 	$L__BB9_259;
	ld.shared.u8 	%rs365, [%r201+384];
	cvt.u32.u16 	%r1626, %rs365;
	and.b32  	%r1627, %r1626, 255;
	shr.u32 	%r1628, %r1627, %r33;
	and.b32  	%r1629, %r1628, %r8;
	shl.b32 	%r1630, %r1629, 3;
	mov.u32 	%r1631, _ZZN3cub18CUB_300001_SM_10006detail10radix_sort29DeviceRadixSortOnesweepKernelINS1_5radix10policy_hubIccyE10Policy1000ELNS0_9SortOrderE0EccyiiNS1_21identity_decomposer_tEEEvPT5_SB_PT3_PKSC_PT1_PKSG_PT2_PKSK_T4_iiT6_E1s;
	add.s32 	%r1632, %r1631, %r1630;
	ld.shared.u64 	%rd153, [%r1632+15008];
	xor.b16  	%rs366, %rs365, 128;
	add.s64 	%rd154, %rd153, %rd10;
	add.s64 	%rd155, %rd2, %rd154;
	st.global.u8 	[%rd155+384], %rs366;
$L__BB9_259:
	bar.warp.sync 	-1;
	add.s32 	%r1633, %r1, 768;
	setp.ge.s32 	%p171, %r1633, %r202;
	@%p171 bra 	$L__BB9_261;
	ld.shared.u8 	%rs367, [%r201+768];
	cvt.u32.u16 	%r1634, %rs367;
	and.b32  	%r1635, %r1634, 255;
	shr.u32 	%r1636, %r1635, %r33;
	and.b32  	%r1637, %r1636, %r8;
	shl.b32 	%r1638, %r1637, 3;
	mov.u32 	%r1639, _ZZN3cub18CUB_300001_SM_10006detail10radix_sort29DeviceRadixSortOnesweepKernelINS1_5radix10policy_hubIccyE10Policy1000ELNS0_9SortOrderE0EccyiiNS1_21identity_decomposer_tEEEvPT5_SB_PT3_PKSC_PT1_PKSG_PT2_PKSK_T4_iiT6_E1s;
	add.s32 	%r1640, %r1639, %r1638;
	ld.shared.u64 	%rd156, [%r1640+15008];
	xor.b16  	%rs368, %rs367, 128;
	add.s64 	%rd157, %rd156, %rd10;
	add.s64 	%rd158, %rd2, %rd157;
	st.global.u8 	[%rd158+768], %rs368;
$L__BB9_261:
	bar.warp.sync 	-1;
	add.s32 	%r1641, %r1, 1152;
	setp.ge.s32 	%p172, %r1641, %r202;
	@%p172 bra 	$L__BB9_263;
	ld.shared.u8 	%rs369, [%r201+1152];
	cvt.u32.u16 	%r1642, %rs369;
	and.b32  	%r1643, %r1642, 255;
	shr.u32 	%r1644, %r1643, %r33;
	and.b32  	%r1645, %r1644, %r8;
	shl.b32 	%r1646, %r1645, 3;
	mov.u32 	%r1647, _ZZN3cub18CUB_300001_SM_10006detail10radix_sort29DeviceRadixSortOnesweepKernelINS1_5radix10policy_hubIccyE10Policy1000ELNS0_9SortOrderE0EccyiiNS1_21identity_decomposer_tEEEvPT5_SB_PT3_PKSC_PT1_PKSG_PT2_PKSK_T4_iiT6_E1s;
	add.s32 	%r1648, %r1647, %r1646;
	ld.shared.u64 	%rd159, [%r1648+15008];
	xor.b16  	%rs370, %rs369, 128;
	add.s64 	%rd160, %rd159, %rd10;
	add.s64 	%rd161, %rd2, %rd160;
	st.global.u8 	[%rd161+1152], %rs370;
$L__BB9_263:
	bar.warp.sync 	-1;
	add.s32 	%r1649, %r1, 1536;
	setp.ge.s32 	%p173, %r1649, %r202;
	@%p173 bra 	$L__BB9_265;
	ld.shared.u8 	%rs371, [%r201+1536];
	cvt.u32.u16 	%r1650, %rs371;
	and.b32  	%r1651, %r1650, 255;
	shr.u32 	%r1652, %r1651, %r33;
	and.b32  	%r1653, %r1652, %r8;
	shl.b32 	%r1654, %r1653, 3;
	mov.u32 	%r1655, _ZZN3cub18CUB_300001_SM_10006detail10radix_sort29DeviceRadixSortOnesweepKernelINS1_5radix10policy_hubIccyE10Policy1000ELNS0_9SortOrderE0EccyiiNS1_21identity_decomposer_tEEEvPT5_SB_PT3_PKSC_PT1_PKSG_PT2_PKSK_T4_iiT6_E1s;
	add.s32 	%r1656, %r1655, %r1654;
	ld.shared.u64 	%rd162, [%r1656+15008];
	xor.b16  	%rs372, %rs371, 128;
	add.s64 	%rd163, %rd162, %rd10;
	add.s64 	%rd164, %rd2, %rd163;
	st.global.u8 	[%rd164+1536], %rs372;
$L__BB9_265:
	bar.warp.sync 	-1;
	add.s32 	%r1657, %r1, 1920;
	setp.ge.s32 	%p174, %r1657, %r202;
	@%p174 bra 	$L__BB9_267;
	ld.shared.u8 	%rs373, [%r201+1920];
	cvt.u32.u16 	%r1658, %rs373;
	and.b32  	%r1659, %r1658, 255;
	shr.u32 	%r1660, %r1659, %r33;
	and.b32  	%r1661, %r1660, %r8;
	shl.b32 	%r1662, %r1661, 3;
	mov.u32 	%r1663, _ZZN3cub18CUB_300001_SM_10006detail10radix_sort29DeviceRadixSortOnesweepKernelINS1_5radix10policy_hubIccyE10Policy1000ELNS0_9SortOrderE0EccyiiNS1_21identity_decomposer_tEEEvPT5_SB_PT3_PKSC_PT1_PKSG_PT2_PKSK_T4_iiT6_E1s;
	add.s32 	%r1664, %r1663, %r1662;
	ld.shared.u64 	%rd165, [%r1664+15008];
	xor.b16  	%rs374, %rs373, 128;
	add.s64 	%rd166, %rd165, %rd10;
	add.s64 	%rd167, %rd2, %rd166;
	st.global.u8 	[%rd167+1920], %rs374;
$L__BB9_267:
	bar.warp.sync 	-1;
	add.s32 	%r1665, %r1, 2304;
	setp.ge.s32 	%p175, %r1665, %r202;
	@%p175 bra 	$L__BB9_269;
	ld.shared.u8 	%rs375, [%r201+2304];
	cvt.u32.u16 	%r1666, %rs375;
	and.b32  	%r1667, %r1666, 255;
	shr.u32 	%r1668, %r1667, %r33;
	and.b32  	%r1669, %r1668, %r8;
	shl.b32 	%r1670, %r1669, 3;
	mov.u32 	%r1671, _ZZN3cub18CUB_300001_SM_10006detail10radix_sort29DeviceRadixSortOnesweepKernelINS1_5radix10policy_hubIccyE10Policy1000ELNS0_9SortOrderE0EccyiiNS1_21identity_decomposer_tEEEvPT5_SB_PT3_PKSC_PT1_PKSG_PT2_PKSK_T4_iiT6_E1s;
	add.s32 	%r1672, %r1671, %r1670;
	ld.shared.u64 	%rd168, [%r1672+15008];
	xor.b16  	%rs376, %rs375, 128;
	add.s64 	%rd169, %rd168, %rd10;
	add.s64 	%rd170, %rd2, %rd169;
	st.global.u8 	[%rd170+2304], %rs376;
$L__BB9_269:
	bar.warp.sync 	-1;
	add.s32 	%r1673, %r1, 2688;
	setp.ge.s32 	%p176, %r1673, %r202;
	@%p176 bra 	$L__BB9_271;
	ld.shared.u8 	%rs377, [%r201+2688];
	cvt.u32.u16 	%r1674, %rs377;
	and.b32  	%r1675, %r1674, 255;
	shr.u32 	%r1676, %r1675, %r33;
	and.b32  	%r1677, %r1676, %r8;
	shl.b32 	%r1678, %r1677, 3;
	mov.u32 	%r1679, _ZZN3cub18CUB_300001_SM_10006detail10radix_sort29DeviceRadixSortOnesweepKernelINS1_5radix10policy_hubIccyE10Policy1000ELNS0_9SortOrderE0EccyiiNS1_21identity_decomposer_tEEEvPT5_SB_PT3_PKSC_PT1_PKSG_PT2_PKSK_T4_iiT6_E1s;
	add.s32 	%r1680, %r1679, %r1678;
	ld.shared.u64 	%rd171, [%r1680+15008];
	xor.b16  	%rs378, %rs377, 128;
	add.s64 	%rd172, %rd171, %rd10;
	add.s64 	%rd173, %rd2, %rd172;
	st.global.u8 	[%rd173+2688], %rs378;
$L__BB9_271:
	bar.warp.sync 	-1;
	or.b32  	%r1681, %r1, 3072;
	setp.ge.s32 	%p177, %r1681, %r202;
	@%p177 bra 	$L__BB9_273;
	ld.shared.u8 	%rs379, [%r201+3072];
	cvt.u32.u16 	%r1682, %rs379;
	and.b32  	%r1683, %r1682, 255;
	shr.u32 	%r1684, %r1683, %r33;
	and.b32  	%r1685, %r1684, %r8;
	shl.b32 	%r1686, %r1685, 3;
	mov.u32 	%r1687, _ZZN3cub18CUB_300001_SM_10006detail10radix_sort29DeviceRadixSortOnesweepKernelINS1_5radix10policy_hubIccyE10Policy1000ELNS0_9SortOrderE0EccyiiNS1_21identity_decomposer_tEEEvPT5_SB_PT3_PKSC_PT1_PKSG_PT2_PKSK_T4_iiT6_E1s;
	add.s32 	%r1688, %r1687, %r1686;
	ld.shared.u64 	%rd174, [%r1688+15008];
	xor.b16  	%rs380, %rs379, 128;
	add.s64 	%rd175, %rd174, %rd10;
	add.s64 	%rd176, %rd2, %rd175;
	st.global.u8 	[%rd176+3072], %rs380;
$L__BB9_273:
	bar.warp.sync 	-1;
	add.s32 	%r1689, %r1, 3456;
	setp.ge.s32 	%p178, %r1689, %r202;
	@%p178 bra 	$L__BB9_275;
	ld.shared.u8 	%rs381, [%r201+3456];
	cvt.u32.u16 	%r1690, %rs381;
	and.b32  	%r1691, %r1690, 255;
	shr.u32 	%r1692, %r1691, %r33;
	and.b32  	%r1693, %r1692, %r8;
	shl.b32 	%r1694, %r1693, 3;
	mov.u32 	%r1695, _ZZN3cub18CUB_300001_SM_10006detail10radix_sort29DeviceRadixSortOnesweepKernelINS1_5radix10policy_hubIccyE10Policy1000ELNS0_9SortOrderE0EccyiiNS1_21identity_decomposer_tEEEvPT5_SB_PT3_PKSC_PT1_PKSG_PT2_PKSK_T4_iiT6_E1s;
	add.s32 	%r1696, %r1695, %r1694;
	ld.shared.u64 	%rd177, [%r1696+15008];
	xor.b16  	%rs382, %rs381, 128;
	add.s64 	%rd178, %rd177, %rd10;
	add.s64 	%rd179, %rd2, %rd178;
	st.global.u8 	[%rd179+3456], %rs382;
$L__BB9_275:
	bar.warp.sync 	-1;
	add.s32 	%r1697, %r1, 3840;
	setp.ge.s32 	%p179, %r1697, %r202;
	@%p179 bra 	$L__BB9_277;
	ld.shared.u8 	%rs383, [%r201+3840];
	cvt.u32.u16 	%r1698, %rs383;
	and.b32  	%r1699, %r1698, 255;
	shr.u32 	%r1700, %r1699, %r33;
	and.b32  	%r1701, %r1700, %r8;
	shl.b32 	%r1702, %r1701, 3;
	mov.u32 	%r1703, _ZZN3cub18CUB_300001_SM_10006detail10radix_sort29DeviceRadixSortOnesweepKernelINS1_5radix10policy_hubIccyE10Policy1000ELNS0_9SortOrderE0EccyiiNS1_21identity_decomposer_tEEEvPT5_SB_PT3_PKSC_PT1_PKSG_PT2_PKSK_T4_iiT6_E1s;
	add.s32 	%r1704, %r1703, %r1702;
	ld.shared.u64 	%rd180, [%r1704+15008];
	xor.b16  	%rs384, %rs383, 128;
	add.s64 	%rd181, %rd180, %rd10;
	add.s64 	%rd182, %rd2, %rd181;
	st.global.u8 	[%rd182+3840], %rs384;
$L__BB9_277:
	bar.warp.sync 	-1;
	add.s32 	%r1705, %r1, 4224;
	setp.ge.s32 	%p180, %r1705, %r202;
	@%p180 bra 	$L__BB9_279;
	ld.shared.u8 	%rs385, [%r201+4224];
	cvt.u32.u16 	%r1706, %rs385;
	and.b32  	%r1707, %r1706, 255;
	shr.u32 	%r1708, %r1707, %r33;
	and.b32  	%r1709, %r1708, %r8;
	shl.b32 	%r1710, %r1709, 3;
	mov.u32 	%r1711, _ZZN3cub18CUB_300001_SM_10006detail10radix_sort29DeviceRadixSortOnesweepKernelINS1_5radix10policy_hubIccyE10Policy1000ELNS0_9SortOrderE0EccyiiNS1_21identity_decomposer_tEEEvPT5_SB_PT3_PKSC_PT1_PKSG_PT2_PKSK_T4_iiT6_E1s;
	add.s32 	%r1712, %r1711, %r1710;
	ld.shared.u64 	%rd183, [%r1712+15008];
	xor.b16  	%rs386, %rs385, 128;
	add.s64 	%rd184, %rd183, %rd10;
	add.s64 	%rd185, %rd2, %rd184;
	st.global.u8 	[%rd185+4224], %rs386;
$L__BB9_279:
	bar.warp.sync 	-1;
	add.s32 	%r1713, %r1, 4608;
	setp.ge.s32 	%p181, %r1713, %r202;
	@%p181 bra 	$L__BB9_281;
	ld.shared.u8 	%rs387, [%r201+4608];
	cvt.u32.u16 	%r1714, %rs387;
	and.b32  	%r1715, %r1714, 255;
	shr.u32 	%r1716, %r1715, %r33;
	and.b32  	%r1717, %r1716, %r8;
	shl.b32 	%r1718, %r1717, 3;
	mov.u32 	%r1719, _ZZN3cub18CUB_300001_SM_10006detail10radix_sort29DeviceRadixSortOnesweepKernelINS1_5radix10policy_hubIccyE10Policy1000ELNS0_9SortOrderE0EccyiiNS1_21identity_decomposer_tEEEvPT5_SB_PT3_PKSC_PT1_PKSG_PT2_PKSK_T4_iiT6_E1s;
	add.s32 	%r1720, %r1719, %r1718;
	ld.shared.u64 	%rd186, [%r1720+15008];
	xor.b16  	%rs388, %rs387, 128;
	add.s64 	%rd187, %rd186, %rd10;
	add.s64 	%rd188, %rd2, %rd187;
	st.global.u8 	[%rd188+4608], %rs388;
$L__BB9_281:
	bar.warp.sync 	-1;
	add.s32 	%r1721, %r1, 4992;
	setp.ge.s32 	%p182, %r1721, %r202;
	@%p182 bra 	$L__BB9_283;
	ld.shared.u8 	%rs389, [%r201+4992];
	cvt.u32.u16 	%r1722, %rs389;
	and.b32  	%r1723, %r1722, 255;
	shr.u32 	%r1724, %r1723, %r33;
	and.b32  	%r1725, %r1724, %r8;
	shl.b32 	%r1726, %r1725, 3;
	mov.u32 	%r1727, _ZZN3cub18CUB_300001_SM_10006detail10radix_sort29DeviceRadixSortOnesweepKernelINS1_5radix10policy_hubIccyE10Policy1000ELNS0_9SortOrderE0EccyiiNS1_21identity_decomposer_tEEEvPT5_SB_PT3_PKSC_PT1_PKSG_PT2_PKSK_T4_iiT6_E1s;
	add.s32 	%r1728, %r1727, %r1726;
	ld.shared.u64 	%rd189, [%r1728+15008];
	xor.b16  	%rs390, %rs389, 128;
	add.s64 	%rd190, %rd189, %rd10;
	add.s64 	%rd191, %rd2, %rd190;
	st.global.u8 	[%rd191+4992], %rs390;
$L__BB9_283:
	bar.warp.sync 	-1;
	add.s32 	%r1729, %r1, 5376;
	setp.ge.s32 	%p183, %r1729, %r202;
	@%p183 bra 	$L__BB9_285;
	ld.shared.u8 	%rs391, [%r201+5376];
	cvt.u32.u16 	%r1730, %rs391;
	and.b32  	%r1731, %r1730, 255;
	shr.u32 	%r1732, %r1731, %r33;
	and.b32  	%r1733, %r1732, %r8;
	shl.b32 	%r1734, %r1733, 3;
	mov.u32 	%r1735, _ZZN3cub18CUB_300001_SM_10006detail10radix_sort29DeviceRadixSortOnesweepKernelINS1_5radix10policy_hubIccyE10Policy1000ELNS0_9SortOrderE0EccyiiNS1_21identity_decomposer_tEEEvPT5_SB_PT3_PKSC_PT1_PKSG_PT2_PKSK_T4_iiT6_E1s;
	add.s32 	%r1736, %r1735, %r1734;
	ld.shared.u64 	%rd192, [%r1736+15008];
	xor.b16  	%rs392, %rs391, 128;
	add.s64 	%rd193, %rd192, %rd10;
	add.s64 	%rd194, %rd2, %rd193;
	st.global.u8 	[%rd194+5376], %rs392;
$L__BB9_285:
	bar.warp.sync 	-1;
	add.s32 	%r1737, %r1, 5760;
	setp.ge.s32 	%p184, %r1737, %r202;
	@%p184 bra 	$L__BB9_287;
	ld.shared.u8 	%rs393, [%r201+5760];
	cvt.u32.u16 	%r1738, %rs393;
	and.b32  	%r1739, %r1738, 255;
	shr.u32 	%r1740, %r1739, %r33;
	and.b32  	%r1741, %r1740, %r8;
	shl.b32 	%r1742, %r1741, 3;
	mov.u32 	%r1743, _ZZN3cub18CUB_300001_SM_10006detail10radix_sort29DeviceRadixSortOnesweepKernelINS1_5radix10policy_hubIccyE10Policy1000ELNS0_9SortOrderE0EccyiiNS1_21identity_decomposer_tEEEvPT5_SB_PT3_PKSC_PT1_PKSG_PT2_PKSK_T4_iiT6_E1s;
	add.s32 	%r1744, %r1743, %r1742;
	ld.shared.u64 	%rd195, [%r1744+15008];
	xor.b16  	%rs394, %rs393, 128;
	add.s64 	%rd196, %rd195, %rd10;
	add.s64 	%rd197, %rd2, %rd196;
	st.global.u8 	[%rd197+5760], %rs394;
$L__BB9_287:
	bar.warp.sync 	-1;
	or.b32  	%r1745, %r1, 6144;
	setp.ge.s32 	%p185, %r1745, %r202;
	@%p185 bra 	$L__BB9_289;
	ld.shared.u8 	%rs395, [%r201+6144];
	cvt.u32.u16 	%r1746, %rs395;
	and.b32  	%r1747, %r1746, 255;
	shr.u32 	%r1748, %r1747, %r33;
	and.b32  	%r1749, %r1748, %r8;
	shl.b32 	%r1750, %r1749, 3;
	mov.u32 	%r1751, _ZZN3cub18CUB_300001_SM_10006detail10radix_sort29DeviceRadixSortOnesweepKernelINS1_5radix10policy_hubIccyE10Policy1000ELNS0_9SortOrderE0EccyiiNS1_21identity_decomposer_tEEEvPT5_SB_PT3_PKSC_PT1_PKSG_PT2_PKSK_T4_iiT6_E1s;
	add.s32 	%r1752, %r1751, %r1750;
	ld.shared.u64 	%rd198, [%r1752+15008];
	xor.b16  	%rs396, %rs395, 128;
	add.s64 	%rd199, %rd198, %rd10;
	add.s64 	%rd200, %rd2, %rd199;
	st.global.u8 	[%rd200+6144], %rs396;
$L__BB9_289:
	bar.warp.sync 	-1;
	add.s32 	%r1753, %r1, 6528;
	setp.ge.s32 	%p186, %r1753, %r202;
	@%p186 bra 	$L__BB9_291;
	ld.shared.u8 	%rs397, [%r201+6528];
	cvt.u32.u16 	%r1754, %rs397;
	and.b32  	%r1755, %r1754, 255;
	shr.u32 	%r1756, %r1755, %r33;
	and.b32  	%r1757, %r1756, %r8;
	shl.b32 	%r1758, %r1757, 3;
	mov.u32 	%r1759, _ZZN3cub18CUB_300001_SM_10006detail10radix_sort29DeviceRadixSortOnesweepKernelINS1_5radix10policy_hubIccyE10Policy1000ELNS0_9SortOrderE0EccyiiNS1_21identity_decomposer_tEEEvPT5_SB_PT3_PKSC_PT1_PKSG_PT2_PKSK_T4_iiT6_E1s;
	add.s32 	%r1760, %r1759, %r1758;
	ld.shared.u64 	%rd201, [%r1760+15008];
	xor.b16  	%rs398, %rs397, 128;
	add.s64 	%rd202, %rd201, %rd10;
	add.s64 	%rd203, %rd2, %rd202;
	st.global.u8 	[%rd203+6528], %rs398;
$L__BB9_291:
	bar.warp.sync 	-1;
	add.s32 	%r1761, %r1, 6912;
	setp.ge.s32 	%p187, %r1761, %r202;
	@%p187 bra 	$L__BB9_293;
	ld.shared.u8 	%rs399, [%r201+6912];
	cvt.u32.u16 	%r1762, %rs399;
	and.b32  	%r1763, %r1762, 255;
	shr.u32 	%r1764, %r1763, %r33;
	and.b32  	%r1765, %r1764, %r8;
	shl.b32 	%r1766, %r1765, 3;
	mov.u32 	%r1767, _ZZN3cub18CUB_300001_SM_10006detail10radix_sort29DeviceRadixSortOnesweepKernelINS1_5radix10policy_hubIccyE10Policy1000ELNS0_9SortOrderE0EccyiiNS1_21identity_decomposer_tEEEvPT5_SB_PT3_PKSC_PT1_PKSG_PT2_PKSK_T4_iiT6_E1s;
	add.s32 	%r1768, %r1767, %r1766;
	ld.shared.u64 	%rd204, [%r1768+15008];
	xor.b16  	%rs400, %rs399, 128;
	add.s64 	%rd205, %rd204, %rd10;
	add.s64 	%rd206, %rd2, %rd205;
	st.global.u8 	[%rd206+6912], %rs400;
$L__BB9_293:
	bar.warp.sync 	-1;
	add.s32 	%r1769, %r1, 7296;
	setp.ge.s32 	%p188, %r1769, %r202;
	@%p188 bra 	$L__BB9_295;
	ld.shared.u8 	%rs401, [%r201+7296];
	cvt.u32.u16 	%r1770, %rs401;
	and.b32  	%r1771, %r1770, 255;
	shr.u32 	%r1772, %r1771, %r33;
	and.b32  	%r1773, %r1772, %r8;
	shl.b32 	%r1774, %r1773, 3;
	mov.u32 	%r1775, _ZZN3cub18CUB_300001_SM_10006detail10radix_sort29DeviceRadixSortOnesweepKernelINS1_5radix10policy_hubIccyE10Policy1000ELNS0_9SortOrderE0EccyiiNS1_21identity_decomposer_tEEEvPT5_SB_PT3_PKSC_PT1_PKSG_PT2_PKSK_T4_iiT6_E1s;
	add.s32 	%r1776, %r1775, %r1774;
	ld.shared.u64 	%rd207, [%r1776+15008];
	xor.b16  	%rs402, %rs401, 128;
	add.s64 	%rd208, %rd207, %rd10;
	add.s64 	%rd209, %rd2, %rd208;
	st.global.u8 	[%rd209+7296], %rs402;
$L__BB9_295:
	bar.warp.sync 	-1;
$L__BB9_296:
	setp.gt.s32 	%p189, %r5, %r225;
	ld.shared.u8 	%r1777, [%r201];
	shr.u32 	%r1778, %r1777, %r33;
	and.b32  	%r203, %r1778, %r8;
	ld.shared.u8 	%r1779, [%r201+384];
	shr.u32 	%r1780, %r1779, %r33;
	and.b32  	%r204, %r1780, %r8;
	ld.shared.u8 	%r1781, [%r201+768];
	shr.u32 	%r1782, %r1781, %r33;
	and.b32  	%r205, %r1782, %r8;
	ld.shared.u8 	%r1783, [%r201+1152];
	shr.u32 	%r1784, %r1783, %r33;
	and.b32  	%r206, %r1784, %r8;
	ld.shared.u8 	%r1785, [%r201+1536];
	shr.u32 	%r1786, %r1785, %r33;
	and.b32  	%r207, %r1786, %r8;
	ld.shared.u8 	%r1787, [%r201+1920];
	shr.u32 	%r1788, %r1787, %r33;
	and.b32  	%r208, %r1788, %r8;
	ld.shared.u8 	%r1789, [%r201+2304];
	shr.u32 	%r1790, %r1789, %r33;
	and.b32  	%r209, %r1790, %r8;
	ld.shared.u8 	%r1791, [%r201+2688];
	shr.u32 	%r1792, %r1791, %r33;
	and.b32  	%r210, %r1792, %r8;
	ld.shared.u8 	%r1793, [%r201+3072];
	shr.u32 	%r1794, %r1793, %r33;
	and.b32  	%r211, %r1794, %r8;
	ld.shared.u8 	%r1795, [%r201+3456];
	shr.u32 	%r1796, %r1795, %r33;
	and.b32  	%r212, %r1796, %r8;
	ld.shared.u8 	%r1797, [%r201+3840];
	shr.u32 	%r1798, %r1797, %r33;
	and.b32  	%r213, %r1798, %r8;
	ld.shared.u8 	%r1799, [%r201+4224];
	shr.u32 	%r1800, %r1799, %r33;
	and.b32  	%r214, %r1800, %r8;
	ld.shared.u8 	%r1801, [%r201+4608];
	shr.u32 	%r1802, %r1801, %r33;
	and.b32  	%r215, %r1802, %r8;
	ld.shared.u8 	%r1803, [%r201+4992];
	shr.u32 	%r1804, %r1803, %r33;
	and.b32  	%r216, %r1804, %r8;
	ld.shared.u8 	%r1805, [%r201+5376];
	shr.u32 	%r1806, %r1805, %r33;
	and.b32  	%r217, %r1806, %r8;
	ld.shared.u8 	%r1807, [%r201+5760];
	shr.u32 	%r1808, %r1807, %r33;
	and.b32  	%r218, %r1808, %r8;
	ld.shared.u8 	%r1809, [%r201+6144];
	shr.u32 	%r1810, %r1809, %r33;
	and.b32  	%r219, %r1810, %r8;
	ld.shared.u8 	%r1811, [%r201+6528];
	shr.u32 	%r1812, %r1811, %r33;
	and.b32  	%r220, %r1812, %r8;
	ld.shared.u8 	%r1813, [%r201+6912];
	shr.u32 	%r1814, %r1813, %r33;
	and.b32  	%r221, %r1814, %r8;
	ld.shared.u8 	%r1815, [%r201+7296];
	shr.u32 	%r1816, %r1815, %r33;
	and.b32  	%r222, %r1816, %r8;
	@%p189 bra 	$L__BB9_298;
	ld.global.u8 	%rs580, [%rd9];
	ld.global.u8 	%rs581, [%rd9+32];
	ld.global.u8 	%rs582, [%rd9+64];
	ld.global.u8 	%rs583, [%rd9+96];
	ld.global.u8 	%rs584, [%rd9+128];
	ld.global.u8 	%rs585, [%rd9+160];
	ld.global.u8 	%rs586, [%rd9+192];
	ld.global.u8 	%rs587, [%rd9+224];
	ld.global.u8 	%rs588, [%rd9+256];
	ld.global.u8 	%rs589, [%rd9+288];
	ld.global.u8 	%rs590, [%rd9+320];
	ld.global.u8 	%rs591, [%rd9+352];
	ld.global.u8 	%rs592, [%rd9+384];
	ld.global.u8 	%rs593, [%rd9+416];
	ld.global.u8 	%rs594, [%rd9+448];
	ld.global.u8 	%rs595, [%rd9+480];
	ld.global.u8 	%rs596, [%rd9+512];
	ld.global.u8 	%rs597, [%rd9+544];
	ld.global.u8 	%rs598, [%rd9+576];
	ld.global.u8 	%rs599, [%rd9+608];
	bra.uni 	$L__BB9_338;
$L__BB9_298:
	cvt.u32.u64 	%r1817, %rd8;
	cvt.u32.u64 	%r1818, %rd5;
	sub.s32 	%r223, %r225, %r1818;
	setp.ge.s32 	%p190, %r1817, %r223;
	@%p190 bra 	$L__BB9_300;
	ld.global.u8 	%rs580, [%rd9];
$L__BB9_300:
	cvt.u32.u64 	%r1819, %rd8;
	add.s32 	%r1820, %r1819, 32;
	setp.ge.s32 	%p191, %r1820, %r223;
	@%p191 bra 	$L__BB9_302;
	ld.global.u8 	%rs581, [%rd9+32];
$L__BB9_302:
	cvt.u32.u64 	%r1821, %rd8;
	add.s32 	%r1822, %r1821, 64;
	setp.ge.s32 	%p192, %r1822, %r223;
	@%p192 bra 	$L__BB9_304;
	ld.global.u8 	%rs582, [%rd9+64];
$L__BB9_304:
	cvt.u32.u64 	%r1823, %rd8;
	add.s32 	%r1824, %r1823, 96;
	setp.ge.s32 	%p193, %r1824, %r223;
	@%p193 bra 	$L__BB9_306;
	ld.global.u8 	%rs583, [%rd9+96];
$L__BB9_306:
	cvt.u32.u64 	%r1825, %rd8;
	add.s32 	%r1826, %r1825, 128;
	setp.ge.s32 	%p194, %r1826, %r223;
	@%p194 bra 	$L__BB9_308;
	ld.global.u8 	%rs584, [%rd9+128];
$L__BB9_308:
	cvt.u32.u64 	%r1827, %rd8;
	add.s32 	%r1828, %r1827, 160;
	setp.ge.s32 	%p195, %r1828, %r223;
	@%p195 bra 	$L__BB9_310;
	ld.global.u8 	%rs585, [%rd9+160];
$L__BB9_310:
	cvt.u32.u64 	%r1829, %rd8;
	add.s32 	%r1830, %r1829, 192;
	setp.ge.s32 	%p196, %r1830, %r223;
	@%p196 bra 	$L__BB9_312;
	ld.global.u8 	%rs586, [%rd9+192];
$L__BB9_312:
	cvt.u32.u64 	%r1831, %rd8;
	add.s32 	%r1832, %r1831, 224;
	setp.ge.s32 	%p197, %r1832, %r223;
	@%p197 bra 	$L__BB9_314;
	ld.global.u8 	%rs587, [%rd9+224];
$L__BB9_314:
	cvt.u32.u64 	%r1833, %rd8;
	add.s32 	%r1834, %r1833, 256;
	setp.ge.s32 	%p198, %r1834, %r223;
	@%p198 bra 	$L__BB9_316;
	ld.global.u8 	%rs588, [%rd9+256];
$L__BB9_316:
	cvt.u32.u64 	%r1835, %rd8;
	add.s32 	%r1836, %r1835, 288;
	setp.ge.s32 	%p199, %r1836, %r223;
	@%p199 bra 	$L__BB9_318;
	ld.global.u8 	%rs589, [%rd9+288];
$L__BB9_318:
	cvt.u32.u64 	%r1837, %rd8;
	add.s32 	%r1838, %r1837, 320;
	setp.ge.s32 	%p200, %r1838, %r223;
	@%p200 bra 	$L__BB9_320;
	ld.global.u8 	%rs590, [%rd9+320];
$L__BB9_320:
	cvt.u32.u64 	%r1839, %rd8;
	add.s32 	%r1840, %r1839, 352;
	setp.ge.s32 	%p201, %r1840, %r223;
	@%p201 bra 	$L__BB9_322;
	ld.global.u8 	%rs591, [%rd9+352];
$L__BB9_322:
	cvt.u32.u64 	%r1841, %rd8;
	add.s32 	%r1842, %r1841, 384;
	setp.ge.s32 	%p202, %r1842, %r223;
	@%p202 bra 	$L__BB9_324;
	ld.global.u8 	%rs592, [%rd9+384];
$L__BB9_324:
	cvt.u32.u64 	%r1843, %rd8;
	add.s32 	%r1844, %r1843, 416;
	setp.ge.s32 	%p203, %r1844, %r223;
	@%p203 bra 	$L__BB9_326;
	ld.global.u8 	%rs593, [%rd9+416];
$L__BB9_326:
	cvt.u32.u64 	%r1845, %rd8;
	add.s32 	%r1846, %r1845, 448;
	setp.ge.s32 	%p204, %r1846, %r223;
	@%p204 bra 	$L__BB9_328;
	ld.global.u8 	%rs594, [%rd9+448];
$L__BB9_328:
	cvt.u32.u64 	%r1847, %rd8;
	add.s32 	%r1848, %r1847, 480;
	setp.ge.s32 	%p205, %r1848, %r223;
	@%p205 bra 	$L__BB9_330;
	ld.global.u8 	%rs595, [%rd9+480];
$L__BB9_330:
	cvt.u32.u64 	%r1849, %rd8;
	add.s32 	%r1850, %r1849, 512;
	setp.ge.s32 	%p206, %r1850, %r223;
	@%p206 bra 	$L__BB9_332;
	ld.global.u8 	%rs596, [%rd9+512];
$L__BB9_332:
	cvt.u32.u64 	%r1851, %rd8;
	add.s32 	%r1852, %r1851, 544;
	setp.ge.s32 	%p207, %r1852, %r223;
	@%p207 bra 	$L__BB9_334;
	ld.global.u8 	%rs597, [%rd9+544];
$L__BB9_334:
	cvt.u32.u64 	%r1853, %rd8;
	add.s32 	%r1854, %r1853, 576;
	setp.ge.s32 	%p208, %r1854, %r223;
	@%p208 bra 	$L__BB9_336;
	ld.global.u8 	%rs598, [%rd9+576];
$L__BB9_336:
	cvt.u32.u64 	%r1855, %rd8;
	add.s32 	%r1856, %r1855, 608;
	setp.ge.s32 	%p209, %r1856, %r223;
	@%p209 bra 	$L__BB9_338;
	ld.global.u8 	%rs599, [%rd9+608];
$L__BB9_338:
	bar.sync 	0;
	st.shared.u8 	[%r172+-1], %rs580;
	st.shared.u8 	[%r173+-1], %rs581;
	st.shared.u8 	[%r174+-1], %rs582;
	st.shared.u8 	[%r175+-1], %rs583;
	st.shared.u8 	[%r176+-1], %rs584;
	st.shared.u8 	[%r177+-1], %rs585;
	st.shared.u8 	[%r178+-1], %rs586;
	st.shared.u8 	[%r179+-1], %rs587;
	st.shared.u8 	[%r180+-1], %rs588;
	st.shared.u8 	[%r181+-1], %rs589;
	st.shared.u8 	[%r182+-1], %rs590;
	st.shared.u8 	[%r183+-1], %rs591;
	st.shared.u8 	[%r184+-1], %rs592;
	st.shared.u8 	[%r185+-1], %rs593;
	st.shared.u8 	[%r186+-1], %rs594;
	st.shared.u8 	[%r187+-1], %rs595;
	st.shared.u8 	[%r188+-1], %rs596;
	st.shared.u8 	[%r189+-1], %rs597;
	st.shared.u8 	[%r190+-1], %rs598;
	st.shared.u8 	[%r191+-1], %rs599;
	bar.sync 	0;
	@%p189 bra 	$L__BB9_340;
	ld.shared.u8 	%rs423, [%r201];
	shl.b32 	%r1857, %r203, 3;
	mov.u32 	%r1858, _ZZN3cub18CUB_300001_SM_10006detail10radix_sort29DeviceRadixSortOnesweepKernelINS1_5radix10policy_hubIccyE10Policy1000ELNS0_9SortOrderE0EccyiiNS1_21identity_decomposer_tEEEvPT5_SB_PT3_PKSC_PT1_PKSG_PT2_PKSK_T4_iiT6_E1s;
	add.s32 	%r1859, %r1858, 15008;
	add.s32 	%r1860, %r1859, %r1857;
	ld.shared.u64 	%rd210, [%r1860];
	add.s64 	%rd211, %rd210, %rd10;
	add.s64 	%rd212, %rd1, %rd211;
	st.global.u8 	[%rd212], %rs423;
	bar.warp.sync 	-1;
	ld.shared.u8 	%rs424, [%r201+384];
	shl.b32 	%r1861, %r204, 3;
	add.s32 	%r1862, %r1859, %r1861;
	ld.shared.u64 	%rd213, [%r1862];
	add.s64 	%rd214, %rd213, %rd10;
	add.s64 	%rd215, %rd1, %rd214;
	st.global.u8 	[%rd215+384], %rs424;
	bar.warp.sync 	-1;
	ld.shared.u8 	%rs425, [%r201+768];
	shl.b32 	%r1863, %r205, 3;
	add.s32 	%r1864, %r1859, %r1863;
	ld.shared.u64 	%rd216, [%r1864];
	add.s64 	%rd217, %rd216, %rd10;
	add.s64 	%rd218, %rd1, %rd217;
	st.global.u8 	[%rd218+768], %rs425;
	bar.warp.sync 	-1;
	ld.shared.u8 	%rs426, [%r201+1152];
	shl.b32 	%r1865, %r206, 3;
	add.s32 	%r1866, %r1859, %r1865;
	ld.shared.u64 	%rd219, [%r1866];
	add.s64 	%rd220, %rd219, %rd10;
	add.s64 	%rd221, %rd1, %rd220;
	st.global.u8 	[%rd221+1152], %rs426;
	bar.warp.sync 	-1;
	ld.shared.u8 	%rs427, [%r201+1536];
	shl.b32 	%r1867, %r207, 3;
	add.s32 	%r1868, %r1859, %r1867;
	ld.shared.u64 	%rd222, [%r1868];
	add.s64 	%rd223, %rd222, %rd10;
	add.s64 	%rd224, %rd1, %rd223;
	st.global.u8 	[%rd224+1536], %rs427;
	bar.warp.sync 	-1;
	ld.shared.u8 	%rs428, [%r201+1920];
	shl.b32 	%r1869, %r208, 3;
	add.s32 	%r1870, %r1859, %r1869;
	ld.shared.u64 	%rd225, [%r1870];
	add.s64 	%rd226, %rd225, %rd10;
	add.s64 	%rd227, %rd1, %rd226;
	st.global.u8 	[%rd227+1920], %rs428;
	bar.warp.sync 	-1;
	ld.shared.u8 	%rs429, [%r201+2304];
	shl.b32 	%r1871, %r209, 3;
	add.s32 	%r1872, %r1859, %r1871;
	ld.shared.u64 	%rd228, [%r1872];
	add.s64 	%rd229, %rd228, %rd10;
	add.s64 	%rd230, %rd1, %rd229;
	st.global.u8 	[%rd230+2304], %rs429;
	bar.warp.sync 	-1;
	ld.shared.u8 	%rs430, [%r201+2688];
	shl.b32 	%r1873, %r210, 3;
	add.s32 	%r1874, %r1859, %r1873;
	ld.shared.u64 	%rd231, [%r1874];
	add.s64 	%rd232, %rd231, %rd10;
	add.s64 	%rd233, %rd1, %rd232;
	st.global.u8 	[%rd233+2688], %rs430;
	bar.warp.sync 	-1;
	ld.shared.u8 	%rs431, [%r201+3072];
	shl.b32 	%r1875, %r211, 3;
	add.s32 	%r1876, %r1859, %r1875;
	ld.shared.u64 	%rd234, [%r1876];
	add.s64 	%rd235, %rd234, %rd10;
	add.s64 	%rd236, %rd1, %rd235;
	st.global.u8 	[%rd236+3072], %rs431;
	bar.warp.sync 	-1;
	ld.shared.u8 	%rs432, [%r201+3456];
	shl.b32 	%r1877, %r212, 3;
	add.s32 	%r1878, %r1859, %r1877;
	ld.shared.u64 	%rd237, [%r1878];
	add.s64 	%rd238, %rd237, %rd10;
	add.s64 	%rd239, %rd1, %rd238;
	st.global.u8 	[%rd239+3456], %rs432;
	bar.warp.sync 	-1;
	ld.shared.u8 	%rs433, [%r201+3840];
	shl.b32 	%r1879, %r213, 3;
	add.s32 	%r1880, %r1859, %r1879;
	ld.shared.u64 	%rd240, [%r1880];
	add.s64 	%rd241, %rd240, %rd10;
	add.s64 	%rd242, %rd1, %rd241;
	st.global.u8 	[%rd242+3840], %rs433;
	bar.warp.sync 	-1;
	ld.shared.u8 	%rs434, [%r201+4224];
	shl.b32 	%r1881, %r214, 3;
	add.s32 	%r1882, %r1859, %r1881;
	ld.shared.u64 	%rd243, [%r1882];
	add.s64 	%rd244, %rd243, %rd10;
	add.s64 	%rd245, %rd1, %rd244;
	st.global.u8 	[%rd245+4224], %rs434;
	bar.warp.sync 	-1;
	ld.shared.u8 	%rs435, [%r201+4608];
	shl.b32 	%r1883, %r215, 3;
	add.s32 	%r1884, %r1859, %r1883;
	ld.shared.u64 	%rd246, [%r1884];
	add.s64 	%rd247, %rd246, %rd10;
	add.s64 	%rd248, %rd1, %rd247;
	st.global.u8 	[%rd248+4608], %rs435;
	bar.warp.sync 	-1;
	ld.shared.u8 	%rs436, [%r201+4992];
	shl.b32 	%r1885, %r216, 3;
	add.s32 	%r1886, %r1859, %r1885;
	ld.shared.u64 	%rd249, [%r1886];
	add.s64 	%rd250, %rd249, %rd10;
	add.s64 	%rd251, %rd1, %rd250;
	st.global.u8 	[%rd251+4992], %rs436;
	bar.warp.sync 	-1;
	ld.shared.u8 	%rs437, [%r201+5376];
	shl.b32 	%r1887, %r217, 3;
	add.s32 	%r1888, %r1859, %r1887;
	ld.shared.u64 	%rd252, [%r1888];
	add.s64 	%rd253, %rd252, %rd10;
	add.s64 	%rd254, %rd1, %rd253;
	st.global.u8 	[%rd254+5376], %rs437;
	bar.warp.sync 	-1;
	ld.shared.u8 	%rs438, [%r201+5760];
	shl.b32 	%r1889, %r218, 3;
	add.s32 	%r1890, %r1859, %r1889;
	ld.shared.u64 	%rd255, [%r1890];
	add.s64 	%rd256, %rd255, %rd10;
	add.s64 	%rd257, %rd1, %rd256;
	st.global.u8 	[%rd257+5760], %rs438;
	bar.warp.sync 	-1;
	ld.shared.u8 	%rs439, [%r201+6144];
	shl.b32 	%r1891, %r219, 3;
	add.s32 	%r1892, %r1859, %r1891;
	ld.shared.u64 	%rd258, [%r1892];
	add.s64 	%rd259, %rd258, %rd10;
	add.s64 	%rd260, %rd1, %rd259;
	st.global.u8 	[%rd260+6144], %rs439;
	bar.warp.sync 	-1;
	ld.shared.u8 	%rs440, [%r201+6528];
	shl.b32 	%r1893, %r220, 3;
	add.s32 	%r1894, %r1859, %r1893;
	ld.shared.u64 	%rd261, [%r1894];
	add.s64 	%rd262, %rd261, %rd10;
	add.s64 	%rd263, %rd1, %rd262;
	st.global.u8 	[%rd263+6528], %rs440;
	bar.warp.sync 	-1;
	ld.shared.u8 	%rs441, [%r201+6912];
	shl.b32 	%r1895, %r221, 3;
	add.s32 	%r1896, %r1859, %r1895;
	ld.shared.u64 	%rd264, [%r1896];
	add.s64 	%rd265, %rd264, %rd10;
	add.s64 	%rd266, %rd1, %rd265;
	st.global.u8 	[%rd266+6912], %rs441;
	bar.warp.sync 	-1;
	ld.shared.u8 	%rs442, [%r201+7296];
	shl.b32 	%r1897, %r222, 3;
	add.s32 	%r1898, %r1859, %r1897;
	ld.shared.u64 	%rd267, [%r1898];
	add.s64 	%rd268, %rd267, %rd10;
	add.s64 	%rd269, %rd1, %rd268;
	st.global.u8 	[%rd269+7296], %rs442;
	bar.warp.sync 	-1;
	bra.uni 	$L__BB9_381;
$L__BB9_340:
	mad.lo.s32 	%r224, %r4, -7680, %r225;
	shl.b32 	%r1899, %r203, 3;
	mov.u32 	%r1900, _ZZN3cub18CUB_300001_SM_10006detail10radix_sort29DeviceRadixSortOnesweepKernelINS1_5radix10policy_hubIccyE10Policy1000ELNS0_9SortOrderE0EccyiiNS1_21identity_decomposer_tEEEvPT5_SB_PT3_PKSC_PT1_PKSG_PT2_PKSK_T4_iiT6_E1s;
	add.s32 	%r1901, %r1900, %r1899;
	ld.shared.u64 	%rd26, [%r1901+15008];
	setp.ge.s32 	%p211, %r1, %r224;
	@%p211 bra 	$L__BB9_342;
	ld.shared.u8 	%rs443, [%r201];
	add.s64 	%rd270, %rd26, %rd10;
	add.s64 	%rd271, %rd1, %rd270;
	st.global.u8 	[%rd271], %rs443;
$L__BB9_342:
	bar.warp.sync 	-1;
	shl.b32 	%r1902, %r204, 3;
	add.s32 	%r1904, %r1900, %r1902;
	ld.shared.u64 	%rd27, [%r1904+15008];
	add.s32 	%r1905, %r1, 384;
	setp.ge.s32 	%p212, %r1905, %r224;
	@%p212 bra 	$L__BB9_344;
	ld.shared.u8 	%rs444, [%r201+384];
	add.s64 	%rd272, %rd27, %rd10;
	add.s64 	%rd273, %rd1, %rd272;
	st.global.u8 	[%rd273+384], %rs444;
$L__BB9_344:
	bar.warp.sync 	-1;
	shl.b32 	%r1906, %r205, 3;
	add.s32 	%r1908, %r1900, %r1906;
	ld.shared.u64 	%rd28, [%r1908+15008];
	add.s32 	%r1909, %r1, 768;
	setp.ge.s32 	%p213, %r1909, %r224;
	@%p213 bra 	$L__BB9_346;
	ld.shared.u8 	%rs445, [%r201+768];
	add.s64 	%rd274, %rd28, %rd10;
	add.s64 	%rd275, %rd1, %rd274;
	st.global.u8 	[%rd275+768], %rs445;
$L__BB9_346:
	bar.warp.sync 	-1;
	shl.b32 	%r1910, %r206, 3;
	add.s32 	%r1912, %r1900, %r1910;
	ld.shared.u64 	%rd29, [%r1912+15008];
	add.s32 	%r1913, %r1, 1152;
	setp.ge.s32 	%p214, %r1913, %r224;
	@%p214 bra 	$L__BB9_348;
	ld.shared.u8 	%rs446, [%r201+1152];
	add.s64 	%rd276, %rd29, %rd10;
	add.s64 	%rd277, %rd1, %rd276;
	st.global.u8 	[%rd277+1152], %rs446;
$L__BB9_348:
	bar.warp.sync 	-1;
	shl.b32 	%r1914, %r207, 3;
	add.s32 	%r1916, %r1900, %r1914;
	ld.shared.u64 	%rd30, [%r1916+15008];
	add.s32 	%r1917, %r1, 1536;
	setp.ge.s32 	%p215, %r1917, %r224;
	@%p215 bra 	$L__BB9_350;
	ld.shared.u8 	%rs447, [%r201+1536];
	add.s64 	%rd278, %rd30, %rd10;
	add.s64 	%rd279, %rd1, %rd278;
	st.global.u8 	[%rd279+1536], %rs447;
$L__BB9_350:
	bar.warp.sync 	-1;
	shl.b32 	%r1918, %r208, 3;
	add.s32 	%r1920, %r1900, %r1918;
	ld.shared.u64 	%rd31, [%r1920+15008];
	add.s32 	%r1921, %r1, 1920;
	setp.ge.s32 	%p216, %r1921, %r224;
	@%p216 bra 	$L__BB9_352;
	ld.shared.u8 	%rs448, [%r201+1920];
	add.s64 	%rd280, %rd31, %rd10;
	add.s64 	%rd281, %rd1, %rd280;
	st.global.u8 	[%rd281+1920], %rs448;
$L__BB9_352:
	bar.warp.sync 	-1;
	shl.b32 	%r1922, %r209, 3;
	add.s32 	%r1924, %r1900, %r1922;
	ld.shared.u64 	%rd32, [%r1924+15008];
	add.s32 	%r1925, %r1, 2304;
	setp.ge.s32 	%p217, %r1925, %r224;
	@%p217 bra 	$L__BB9_354;
	ld.shared.u8 	%rs449, [%r201+2304];
	add.s64 	%rd282, %rd32, %rd10;
	add.s64 	%rd283, %rd1, %rd282;
	st.global.u8 	[%rd283+2304], %rs449;
$L__BB9_354:
	bar.warp.sync 	-1;
	shl.b32 	%r1926, %r210, 3;
	add.s32 	%r1928, %r1900, %r1926;
	ld.shared.u64 	%rd33, [%r1928+15008];
	add.s32 	%r1929, %r1, 2688;
	setp.ge.s32 	%p218, %r1929, %r224;
	@%p218 bra 	$L__BB9_356;
	ld.shared.u8 	%rs450, [%r201+2688];
	add.s64 	%rd284, %rd33, %rd10;
	add.s64 	%rd285, %rd1, %rd284;
	st.global.u8 	[%rd285+2688], %rs450;
$L__BB9_356:
	bar.warp.sync 	-1;
	shl.b32 	%r1930, %r211, 3;
	add.s32 	%r1932, %r1900, %r1930;
	ld.shared.u64 	%rd34, [%r1932+15008];
	or.b32  	%r1933, %r1, 3072;
	setp.ge.s32 	%p219, %r1933, %r224;
	@%p219 bra 	$L__BB9_358;
	ld.shared.u8 	%rs451, [%r201+3072];
	add.s64 	%rd286, %rd34, %rd10;
	add.s64 	%rd287, %rd1, %rd286;
	st.global.u8 	[%rd287+3072], %rs451;
$L__BB9_358:
	bar.warp.sync 	-1;
	shl.b32 	%r1934, %r212, 3;
	add.s32 	%r1936, %r1900, %r1934;
	ld.shared.u64 	%rd35, [%r1936+15008];
	add.s32 	%r1937, %r1, 3456;
	setp.ge.s32 	%p220, %r1937, %r224;
	@%p220 bra 	$L__BB9_360;
	ld.shared.u8 	%rs452, [%r201+3456];
	add.s64 	%rd288, %rd35, %rd10;
	add.s64 	%rd289, %rd1, %rd288;
	st.global.u8 	[%rd289+3456], %rs452;
$L__BB9_360:
	bar.warp.sync 	-1;
	shl.b32 	%r1938, %r213, 3;
	add.s32 	%r1940, %r1900, %r1938;
	ld.shared.u64 	%rd36, [%r1940+15008];
	add.s32 	%r1941, %r1, 3840;
	setp.ge.s32 	%p221, %r1941, %r224;
	@%p221 bra 	$L__BB9_362;
	ld.shared.u8 	%rs453, [%r201+3840];
	add.s64 	%rd290, %rd36, %rd10;
	add.s64 	%rd291, %rd1, %rd290;
	st.global.u8 	[%rd291+3840], %rs453;
$L__BB9_362:
	bar.warp.sync 	-1;
	shl.b32 	%r1942, %r214, 3;
	add.s32 	%r1944, %r1900, %r1942;
	ld.shared.u64 	%rd37, [%r1944+15008];
	add.s32 	%r1945, %r1, 4224;
	setp.ge.s32 	%p222, %r1945, %r224;
	@%p222 bra 	$L__BB9_364;
	ld.shared.u8 	%rs454, [%r201+4224];
	add.s64 	%rd292, %rd37, %rd10;
	add.s64 	%rd293, %rd1, %rd292;
	st.global.u8 	[%rd293+4224], %rs454;
$L__BB9_364:
	bar.warp.sync 	-1;
	shl.b32 	%r1946, %r215, 3;
	add.s32 	%r1948, %r1900, %r1946;
	ld.shared.u64 	%rd38, [%r1948+15008];
	add.s32 	%r1949, %r1, 4608;
	setp.ge.s32 	%p223, %r1949, %r224;
	@%p223 bra 	$L__BB9_366;
	ld.shared.u8 	%rs455, [%r201+4608];
	add.s64 	%rd294, %rd38, %rd10;
	add.s64 	%rd295, %rd1, %rd294;
	st.global.u8 	[%rd295+4608], %rs455;
$L__BB9_366:
	bar.warp.sync 	-1;
	shl.b32 	%r1950, %r216, 3;
	add.s32 	%r1952, %r1900, %r1950;
	ld.shared.u64 	%rd39, [%r1952+15008];
	add.s32 	%r1953, %r1, 4992;
	setp.ge.s32 	%p224, %r1953, %r224;
	@%p224 bra 	$L__BB9_368;
	ld.shared.u8 	%rs456, [%r201+4992];
	add.s64 	%rd296, %rd39, %rd10;
	add.s64 	%rd297, %rd1, %rd296;
	st.global.u8 	[%rd297+4992], %rs456;
$L__BB9_368:
	bar.warp.sync 	-1;
	shl.b32 	%r1954, %r217, 3;
	add.s32 	%r1956, %r1900, %r1954;
	ld.shared.u64 	%rd40, [%r1956+15008];
	add.s32 	%r1957, %r1, 5376;
	setp.ge.s32 	%p225, %r1957, %r224;
	@%p225 bra 	$L__BB9_370;
	ld.shared.u8 	%rs457, [%r201+5376];
	add.s64 	%rd298, %rd40, %rd10;
	add.s64 	%rd299, %rd1, %rd298;
	st.global.u8 	[%rd299+5376], %rs457;
$L__BB9_370:
	bar.warp.sync 	-1;
	shl.b32 	%r1958, %r218, 3;
	add.s32 	%r1960, %r1900, %r1958;
	ld.shared.u64 	%rd41, [%r1960+15008];
	add.s32 	%r1961, %r1, 5760;
	setp.ge.s32 	%p226, %r1961, %r224;
	@%p226 bra 	$L__BB9_372;
	ld.shared.u8 	%rs458, [%r201+5760];
	add.s64 	%rd300, %rd41, %rd10;
	add.s64 	%rd301, %rd1, %rd300;
	st.global.u8 	[%rd301+5760], %rs458;
$L__BB9_372:
	bar.warp.sync 	-1;
	shl.b32 	%r1962, %r219, 3;
	add.s32 	%r1964, %r1900, %r1962;
	ld.shared.u64 	%rd42, [%r1964+15008];
	or.b32  	%r1965, %r1, 6144;
	setp.ge.s32 	%p227, %r1965, %r224;
	@%p227 bra 	$L__BB9_374;
	ld.shared.u8 	%rs459, [%r201+6144];
	add.s64 	%rd302, %rd42, %rd10;
	add.s64 	%rd303, %rd1, %rd302;
	st.global.u8 	[%rd303+6144], %rs459;
$L__BB9_374:
	bar.warp.sync 	-1;
	shl.b32 	%r1966, %r220, 3;
	add.s32 	%r1968, %r1900, %r1966;
	ld.shared.u64 	%rd43, [%r1968+15008];
	add.s32 	%r1969, %r1, 6528;
	setp.ge.s32 	%p228, %r1969, %r224;
	@%p228 bra 	$L__BB9_376;
	ld.shared.u8 	%rs460, [%r201+6528];
	add.s64 	%rd304, %rd43, %rd10;
	add.s64 	%rd305, %rd1, %rd304;
	st.global.u8 	[%rd305+6528], %rs460;
$L__BB9_376:
	bar.warp.sync 	-1;
	shl.b32 	%r1970, %r221, 3;
	add.s32 	%r1972, %r1900, %r1970;
	ld.shared.u64 	%rd44, [%r1972+15008];
	add.s32 	%r1973, %r1, 6912;
	setp.ge.s32 	%p229, %r1973, %r224;
	@%p229 bra 	$L__BB9_378;
	ld.shared.u8 	%rs461, [%r201+6912];
	add.s64 	%rd306, %rd44, %rd10;
	add.s64 	%rd307, %rd1, %rd306;
	st.global.u8 	[%rd307+6912], %rs461;
$L__BB9_378:
	bar.warp.sync 	-1;
	shl.b32 	%r1974, %r222, 3;
	add.s32 	%r1976, %r1900, %r1974;
	ld.shared.u64 	%rd308, [%r1976+15008];
	add.s64 	%rd45, %rd308, %rd10;
	add.s32 	%r1977, %r1, 7296;
	setp.ge.s32 	%p230, %r1977, %r224;
	@%p230 bra 	$L__BB9_380;
	ld.shared.u8 	%rs462, [%r201+7296];
	add.s64 	%rd309, %rd1, %rd45;
	st.global.u8 	[%rd309+7296], %rs462;
$L__BB9_380:
	bar.warp.sync 	-1;
$L__BB9_381:
	ret;

}


// ===== COMPILED SASS (sm_100) =====

	.target	sm_100

	.elftype	@"ET_EXEC"


//--------------------- .note.nv.tkinfo           --------------------------
	.section	.note.nv.tkinfo,"",@"SHT_NOTE"
	.sectionflags	@"SHF_NOTE_NV_TKINFO"
	.tkinfo
        /*0018*/ 	.word	0x00000002
        /*0030*/ 	.string	""
        /*0030*/ 	.string	"ptxas"
        /*0030*/ 	.string	"Cuda compilation tools, release 13.0, V13.0.88"
        /*0030*/ 	.string	"Build cuda_13.0.r13.0/compiler.36424714_0"
        /*0030*/ 	.string	"-arch sm_100 -m 64 "



//--------------------- .note.nv.cuinfo           --------------------------
	.section	.note.nv.cuinfo,"",@"SHT_NOTE"
	.sectionflags	@"SHF_NOTE_NV_CUINFO"
        /*0018*/ 	.short	0x0002
        /*001a*/ 	.short	0x0064
        /*001c*/ 	.short	0x0082
	.zero		2


//--------------------- .nv.info                  --------------------------
	.section	.nv.info,"",@"SHT_CUDA_INFO"
	.align	4


	//----- nvinfo : EIATTR_REGCOUNT
	.align		4
        /*0000*/ 	.byte	0x04, 0x2f
        /*0002*/ 	.short	(.L_46 - .L_45)
	.align		4
.L_45:
        /*0004*/ 	.word	index@(_Z6fnKernPcPiS_)
        /*0008*/ 	.word	0x0000000a


	//----- nvinfo : EIATTR_FRAME_SIZE
	.align		4
.L_46:
        /*000c*/ 	.byte	0x04, 0x11
        /*000e*/ 	.short	(.L_48 - .L_47)
	.align		4
.L_47:
        /*0010*/ 	.word	index@(_Z6fnKernPcPiS_)
        /*0014*/ 	.word	0x00000000


	//----- nvinfo : EIATTR_REGCOUNT
	.align		4
.L_48:
        /*0018*/ 	.byte	0x04, 0x2f
        /*001a*/ 	.short	(.L_50 - .L_49)
	.align		4
.L_49:
        /*001c*/ 	.word	index@(_ZN3cub18CUB_300001_SM_10006detail11EmptyKernelIvEEvv)
        /*0020*/ 	.word	0x00000004


	//----- nvinfo : EIATTR_FRAME_SIZE
	.align		4
.L_50:
        /*0024*/ 	.byte	0x04, 0x11
        /*0026*/ 	.short	(.L_52 - .L_51)
	.align		4
.L_51:
        /*0028*/ 	.word	index@(_ZN3cub18CUB_300001_SM_10006detail11EmptyKernelIvEEvv)
        /*002c*/ 	.word	0x00000000


	//----- nvinfo : EIATTR_REGCOUNT
	.align		4
.L_52:
        /*0030*/ 	.byte	0x04, 0x2f
        /*0032*/ 	.short	(.L_54 - .L_53)
	.align		4
.L_53:
        /*0034*/ 	.word	index@(_ZN3cub18CUB_300001_SM_10006detail10radix_sort31DeviceRadixSortSingleTileKernelINS1_5radix10policy_hubIciyE10Policy1000ELNS0_9SortOrderE0EciyNS1_21identity_decomposer_tEEEvPKT1_PSA_PKT2_PSE_T3_iiT4_)
        /*0038*/ 	.word	0x00000079


	//----- nvinfo : EIATTR_FRAME_SIZE
	.align		4
.L_54:
        /*003c*/ 	.byte	0x04, 0x11
        /*003e*/ 	.short	(.L_56 - .L_55)
	.align		4
.L_55:
        /*0040*/ 	.word	index@(_ZN3cub18CUB_300001_SM_10006detail10radix_sort31DeviceRadixSortSingleTileKernelINS1_5radix10policy_hubIciyE10Policy1000ELNS0_9SortOrderE0EciyNS1_21identity_decomposer_tEEEvPKT1_PSA_PKT2_PSE_T3_iiT4_)
        /*0044*/ 	.word	0x00000000


	//----- nvinfo : EIATTR_REGCOUNT
	.align		4
.L_56:
        /*0048*/ 	.byte	0x04, 0x2f
        /*004a*/ 	.short	(.L_58 - .L_57)
	.align		4
.L_57:
        /*004c*/ 	.word	index@(_ZN3cub18CUB_300001_SM_10006detail10radix_sort30DeviceRadixSortHistogramKernelINS1_5radix10policy_hubIciyE10Policy1000ELNS0_9SortOrderE0EcyNS1_21identity_decomposer_tEEEvPT2_PKT1_SA_iiT3_)
        /*0050*/ 	.word	0x00000020


	//----- nvinfo : EIATTR_FRAME_SIZE
	.align		4
.L_58:
        /*0054*/ 	.byte	0x04, 0x11
        /*0056*/ 	.short	(.L_60 - .L_59)
	.align		4
.L_59:
        /*0058*/ 	.word	index@(_ZN3cub18CUB_300001_SM_10006detail10radix_sort30DeviceRadixSortHistogramKernelINS1_5radix10policy_hubIciyE10Policy1000ELNS0_9SortOrderE0EcyNS1_21identity_decomposer_tEEEvPT2_PKT1_SA_iiT3_)
        /*005c*/ 	.word	0x00000000


	//----- nvinfo : EIATTR_REGCOUNT
	.align		4
.L_60:
        /*0060*/ 	.byte	0x04, 0x2f
        /*0062*/ 	.short	(.L_62 - .L_61)
	.align		4
.L_61:
        /*0064*/ 	.word	index@(_ZN3cub18CUB_300001_SM_10006detail10radix_sort33DeviceRadixSortExclusiveSumKernelINS1_5radix10policy_hubIciyE10Policy1000EyEEvPT0_)
        /*0068*/ 	.word	0x00000020


	//----- nvinfo : EIATTR_FRAME_SIZE
	.align		4
.L_62:
        /*006c*/ 	.byte	0x04, 0x11
        /*006e*/ 	.short	(.L_64 - .L_63)
	.align		4
.L_63:
        /*0070*/ 	.word	index@(_ZN3cub18CUB_300001_SM_10006detail10radix_sort33DeviceRadixSortExclusiveSumKernelINS1_5radix10policy_hubIciyE10Policy1000EyEEvPT0_)
        /*0074*/ 	.word	0x00000000


	//----- nvinfo : EIATTR_REGCOUNT
	.align		4
.L_64:
        /*0078*/ 	.byte	0x04, 0x2f
        /*007a*/ 	.short	(.L_66 - .L_65)
	.align		4
.L_65:
        /*007c*/ 	.word	index@(_ZN3cub18CUB_300001_SM_10006detail10radix_sort29DeviceRadixSortOnesweepKernelINS1_5radix10policy_hubIciyE10Policy1000ELNS0_9SortOrderE0EciyiiNS1_21identity_decomposer_tEEEvPT5_SB_PT3_PKSC_PT1_PKSG_PT2_PKSK_T4_iiT6_)
        /*0080*/ 	.word	0x00000038


	//----- nvinfo : EIATTR_FRAME_SIZE
	.align		4
.L_66:
        /*0084*/ 	.byte	0x04, 0x11
        /*0086*/ 	.short	(.L_68 - .L_67)
	.align		4
.L_67:
        /*0088*/ 	.word	index@(_ZN3cub18CUB_300001_SM_10006detail10radix_sort29DeviceRadixSortOnesweepKernelINS1_5radix10policy_hubIciyE10Policy1000ELNS0_9SortOrderE0EciyiiNS1_21identity_decomposer_tEEEvPT5_SB_PT3_PKSC_PT1_PKSG_PT2_PKSK_T4_iiT6_)
        /*008c*/ 	.word	0x00000000


	//----- nvinfo : EIATTR_REGCOUNT
	.align		4
.L_68:
        /*0090*/ 	.byte	0x04, 0x2f
        /*0092*/ 	.short	(.L_70 - .L_69)
	.align		4
.L_69:
        /*0094*/ 	.word	index@(_ZN3cub18CUB_300001_SM_10006detail10radix_sort31DeviceRadixSortSingleTileKernelINS1_5radix10policy_hubIccyE10Policy1000ELNS0_9SortOrderE0EccyNS1_21identity_decomposer_tEEEvPKT1_PSA_PKT2_PSE_T3_iiT4_)
        /*0098*/ 	.word	0x00000079


	//----- nvinfo : EIATTR_FRAME_SIZE
	.align		4
.L_70:
        /*009c*/ 	.byte	0x04, 0x11
        /*009e*/ 	.short	(.L_72 - .L_71)
	.align		4
.L_71:
        /*00a0*/ 	.word	index@(_ZN3cub18CUB_300001_SM_10006detail10radix_sort31DeviceRadixSortSingleTileKernelINS1_5radix10policy_hubIccyE10Policy1000ELNS0_9SortOrderE0EccyNS1_21identity_decomposer_tEEEvPKT1_PSA_PKT2_PSE_T3_iiT4_)
        /*00a4*/ 	.word	0x00000000


	//----- nvinfo : EIATTR_REGCOUNT
	.align		4
.L_72:
        /*00a8*/ 	.byte	0x04, 0x2f
        /*00aa*/ 	.short	(.L_74 - .L_73)
	.align		4
.L_73:
        /*00ac*/ 	.word	index@(_ZN3cub18CUB_300001_SM_10006detail10radix_sort30DeviceRadixSortHistogramKernelINS1_5radix10policy_hubIccyE10Policy1000ELNS0_9SortOrderE0EcyNS1_21identity_decomposer_tEEEvPT2_PKT1_SA_iiT3_)
        /*00b0*/ 	.word	0x00000020


	//----- nvinfo : EIATTR_FRAME_SIZE
	.align		4
.L_74:
        /*00b4*/ 	.byte	0x04, 0x11
        /*00b6*/ 	.short	(.L_76 - .L_75)
	.align		4
.L_75:
        /*00b8*/ 	.word	index@(_ZN3cub18CUB_300001_SM_10006detail10radix_sort30DeviceRadixSortHistogramKernelINS1_5radix10policy_hubIccyE10Policy1000ELNS0_9SortOrderE0EcyNS1_21identity_decomposer_tEEEvPT2_PKT1_SA_iiT3_)
        /*00bc*/ 	.word	0x00000000


	//----- nvinfo : EIATTR_REGCOUNT
	.align		4
.L_76:
        /*00c0*/ 	.byte	0x04, 0x2f
        /*00c2*/ 	.short	(.L_78 - .L_77)
	.align		4
.L_77:
        /*00c4*/ 	.word	index@(_ZN3cub18CUB_300001_SM_10006detail10radix_sort33DeviceRadixSortExclusiveSumKernelINS1_5radix10policy_hubIccyE10Policy1000EyEEvPT0_)
        /*00c8*/ 	.word	0x00000020


	//----- nvinfo : EIATTR_FRAME_SIZE
	.align		4
.L_78:
        /*00cc*/ 	.byte	0x04, 0x11
        /*00ce*/ 	.short	(.L_80 - .L_79)
	.align		4
.L_79:
        /*00d0*/ 	.word	index@(_ZN3cub18CUB_300001_SM_10006detail10radix_sort33DeviceRadixSortExclusiveSumKernelINS1_5radix10policy_hubIccyE10Policy1000EyEEvPT0_)
        /*00d4*/ 	.word	0x00000000


	//----- nvinfo : EIATTR_REGCOUNT
	.align		4
.L_80:
        /*00d8*/ 	.byte	0x04, 0x2f
        /*00da*/ 	.short	(.L_82 - .L_81)
	.align		4
.L_81:
        /*00dc*/ 	.word	index@(_ZN3cub18CUB_300001_SM_10006detail10radix_sort29DeviceRadixSortOnesweepKernelINS1_5radix10policy_hubIccyE10Policy1000ELNS0_9SortOrderE0EccyiiNS1_21identity_decomposer_tEEEvPT5_SB_PT3_PKSC_PT1_PKSG_PT2_PKSK_T4_iiT6_)
        /*00e0*/ 	.word	0x00000050


	//----- nvinfo : EIATTR_FRAME_SIZE
	.align		4
.L_82:
        /*00e4*/ 	.byte	0x04, 0x11
        /*00e6*/ 	.short	(.L_84 - .L_83)
	.align		4
.L_83:
        /*00e8*/ 	.word	index@(_ZN3cub18CUB_300001_SM_10006detail10radix_sort29DeviceRadixSortOnesweepKernelINS1_5radix10policy_hubIccyE10Policy1000ELNS0_9SortOrderE0EccyiiNS1_21identity_decomposer_tEEEvPT5_SB_PT3_PKSC_PT1_PKSG_PT2_PKSK_T4_iiT6_)
        /*00ec*/ 	.word	0x00000018


	//----- nvinfo : EIATTR_MIN_STACK_SIZE
	.align		4
.L_84:
        /*00f0*/ 	.byte	0x04, 0x12
        /*00f2*/ 	.short	(.L_86 - .L_85)
	.align		4
.L_85:
        /*00f4*/ 	.word	index@(_ZN3cub18CUB_300001_SM_10006detail10radix_sort29DeviceRadixSortOnesweepKernelINS1_5radix10policy_hubIccyE10Policy1000ELNS0_9SortOrderE0EccyiiNS1_21identity_decomposer_tEEEvPT5_SB_PT3_PKSC_PT1_PKSG_PT2_PKSK_T4_iiT6_)
        /*00f8*/ 	.word	0x00000018


	//----- nvinfo : EIATTR_MIN_STACK_SIZE
	.align		4
.L_86:
        /*00fc*/ 	.byte	0x04, 0x12
        /*00fe*/ 	.short	(.L_88 - .L_87)
	.align		4
.L_87:
        /*0100*/ 	.word	index@(_ZN3cub18CUB_300001_SM_10006detail10radix_sort33DeviceRadixSortExclusiveSumKernelINS1_5radix10policy_hubIccyE10Policy1000EyEEvPT0_)
        /*0104*/ 	.word	0x00000000


	//----- nvinfo : EIATTR_MIN_STACK_SIZE
	.align		4
.L_88:
        /*0108*/ 	.byte	0x04, 0x12
        /*010a*/ 	.short	(.L_90 - .L_89)
	.align		4
.L_89:
        /*010c*/ 	.word	index@(_ZN3cub18CUB_300001_SM_10006detail10radix_sort30DeviceRadixSortHistogramKernelINS1_5radix10policy_hubIccyE10Policy1000ELNS0_9SortOrderE0EcyNS1_21identity_decomposer_tEEEvPT2_PKT1_SA_iiT3_)
        /*0110*/ 	.word	0x00000000


	//----- nvinfo : EIATTR_MIN_STACK_SIZE
	.align		4
.L_90:
        /*0114*/ 	.byte	0x04, 0x12
        /*0116*/ 	.short	(.L_92 - .L_91)
	.align		4
.L_91:
        /*0118*/ 	.word	index@(_ZN3cub18CUB_300001_SM_10006detail10radix_sort31DeviceRadixSortSingleTileKernelINS1_5radix10policy_hubIccyE10Policy1000ELNS0_9SortOrderE0EccyNS1_21identity_decomposer_tEEEvPKT1_PSA_PKT2_PSE_T3_iiT4_)
        /*011c*/ 	.word	0x00000000


	//----- nvinfo : EIATTR_MIN_STACK_SIZE
	.align		4
.L_92:
        /*0120*/ 	.byte	0x04, 0x12
        /*0122*/ 	.short	(.L_94 - .L_93)
	.align		4
.L_93:
        /*0124*/ 	.word	index@(_ZN3cub18CUB_300001_SM_10006detail10radix_sort29DeviceRadixSortOnesweepKernelINS1_5radix10policy_hubIciyE10Policy1000ELNS0_9SortOrderE0EciyiiNS1_21identity_decomposer_tEEEvPT5_SB_PT3_PKSC_PT1_PKSG_PT2_PKSK_T4_iiT6_)
        /*0128*/ 	.word	0x00000000


	//----- nvinfo : EIATTR_MIN_STACK_SIZE
	.align		4
.L_94:
        /*012c*/ 	.byte	0x04, 0x12
        /*012e*/ 	.short	(.L_96 - .L_95)
	.align		4
.L_95:
        /*0130*/ 	.word	index@(_ZN3cub18CUB_300001_SM_10006detail10radix_sort33DeviceRadixSortExclusiveSumKernelINS1_5radix10policy_hubIciyE10Policy1000EyEEvPT0_)
        /*0134*/ 	.word	0x00000000


	//----- nvinfo : EIATTR_MIN_STACK_SIZE
	.align		4
.L_96:
        /*0138*/ 	.byte	0x04, 0x12
        /*013a*/ 	.short	(.L_98 - .L_97)
	.align		4
.L_97:
        /*013c*/ 	.word	index@(_ZN3cub18CUB_300001_SM_10006detail10radix_sort30DeviceRadixSortHistogramKernelINS1_5radix10policy_hubIciyE10Policy1000ELNS0_9SortOrderE0EcyNS1_21identity_decomposer_tEEEvPT2_PKT1_SA_iiT3_)
        /*0140*/ 	.word	0x00000000


	//----- nvinfo : EIATTR_MIN_STACK_SIZE
	.align		4
.L_98:
        /*0144*/ 	.byte	0x04, 0x12
        /*0146*/ 	.short	(.L_100 - .L_99)
	.align		4
.L_99:
        /*0148*/ 	.word	index@(_ZN3cub18CUB_300001_SM_10006detail10radix_sort31DeviceRadixSortSingleTileKernelINS1_5radix10policy_hubIciyE10Policy1000ELNS0_9SortOrderE0EciyNS1_21identity_decomposer_tEEEvPKT1_PSA_PKT2_PSE_T3_iiT4_)
        /*014c*/ 	.word	0x00000000


	//----- nvinfo : EIATTR_MIN_STACK_SIZE
	.align		4
.L_100:
        /*0150*/ 	.byte	0x04, 0x12
        /*0152*/ 	.short	(.L_102 - .L_101)
	.align		4
.L_101:
        /*0154*/ 	.word	index@(_ZN3cub18CUB_300001_SM_10006detail11EmptyKernelIvEEvv)
        /*0158*/ 	.word	0x00000000


	//----- nvinfo : EIATTR_MIN_STACK_SIZE
	.align		4
.L_102:
        /*015c*/ 	.byte	0x04, 0x12
        /*015e*/ 	.short	(.L_104 - .L_103)
	.align		4
.L_103:
        /*0160*/ 	.word	index@(_Z6fnKernPcPiS_)
        /*0164*/ 	.word	0x00000000
.L_104:


//--------------------- .nv.compat                --------------------------
	.section	.nv.compat,"",@"SHT_CUDA_COMPAT_INFO"
	.align	4
        /*0000*/ 	.byte	0x02, 0x09, 0x00, 0x00, 0x02, 0x02, 0x01, 0x00, 0x02, 0x05, 0x05, 0x00, 0x03, 0x07, 0x01, 0x01
        /*0010*/ 	.byte	0x02, 0x03, 0x00, 0x00, 0x02, 0x06, 0x01, 0x00, 0x04, 0x0b, 0x08, 0x00, 0x09, 0x00, 0x00, 0x00
        /*0020*/ 	.byte	0x00, 0x00, 0x00, 0x00


//--------------------- .nv.info._ZN3cub18CUB_300001_SM_10006detail10radix_sort29DeviceRadixSortOnesweepKernelINS1_5radix10policy_hubIccyE10Policy1000ELNS0_9SortOrderE0EccyiiNS1_21identity_decomposer_tEEEvPT5_SB_PT3_PKSC_PT1_PKSG_PT2_PKSK_T4_iiT6_ --------------------------
	.section	.nv.info._ZN3cub18CUB_300001_SM_10006detail10radix_sort29DeviceRadixSortOnesweepKernelINS1_5radix10policy_hubIccyE10Policy1000ELNS0_9SortOrderE0EccyiiNS1_21identity_decomposer_tEEEvPT5_SB_PT3_PKSC_PT1_PKSG_PT2_PKSK_T4_iiT6_,"",@"SHT_CUDA_INFO"
	.sectionflags	@""
	.align	4


	//----- nvinfo : EIATTR_CUDA_API_VERSION
	.align		4
        /*0000*/ 	.byte	0x04, 0x37
        /*0002*/ 	.short	(.L_106 - .L_105)
.L_105:
        /*0004*/ 	.word	0x00000082


	//----- nvinfo : EIATTR_KPARAM_INFO
	.align		4
.L_106:
        /*0008*/ 	.byte	0x04, 0x17
        /*000a*/ 	.short	(.L_108 - .L_107)
.L_107:
        /*000c*/ 	.word	0x00000000
        /*0010*/ 	.short	0x000b
        /*0012*/ 	.short	0x004c
        /*0014*/ 	.byte	0x00, 0xf0, 0x05, 0x00


	//----- nvinfo : EIATTR_KPARAM_INFO
	.align		4
.L_108:
        /*0018*/ 	.byte	0x04, 0x17
        /*001a*/ 	.short	(.L_110 - .L_109)
.L_109:
        /*001c*/ 	.word	0x00000000
        /*0020*/ 	.short	0x000a
        /*0022*/ 	.short	0x0048
        /*0024*/ 	.byte	0x00, 0xf0, 0x11, 0x00


	//----- nvinfo : EIATTR_KPARAM_INFO
	.align		4
.L_110:
        /*0028*/ 	.byte	0x04, 0x17
        /*002a*/ 	.short	(.L_112 - .L_111)
.L_111:
        /*002c*/ 	.word	0x00000000
        /*0030*/ 	.short	0x0009
        /*0032*/ 	.short	0x0044
        /*0034*/ 	.byte	0x00, 0xf0, 0x11, 0x00


	//----- nvinfo : EIATTR_KPARAM_INFO
	.align		4
.L_112:
        /*0038*/ 	.byte	0x04, 0x17
        /*003a*/ 	.short	(.L_114 - .L_113)
.L_113:
        /*003c*/ 	.word	0x00000000
        /*0040*/ 	.short	0x0008
        /*0042*/ 	.short	0x0040
        /*0044*/ 	.byte	0x00, 0xf0, 0x11, 0x00


	//----- nvinfo : EIATTR_KPARAM_INFO
	.align		4
.L_114:
        /*0048*/ 	.byte	0x04, 0x17
        /*004a*/ 	.short	(.L_116 - .L_115)
.L_115:
        /*004c*/ 	.word	0x00000000
        /*0050*/ 	.short	0x0007
        /*0052*/ 	.short	0x0038
        /*0054*/ 	.byte	0x00, 0xf5, 0x21, 0x00


	//----- nvinfo : EIATTR_KPARAM_INFO
	.align		4
.L_116:
        /*0058*/ 	.byte	0x04, 0x17
        /*005a*/ 	.short	(.L_118 - .L_117)
.L_117:
        /*005c*/ 	.word	0x00000000
        /*0060*/ 	.short	0x0006
        /*0062*/ 	.short	0x0030
        /*0064*/ 	.byte	0x00, 0xf5, 0x21, 0x00


	//----- nvinfo : EIATTR_KPARAM_INFO
	.align		4
.L_118:
        /*0068*/ 	.byte	0x04, 0x17
        /*006a*/ 	.short	(.L_120 - .L_119)
.L_119:
        /*006c*/ 	.word	0x00000000
        /*0070*/ 	.short	0x0005
        /*0072*/ 	.short	0x0028
        /*0074*/ 	.byte	0x00, 0xf5, 0x21, 0x00


	//----- nvinfo : EIATTR_KPARAM_INFO
	.align		4
.L_120:
        /*0078*/ 	.byte	0x04, 0x17
        /*007a*/ 	.short	(.L_122 - .L_121)
.L_121:
        /*007c*/ 	.word	0x00000000
        /*0080*/ 	.short	0x0004
        /*0082*/ 	.short	0x0020
        /*0084*/ 	.byte	0x00, 0xf5, 0x21, 0x00


	//----- nvinfo : EIATTR_KPARAM_INFO
	.align		4
.L_122:
        /*0088*/ 	.byte	0x04, 0x17
        /*008a*/ 	.short	(.L_124 - .L_123)
.L_123:
        /*008c*/ 	.word	0x00000000
        /*0090*/ 	.short	0x0003
        /*0092*/ 	.short	0x0018
        /*0094*/ 	.byte	0x00, 0xf5, 0x21, 0x00


	//----- nvinfo : EIATTR_KPARAM_INFO
	.align		4
.L_124:
        /*0098*/ 	.byte	0x04, 0x17
        /*009a*/ 	.short	(.L_126 - .L_125)
.L_125:
        /*009c*/ 	.word	0x00000000
        /*00a0*/ 	.short	0x0002
        /*00a2*/ 	.short	0x0010
        /*00a4*/ 	.byte	0x00, 0xf5, 0x21, 0x00


	//----- nvinfo : EIATTR_KPARAM_INFO
	.align		4
.L_126:
        /*00a8*/ 	.byte	0x04, 0x17
        /*00aa*/ 	.short	(.L_128 - .L_127)
.L_127:
        /*00ac*/ 	.word	0x00000000
        /*00b0*/ 	.short	0x0001
        /*00b2*/ 	.short	0x0008
        /*00b4*/ 	.byte	0x00, 0xf5, 0x21, 0x00


	//----- nvinfo : EIATTR_KPARAM_INFO
	.align		4
.L_128:
        /*00b8*/ 	.byte	0x04, 0x17
        /*00ba*/ 	.short	(.L_130 - .L_129)
.L_129:
        /*00bc*/ 	.word	0x00000000
        /*00c0*/ 	.short	0x0000
        /*00c2*/ 	.short	0x0000
        /*00c4*/ 	.byte	0x00, 0xf5, 0x21, 0x00


	//----- nvinfo : EIATTR_SPARSE_MMA_MASK
	.align		4
.L_130:
        /*00c8*/ 	.byte	0x03, 0x50
        /*00ca*/ 	.short	0x0000


	//----- nvinfo : EIATTR_MAXREG_COUNT
	.align		4
        /*00cc*/ 	.byte	0x03, 0x1b
        /*00ce*/ 	.short	0x00a8


	//----- nvinfo : EIATTR_NUM_BARRIERS
	.align		4
        /*00d0*/ 	.byte	0x02, 0x4c
        /*00d2*/ 	.byte	0x01
	.zero		1


	//----- nvinfo : EIATTR_ANNOTATIONS
	.align		4
        /*00d4*/ 	.byte	0x04, 0x55
        /*00d6*/ 	.short	(.L_132 - .L_131)


	//   ....[0]....
.L_131:
        /*00d8*/ 	.word	0x00000001
        /*00dc*/ 	.byte	0x00, 0x38, 0x00, 0x00, 0x01, 0x00, 0x00, 0x00, 0x90, 0x3b, 0x00, 0x00, 0x01, 0x00, 0x00, 0x00
        /*00ec*/ 	.byte	0xd0, 0x3c, 0x00, 0x00, 0x01, 0x00, 0x00, 0x00, 0x90, 0x40, 0x00, 0x00, 0x01, 0x00, 0x00, 0x00
        /*00fc*/ 	.byte	0xe0, 0x60, 0x00, 0x00, 0x01, 0x00, 0x00, 0x00, 0xb0, 0x62, 0x00, 0x00, 0x01, 0x00, 0x00, 0x00
        /*010c*/ 	.byte	0x50, 0x63, 0x00, 0x00, 0x01, 0x00, 0x00, 0x00, 0x70, 0x63, 0x00, 0x00, 0x01, 0x00, 0x00, 0x00
        /*011c*/ 	.byte	0x80, 0x63, 0x00, 0x00, 0x01, 0x00, 0x00, 0x00, 0xa0, 0x63, 0x00, 0x00


	//----- nvinfo : EIATTR_MERCURY_ISA_VERSION
	.align		4
.L_132:
        /*0128*/ 	.byte	0x03, 0x5f
        /*012a*/ 	.short	0x0101


	//----- nvinfo : EIATTR_COOP_GROUP_MASK_REGIDS
	.align		4
        /*012c*/ 	.byte	0x04, 0x29
        /*012e*/ 	.short	(.L_134 - .L_133)


	//   ....[0]....
.L_133:
        /*0130*/ 	.word	0xffffffff


	//   ....[1]....
        /*0134*/ 	.word	0x05000000


	//   ....[2]....
        /*0138*/ 	.word	0xffffffff


	//   ....[3]....
        /*013c*/ 	.word	0xffffffff


	//   ....[4]....
        /*0140*/ 	.word	0xffffffff


	//   ....[5]....
        /*0144*/ 	.word	0xffffffff


	//   ....[6]....
        /*0148*/ 	.word	0xffffffff


	//   ....[7]....
        /*014c*/ 	.word	0xffffffff


	//   ....[8]....
        /*0150*/ 	.word	0xffffffff


	//   ....[9]....
        /*0154*/ 	.word	0xffffffff


	//   ....[10]....
        /*0158*/ 	.word	0xffffffff


	//   ....[11]....
        /*015c*/ 	.word	0xffffffff


	//   ....[12]....
        /*0160*/ 	.word	0xffffffff


	//   ....[13]....
        /*0164*/ 	.word	0xffffffff


	//   ....[14]....
        /*0168*/ 	.word	0xffffffff


	//   ....[15]....
        /*016c*/ 	.word	0xffffffff


	//   ....[16]....
        /*0170*/ 	.word	0xffffffff


	//   ....[17]....
        /*0174*/ 	.word	0xffffffff


	//   ....[18]....
        /*0178*/ 	.word	0xffffffff


	//   ....[19]....
        /*017c*/ 	.word	0xffffffff


	//   ....[20]....
        /*0180*/ 	.word	0xffffffff


	//   ....[21]....
        /*0184*/ 	.word	0xffffffff


	//   ....[22]....
        /*0188*/ 	.word	0xffffffff


	//   ....[23]....
        /*018c*/ 	.word	0xffffffff


	//   ....[24]....
        /*0190*/ 	.word	0xffffffff


	//   ....[25]....
        /*0194*/ 	.word	0xffffffff


	//   ....[26]....
        /*0198*/ 	.word	0xffffffff


	//   ....[27]....
        /*019c*/ 	.word	0xffffffff


	//   ....[28]....
        /*01a0*/ 	.word	0xffffffff


	//   ....[29]....
        /*01a4*/ 	.word	0xffffffff


	//   ....[30]....
        /*01a8*/ 	.word	0xffffffff


	//   ....[31]....
        /*01ac*/ 	.word	0xffffffff


	//   ....[32]....
        /*01b0*/ 	.word	0xffffffff


	//   ....[33]....
        /*01b4*/ 	.word	0xffffffff


	//   ....[34]....
        /*01b8*/ 	.word	0xffffffff


	//   ....[35]....
        /*01bc*/ 	.word	0xffffffff


	//   ....[36]....
        /*01c0*/ 	.word	0xffffffff


	//   ....[37]....
        /*01c4*/ 	.word	0xffffffff


	//   ....[38]....
        /*01c8*/ 	.word	0xffffffff


	//   ....[39]....
        /*01cc*/ 	.word	0xffffffff


	//   ....[40]....
        /*01d0*/ 	.word	0xffffffff


	//   ....[41]....
        /*01d4*/ 	.word	0xffffffff


	//   ....[42]....
        /*01d8*/ 	.word	0xffffffff


	//   ....[43]....
        /*01dc*/ 	.word	0xffffffff


	//   ....[44]....
        /*01e0*/ 	.word	0xffffffff


	//   ....[45]....
        /*01e4*/ 	.word	0xffffffff


	//   ....[46]....
        /*01e8*/ 	.word	0xffffffff


	//   ....[47]....
        /*01ec*/ 	.word	0xffffffff


	//   ....[48]....
        /*01f0*/ 	.word	0xffffffff


	//   ....[49]....
        /*01f4*/ 	.word	0xffffffff


	//   ....[50]....
        /*01f8*/ 	.word	0xffffffff


	//   ....[51]....
        /*01fc*/ 	.word	0xffffffff


	//   ....[52]....
        /*0200*/ 	.word	0xffffffff


	//   ....[53]....
        /*0204*/ 	.word	0xffffffff


	//   ....[54]....
        /*0208*/ 	.word	0xffffffff


	//   ....[55]....
        /*020c*/ 	.word	0xffffffff


	//   ....[56]....
        /*0210*/ 	.word	0xffffffff


	//   ....[57]....
        /*0214*/ 	.word	0xffffffff


	//   ....[58]....
        /*0218*/ 	.word	0xffffffff


	//   ....[59]....
        /*021c*/ 	.word	0xffffffff


	//   ....[60]....
        /*0220*/ 	.word	0xffffffff


	//   ....[61]....
        /*0224*/ 	.word	0xffffffff


	//   ....[62]....
        /*0228*/ 	.word	0xffffffff


	//   ....[63]....
        /*022c*/ 	.word	0xffffffff


	//   ....[64]....
        /*0230*/ 	.word	0xffffffff


	//   ....[65]....
        /*0234*/ 	.word	0xffffffff


	//   ....[66]....
        /*0238*/ 	.word	0xffffffff


	//   ....[67]....
        /*023c*/ 	.word	0xffffffff


	//   ....[68]....
        /*0240*/ 	.word	0xffffffff


	//   ....[69]....
        /*0244*/ 	.word	0xffffffff


	//   ....[70]....
        /*0248*/ 	.word	0xffffffff


	//   ....[71]....
        /*024c*/ 	.word	0xffffffff


	//   ....[72]....
        /*0250*/ 	.word	0xffffffff


	//   ....[73]....
        /*0254*/ 	.word	0xffffffff


	//   ....[74]....
        /*0258*/ 	.word	0xffffffff


	//   ....[75]....
        /*025c*/ 	.word	0xffffffff


	//   ....[76]....
        /*0260*/ 	.word	0xffffffff


	//   ....[77]....
        /*0264*/ 	.word	0xffffffff


	//   ....[78]....
        /*0268*/ 	.word	0xffffffff


	//   ....[79]....
        /*026c*/ 	.word	0xffffffff


	//   ....[80]....
        /*0270*/ 	.word	0xffffffff


	//   ....[81]....
        /*0274*/ 	.word	0xffffffff


	//   ....[82]....
        /*0278*/ 	.word	0xffffffff


	//   ....[83]....
        /*027c*/ 	.word	0xffffffff


	//   ....[84]....
        /*0280*/ 	.word	0xffffffff


	//   ....[85]....
        /*0284*/ 	.word	0xffffffff


	//   ....[86]....
        /*0288*/ 	.word	0xffffffff


	//   ....[87]....
        /*028c*/ 	.word	0xffffffff


	//   ....[88]....
        /*0290*/ 	.word	0xffffffff


	//   ....[89]....
        /*0294*/ 	.word	0xffffffff


	//   ....[90]....
        /*0298*/ 	.word	0xffffffff


	//   ....[91]....
        /*029c*/ 	.word	0xffffffff


	//   ....[92]....
        /*02a0*/ 	.word	0xffffffff


	//   ....[93]....
        /*02a4*/ 	.word	0xffffffff


	//   ....[94]....
        /*02a8*/ 	.word	0xffffffff


	//   ....[95]....
        /*02ac*/ 	.word	0xffffffff


	//   ....[96]....
        /*02b0*/ 	.word	0xffffffff


	//   ....[97]....
        /*02b4*/ 	.word	0xffffffff


	//   ....[98]....
        /*02b8*/ 	.word	0xffffffff


	//   ....[99]....
        /*02bc*/ 	.word	0xffffffff


	//   ....[100]....
        /*02c0*/ 	.word	0xffffffff


	//   ....[101]....
        /*02c4*/ 	.word	0xffffffff


	//   ....[102]....
        /*02c8*/ 	.word	0xffffffff


	//   ....[103]....
        /*02cc*/ 	.word	0xffffffff


	//   ....[104]....
        /*02d0*/ 	.word	0xffffffff


	//   ....[105]....
        /*02d4*/ 	.word	0xffffffff


	//   ....[106]....
        /*02d8*/ 	.word	0xffffffff


	//   ....[107]....
        /*02dc*/ 	.word	0xffffffff


	//   ....[108]....
        /*02e0*/ 	.word	0xffffffff


	//   ....[109]....
        /*02e4*/ 	.word	0xffffffff


	//   ....[110]....
        /*02e8*/ 	.word	0xffffffff


	//   ....[111]....
        /*02ec*/ 	.word	0xffffffff


	//   ....[112]....
        /*02f0*/ 	.word	0xffffffff


	//   ....[113]....
        /*02f4*/ 	.word	0xffffffff


	//   ....[114]....
        /*02f8*/ 	.word	0xffffffff


	//   ....[115]....
        /*02fc*/ 	.word	0xffffffff


	//   ....[116]....
        /*0300*/ 	.word	0xffffffff


	//   ....[117]....
        /*0304*/ 	.word	0xffffffff


	//   ....[118]....
        /*0308*/ 	.word	0xffffffff


	//   ....[119]....
        /*030c*/ 	.word	0xffffffff


	//   ....[120]....
        /*0310*/ 	.word	0xffffffff


	//   ....[121]....
        /*0314*/ 	.word	0xffffffff


	//   ....[122]....
        /*0318*/ 	.word	0xffffffff


	//   ....[123]....
        /*031c*/ 	.word	0xffffffff


	//   ....[124]....
        /*0320*/ 	.word	0xffffffff


	//   ....[125]....
        /*0324*/ 	.word	0xffffffff


	//   ....[126]....
        /*0328*/ 	.word	0xffffffff


	//   ....[127]....
        /*032c*/ 	.word	0xffffffff


	//   ....[128]....
        /*0330*/ 	.word	0xffffffff


	//   ....[129]....
        /*0334*/ 	.word	0xffffffff


	//   ....[130]....
        /*0338*/ 	.word	0xffffffff


	//   ....[131]....
        /*033c*/ 	.word	0xffffffff


	//   ....[132]....
        /*0340*/ 	.word	0xffffffff


	//   ....[133]....
        /*0344*/ 	.word	0xffffffff


	//   ....[134]....
        /*0348*/ 	.word	0xffffffff


	//   ....[135]....
        /*034c*/ 	.word	0xffffffff


	//   ....[136]....
        /*0350*/ 	.word	0xffffffff


	//   ....[137]....
        /*0354*/ 	.word	0xffffffff


	//   ....[138]....
        /*0358*/ 	.word	0xffffffff


	//   ....[139]....
        /*035c*/ 	.word	0xffffffff


	//   ....[140]....
        /*0360*/ 	.word	0xffffffff


	//   ....[141]....
        /*0364*/ 	.word	0xffffffff


	//   ....[142]....
        /*0368*/ 	.word	0xffffffff


	//   ....[143]....
        /*036c*/ 	.word	0xffffffff


	//   ....[144]....
        /*0370*/ 	.word	0xffffffff


	//   ....[145]....
        /*0374*/ 	.word	0xffffffff


	//   ....[146]....
        /*0378*/ 	.word	0xffffffff


	//   ....[147]....
        /*037c*/ 	.word	0xffffffff


	//   ....[148]....
        /*0380*/ 	.word	0xffffffff


	//   ....[149]....
        /*0384*/ 	.word	0xffffffff


	//   ....[150]....
        /*0388*/ 	.word	0xffffffff


	//   ....[151]....
        /*038c*/ 	.word	0xffffffff


	//   ....[152]....
        /*0390*/ 	.word	0xffffffff


	//   ....[153]....
        /*0394*/ 	.word	0xffffffff


	//   ....[154]....
        /*0398*/ 	.word	0xffffffff


	//   ....[155]....
        /*039c*/ 	.word	0xffffffff


	//   ....[156]....
        /*03a0*/ 	.word	0xffffffff


	//   ....[157]....
        /*03a4*/ 	.word	0xffffffff


	//   ....[158]....
        /*03a8*/ 	.word	0xffffffff


	//   ....[159]....
        /*03ac*/ 	.word	0xffffffff


	//   ....[160]....
        /*03b0*/ 	.word	0xffffffff


	//   ....[161]....
        /*03b4*/ 	.word	0xffffffff


	//   ....[162]....
        /*03b8*/ 	.word	0xffffffff


	//   ....[163]....
        /*03bc*/ 	.word	0xffffffff


	//   ....[164]....
        /*03c0*/ 	.word	0xffffffff


	//   ....[165]....
        /*03c4*/ 	.word	0xffffffff


	//   ....[166]....
        /*03c8*/ 	.word	0xffffffff


	//   ....[167]....
        /*03cc*/ 	.word	0xffffffff


	//   ....[168]....
        /*03d0*/ 	.word	0xffffffff


	//   ....[169]....
        /*03d4*/ 	.word	0xffffffff


	//   ....[170]....
        /*03d8*/ 	.word	0xffffffff


	//   ....[171]....
        /*03dc*/ 	.word	0xffffffff


	//   ....[172]....
        /*03e0*/ 	.word	0xffffffff


	//   ....[173]....
        /*03e4*/ 	.word	0xffffffff


	//   ....[174]....
        /*03e8*/ 	.word	0xffffffff


	//   ....[175]....
        /*03ec*/ 	.word	0xffffffff


	//   ....[176]....
        /*03f0*/ 	.word	0xffffffff


	//   ....[177]....
        /*03f4*/ 	.word	0xffffffff


	//   ....[178]....
        /*03f8*/ 	.word	0xffffffff


	//   ....[179]....
        /*03fc*/ 	.word	0xffffffff


	//   ....[180]....
        /*0400*/ 	.word	0xffffffff


	//   ....[181]....
        /*0404*/ 	.word	0xffffffff


	//   ....[182]....
        /*0408*/ 	.word	0xffffffff


	//   ....[183]....
        /*040c*/ 	.word	0xffffffff


	//   ....[184]....
        /*0410*/ 	.word	0xffffffff


	//   ....[185]....
        /*0414*/ 	.word	0xffffffff


	//   ....[186]....
        /*0418*/ 	.word	0xffffffff


	//   ....[187]....
        /*041c*/ 	.word	0x05000002


	//   ....[188]....
        /*0420*/ 	.word	0xffffffff


	//   ....[189]....
        /*0424*/ 	.word	0xffffffff


	//   ....[190]....
        /*0428*/ 	.word	0xffffffff


	//   ....[191]....
        /*042c*/ 	.word	0xffffffff


	//   ....[192]....
        /*0430*/ 	.word	0xffffffff


	//   ....[193]....
        /*0434*/ 	.word	0xffffffff


	//   ....[194]....
        /*0438*/ 	.word	0xffffffff


	//   ....[195]....
        /*043c*/ 	.word	0xffffffff


	//   ....[196]....
        /*0440*/ 	.word	0xffffffff


	//   ....[197]....
        /*0444*/ 	.word	0xffffffff


	//   ....[198]....
        /*0448*/ 	.word	0xffffffff


	//   ....[199]....
        /*044c*/ 	.word	0xffffffff


	//   ....[200]....
        /*0450*/ 	.word	0xffffffff


	//   ....[201]....
        /*0454*/ 	.word	0xffffffff


	//   ....[202]....
        /*0458*/ 	.word	0xffffffff


	//   ....[203]....
        /*045c*/ 	.word	0xffffffff


	//   ....[204]....
        /*0460*/ 	.word	0xffffffff


	//   ....[205]....
        /*0464*/ 	.word	0xffffffff


	//   ....[206]....
        /*0468*/ 	.word	0xffffffff


	//   ....[207]....
        /*046c*/ 	.word	0xffffffff


	//   ....[208]....
        /*0470*/ 	.word	0xffffffff


	//   ....[209]....
        /*0474*/ 	.word	0xffffffff


	//   ....[210]....
        /*0478*/ 	.word	0xffffffff


	//   ....[211]....
        /*047c*/ 	.word	0xffffffff


	//   ....[212]....
        /*0480*/ 	.word	0xffffffff


	//   ....[213]....
        /*0484*/ 	.word	0xffffffff


	//   ....[214]....
        /*0488*/ 	.word	0xffffffff


	//   ....[215]....
        /*048c*/ 	.word	0xffffffff


	//   ....[216]....
        /*0490*/ 	.word	0xffffffff


	//   ....[217]....
        /*0494*/ 	.word	0xffffffff


	//   ....[218]....
        /*0498*/ 	.word	0xffffffff


	//   ....[219]....
        /*049c*/ 	.word	0xffffffff


	//   ....[220]....
        /*04a0*/ 	.word	0xffffffff


	//   ....[221]....
        /*04a4*/ 	.word	0xffffffff


	//   ....[222]....
        /*04a8*/ 	.word	0xffffffff


	//   ....[223]....
        /*04ac*/ 	.word	0xffffffff


	//   ....[224]....
        /*04b0*/ 	.word	0xffffffff


	//   ....[225]....
        /*04b4*/ 	.word	0xffffffff


	//   ....[226]....
        /*04b8*/ 	.word	0xffffffff


	//   ....[227]....
        /*04bc*/ 	.word	0xffffffff


	//   ....[228]....
        /*04c0*/ 	.word	0xffffffff


	//   ....[229]....
        /*04c4*/ 	.word	0xffffffff


	//   ....[230]....
        /*04c8*/ 	.word	0xffffffff


	//   ....[231]....
        /*04cc*/ 	.word	0xffffffff


	//   ....[232]....
        /*04d0*/ 	.word	0xffffffff


	//   ....[233]....
        /*04d4*/ 	.word	0xffffffff


	//   ....[234]....
        /*04d8*/ 	.word	0xffffffff


	//   ....[235]....
        /*04dc*/ 	.word	0xffffffff


	//   ....[236]....
        /*04e0*/ 	.word	0xffffffff


	//   ....[237]....
        /*04e4*/ 	.word	0xffffffff


	//   ....[238]....
        /*04e8*/ 	.word	0xffffffff


	//   ....[239]....
        /*04ec*/ 	.word	0xffffffff


	//   ....[240]....
        /*04f0*/ 	.word	0xffffffff


	//   ....[241]....
        /*04f4*/ 	.word	0xffffffff


	//   ....[242]....
        /*04f8*/ 	.word	0xffffffff


	//   ....[243]....
        /*04fc*/ 	.word	0xffffffff


	//   ....[244]....
        /*0500*/ 	.word	0xffffffff


	//   ....[245]....
        /*0504*/ 	.word	0xffffffff


	//   ....[246]....
        /*0508*/ 	.word	0xffffffff


	//   ....[247]....
        /*050c*/ 	.word	0xffffffff


	//   ....[248]....
        /*0510*/ 	.word	0xffffffff


	//   ....[249]....
        /*0514*/ 	.word	0xffffffff


	//   ....[250]....
        /*0518*/ 	.word	0xffffffff


	//   ....[251]....
        /*051c*/ 	.word	0xffffffff


	//   ....[252]....
        /*0520*/ 	.word	0xffffffff


	//   ....[253]....
        /*0524*/ 	.word	0xffffffff


	//   ....[254]....
        /*0528*/ 	.word	0xffffffff


	//   ....[255]....
        /*052c*/ 	.word	0xffffffff


	//   ....[0]....
        /*0530*/ 	.word	0xffffffff


	//   ....[1]....
        /*0534*/ 	.word	0xffffffff


	//   ....[2]....
        /*0538*/ 	.word	0xffffffff


	//   ....[3]....
        /*053c*/ 	.word	0xffffffff


	//   ....[4]....
        /*0540*/ 	.word	0xffffffff


	//   ....[5]....
        /*0544*/ 	.word	0xffffffff


	//   ....[6]....
        /*0548*/ 	.word	0xffffffff


	//   ....[7]....
        /*054c*/ 	.word	0xffffffff


	//   ....[8]....
        /*0550*/ 	.word	0xffffffff


	//   ....[9]....
        /*0554*/ 	.word	0xffffffff


	//   ....[10]....
        /*0558*/ 	.word	0xffffffff


	//   ....[11]....
        /*055c*/ 	.word	0xffffffff


	//   ....[12]....
        /*0560*/ 	.word	0x05000043


	//   ....[13]....
        /*0564*/ 	.word	0x05000043


	//   ....[14]....
        /*0568*/ 	.word	0x05000043


	//   ....[15]....
        /*056c*/ 	.word	0x05000043


	//   ....[16]....
        /*0570*/ 	.word	0x05000043


	//----- nvinfo : EIATTR_COOP_GROUP_INSTR_OFFSETS
	.align		4
.L_134:
        /*0574*/ 	.byte	0x04, 0x28
        /*0576*/ 	.short	(.L_136 - .L_135)


	//   ....[0]....
.L_135:
        /*0578*/ 	.word	0x00001030


	//   ....[1]....
        /*057c*/ 	.word	0x00001ba0


	//   ....[2]....
        /*0580*/ 	.word	0x00002fc0


	//   ....[3]....
        /*0584*/ 	.word	0x00002fe0


	//   ....[4]....
        /*0588*/ 	.word	0x00003000


	//   ....[5]....
        /*058c*/ 	.word	0x00003020


	//   ....[6]....
        /*0590*/ 	.word	0x00003040


	//   ....[7]....
        /*0594*/ 	.word	0x00003510


	//   ....[8]....
        /*0598*/ 	.word	0x00003520


	//   ....[9]....
        /*059c*/ 	.word	0x00003540


	//   ....[10]....
        /*05a0*/ 	.word	0x00003560


	//   ....[11]....
        /*05a4*/ 	.word	0x000035b0


	//   ....[12]....
        /*05a8*/ 	.word	0x000035e0


	//   ....[13]....
        /*05ac*/ 	.word	0x00003620


	//   ....[14]....
        /*05b0*/ 	.word	0x00003640


	//   ....[15]....
        /*05b4*/ 	.word	0x00003730


	//   ....[16]....
        /*05b8*/ 	.word	0x00003790


	//   ....[17]....
        /*05bc*/ 	.word	0x000037a0


	//   ....[18]....
        /*05c0*/ 	.word	0x000037c0


	//   ....[19]....
        /*05c4*/ 	.word	0x00003810


	//   ....[20]....
        /*05c8*/ 	.word	0x00003840


	//   ....[21]....
        /*05cc*/ 	.word	0x00003880


	//   ....[22]....
        /*05d0*/ 	.word	0x000038a0


	//   ....[23]....
        /*05d4*/ 	.word	0x000038c0


	//   ....[24]....
        /*05d8*/ 	.word	0x000039d0


	//   ....[25]....
        /*05dc*/ 	.word	0x000039e0


	//   ....[26]....
        /*05e0*/ 	.word	0x00003a10


	//   ....[27]....
        /*05e4*/ 	.word	0x00003a40


	//   ....[28]....
        /*05e8*/ 	.word	0x00003a70


	//   ....[29]....
        /*05ec*/ 	.word	0x00003aa0


	//   ....[30]....
        /*05f0*/ 	.word	0x00003ae0


	//   ....[31]....
        /*05f4*/ 	.word	0x00003b00


	//   ....[32]....
        /*05f8*/ 	.word	0x00003b10


	//   ....[33]....
        /*05fc*/ 	.word	0x00003c00


	//   ....[34]....
        /*0600*/ 	.word	0x00003c60


	//   ....[35]....
        /*0604*/ 	.word	0x00003c70


	//   ....[36]....
        /*0608*/ 	.word	0x00003c90


	//   ....[37]....
        /*060c*/ 	.word	0x00003ce0


	//   ....[38]....
        /*0610*/ 	.word	0x00003d10


	//   ....[39]....
        /*0614*/ 	.word	0x00003d50


	//   ....[40]....
        /*0618*/ 	.word	0x00003d70


	//   ....[41]....
        /*061c*/ 	.word	0x00003d90


	//   ....[42]....
        /*0620*/ 	.word	0x00003ec0


	//   ....[43]....
        /*0624*/ 	.word	0x00003ed0


	//   ....[44]....
        /*0628*/ 	.word	0x00003f00


	//   ....[45]....
        /*062c*/ 	.word	0x00003f30


	//   ....[46]....
        /*0630*/ 	.word	0x00003f60


	//   ....[47]....
        /*0634*/ 	.word	0x00003f90


	//   ....[48]....
        /*0638*/ 	.word	0x00003fd0


	//   ....[49]....
        /*063c*/ 	.word	0x00003ff0


	//   ....[50]....
        /*0640*/ 	.word	0x00004000


	//   ....[51]....
        /*0644*/ 	.word	0x00004100


	//   ....[52]....
        /*0648*/ 	.word	0x00004120


	//   ....[53]....
        /*064c*/ 	.word	0x00004130


	//   ....[54]....
        /*0650*/ 	.word	0x00004150


	//   ....[55]....
        /*0654*/ 	.word	0x00004190


	//   ....[56]....
        /*0658*/ 	.word	0x000041c0


	//   ....[57]....
        /*065c*/ 	.word	0x00004200


	//   ....[58]....
        /*0660*/ 	.word	0x00004220


	//   ....[59]....
        /*0664*/ 	.word	0x00004240


	//   ....[60]....
        /*0668*/ 	.word	0x00004360


	//   ....[61]....
        /*066c*/ 	.word	0x00004370


	//   ....[62]....
        /*0670*/ 	.word	0x00004390


	//   ....[63]....
        /*0674*/ 	.word	0x000043d0


	//   ....[64]....
        /*0678*/ 	.word	0x00004400


	//   ....[65]....
        /*067c*/ 	.word	0x00004440


	//   ....[66]....
        /*0680*/ 	.word	0x00004460


	//   ....[67]....
        /*0684*/ 	.word	0x00004480


	//   ....[68]....
        /*0688*/ 	.word	0x000044e0


	//   ....[69]....
        /*068c*/ 	.word	0x000045a0


	//   ....[70]....
        /*0690*/ 	.word	0x000045b0


	//   ....[71]....
        /*0694*/ 	.word	0x000045d0


	//   ....[72]....
        /*0698*/ 	.word	0x00004610


	//   ....[73]....
        /*069c*/ 	.word	0x00004640


	//   ....[74]....
        /*06a0*/ 	.word	0x00004680


	//   ....[75]....
        /*06a4*/ 	.word	0x000046a0


	//   ....[76]....
        /*06a8*/ 	.word	0x000046c0


	//   ....[77]....
        /*06ac*/ 	.word	0x00004720


	//   ....[78]....
        /*06b0*/ 	.word	0x000047e0


	//   ....[79]....
        /*06b4*/ 	.word	0x000047f0


	//   ....[80]....
        /*06b8*/ 	.word	0x00004810


	//   ....[81]....
        /*06bc*/ 	.word	0x00004850


	//   ....[82]....
        /*06c0*/ 	.word	0x00004880


	//   ....[83]....
        /*06c4*/ 	.word	0x000048c0


	//   ....[84]....
        /*06c8*/ 	.word	0x000048e0


	//   ....[85]....
        /*06cc*/ 	.word	0x00004900


	//   ....[86]....
        /*06d0*/ 	.word	0x00004960


	//   ....[87]....
        /*06d4*/ 	.word	0x00004a20


	//   ....[88]....
        /*06d8*/ 	.word	0x00004a30


	//   ....[89]....
        /*06dc*/ 	.word	0x00004a50


	//   ....[90]....
        /*06e0*/ 	.word	0x00004a90


	//   ....[91]....
        /*06e4*/ 	.word	0x00004ac0


	//   ....[92]....
        /*06e8*/ 	.word	0x00004b00


	//   ....[93]....
        /*06ec*/ 	.word	0x00004b20


	//   ....[94]....
        /*06f0*/ 	.word	0x00004b40


	//   ....[95]....
        /*06f4*/ 	.word	0x00004ba0


	//   ....[96]....
        /*06f8*/ 	.word	0x00004c60


	//   ....[97]....
        /*06fc*/ 	.word	0x00004c70


	//   ....[98]....
        /*0700*/ 	.word	0x00004c90


	//   ....[99]....
        /*0704*/ 	.word	0x00004cd0


	//   ....[100]....
        /*0708*/ 	.word	0x00004d00


	//   ....[101]....
        /*070c*/ 	.word	0x00004d40


	//   ....[102]....
        /*0710*/ 	.word	0x00004d60


	//   ....[103]....
        /*0714*/ 	.word	0x00004d80


	//   ....[104]....
        /*0718*/ 	.word	0x00004de0


	//   ....[105]....
        /*071c*/ 	.word	0x00004ea0


	//   ....[106]....
        /*0720*/ 	.word	0x00004eb0


	//   ....[107]....
        /*0724*/ 	.word	0x00004ed0


	//   ....[108]....
        /*0728*/ 	.word	0x00004f10


	//   ....[109]....
        /*072c*/ 	.word	0x00004f40


	//   ....[110]....
        /*0730*/ 	.word	0x00004f80


	//   ....[111]....
        /*0734*/ 	.word	0x00004fa0


	//   ....[112]....
        /*0738*/ 	.word	0x00004fc0


	//   ....[113]....
        /*073c*/ 	.word	0x00005020


	//   ....[114]....
        /*0740*/ 	.word	0x000050d0


	//   ....[115]....
        /*0744*/ 	.word	0x000050e0


	//   ....[116]....
        /*0748*/ 	.word	0x00005110


	//   ....[117]....
        /*074c*/ 	.word	0x00005140


	//   ....[118]....
        /*0750*/ 	.word	0x00005170


	//   ....[119]....
        /*0754*/ 	.word	0x000051b0


	//   ....[120]....
        /*0758*/ 	.word	0x000051d0


	//   ....[121]....
        /*075c*/ 	.word	0x000051f0


	//   ....[122]....
        /*0760*/ 	.word	0x00005230


	//   ....[123]....
        /*0764*/ 	.word	0x00005310


	//   ....[124]....
        /*0768*/ 	.word	0x00005320


	//   ....[125]....
        /*076c*/ 	.word	0x00005340


	//   ....[126]....
        /*0770*/ 	.word	0x00005380


	//   ....[127]....
        /*0774*/ 	.word	0x000053a0


	//   ....[128]....
        /*0778*/ 	.word	0x000053e0


	//   ....[129]....
        /*077c*/ 	.word	0x00005420


	//   ....[130]....
        /*0780*/ 	.word	0x00005460


	//   ....[131]....
        /*0784*/ 	.word	0x000054b0


	//   ....[132]....
        /*0788*/ 	.word	0x00005550


	//   ....[133]....
        /*078c*/ 	.word	0x00005570


	//   ....[134]....
        /*0790*/ 	.word	0x00005580


	//   ....[135]....
        /*0794*/ 	.word	0x000055a0


	//   ....[136]....
        /*0798*/ 	.word	0x000055e0


	//   ....[137]....
        /*079c*/ 	.word	0x00005610


	//   ....[138]....
        /*07a0*/ 	.word	0x00005650


	//   ....[139]....
        /*07a4*/ 	.word	0x00005670


	//   ....[140]....
        /*07a8*/ 	.word	0x00005690


	//   ....[141]....
        /*07ac*/ 	.word	0x00005790


	//   ....[142]....
        /*07b0*/ 	.word	0x000057b0


	//   ....[143]....
        /*07b4*/ 	.word	0x000057c0


	//   ....[144]....
        /*07b8*/ 	.word	0x000057e0


	//   ....[145]....
        /*07bc*/ 	.word	0x00005820


	//   ....[146]....
        /*07c0*/ 	.word	0x00005850


	//   ....[147]....
        /*07c4*/ 	.word	0x00005890


	//   ....[148]....
        /*07c8*/ 	.word	0x000058b0


	//   ....[149]....
        /*07cc*/ 	.word	0x000058d0


	//   ....[150]....
        /*07d0*/ 	.word	0x000059d0


	//   ....[151]....
        /*07d4*/ 	.word	0x000059f0


	//   ....[152]....
        /*07d8*/ 	.word	0x00005a00


	//   ....[153]....
        /*07dc*/ 	.word	0x00005a20


	//   ....[154]....
        /*07e0*/ 	.word	0x00005a60


	//   ....[155]....
        /*07e4*/ 	.word	0x00005a90


	//   ....[156]....
        /*07e8*/ 	.word	0x00005ad0


	//   ....[157]....
        /*07ec*/ 	.word	0x00005af0


	//   ....[158]....
        /*07f0*/ 	.word	0x00005b10


	//   ....[159]....
        /*07f4*/ 	.word	0x00005c10


	//   ....[160]....
        /*07f8*/ 	.word	0x00005c40


	//   ....[161]....
        /*07fc*/ 	.word	0x00005c50


	//   ....[162]....
        /*0800*/ 	.word	0x00005c70


	//   ....[163]....
        /*0804*/ 	.word	0x00005cb0


	//   ....[164]....
        /*0808*/ 	.word	0x00005ce0


	//   ....[165]....
        /*080c*/ 	.word	0x00005d20


	//   ....[166]....
        /*0810*/ 	.word	0x00005d40


	//   ....[167]....
        /*0814*/ 	.word	0x00005d60


	//   ....[168]....
        /*0818*/ 	.word	0x00005e80


	//   ....[169]....
        /*081c*/ 	.word	0x00005ea0


	//   ....[170]....
        /*0820*/ 	.word	0x00005eb0


	//   ....[171]....
        /*0824*/ 	.word	0x00005ed0


	//   ....[172]....
        /*0828*/ 	.word	0x00005f10


	//   ....[173]....
        /*082c*/ 	.word	0x00005f40


	//   ....[174]....
        /*0830*/ 	.word	0x00005f80


	//   ....[175]....
        /*0834*/ 	.word	0x00005fa0


	//   ....[176]....
        /*0838*/ 	.word	0x00005fc0


	//   ....[177]....
        /*083c*/ 	.word	0x000060f0


	//   ....[178]....
        /*0840*/ 	.word	0x00006100


	//   ....[179]....
        /*0844*/ 	.word	0x00006120


	//   ....[180]....
        /*0848*/ 	.word	0x00006160


	//   ....[181]....
        /*084c*/ 	.word	0x00006180


	//   ....[182]....
        /*0850*/ 	.word	0x000061c0


	//   ....[183]....
        /*0854*/ 	.word	0x00006200


	//   ....[184]....
        /*0858*/ 	.word	0x00006240


	//   ....[185]....
        /*085c*/ 	.word	0x000062d0


	//   ....[186]....
        /*0860*/ 	.word	0x00006390


	//   ....[187]....
        /*0864*/ 	.word	0x000068e0


	//   ....[188]....
        /*0868*/ 	.word	0x00006bb0


	//   ....[189]....
        /*086c*/ 	.word	0x00006c50


	//   ....[190]....
        /*0870*/ 	.word	0x00006cf0


	//   ....[191]....
        /*0874*/ 	.word	0x00006d90


	//   ....[192]....
        /*0878*/ 	.word	0x00006e30


	//   ....[193]....
        /*087c*/ 	.word	0x00006ed0


	//   ....[194]....
        /*0880*/ 	.word	0x00006f70


	//   ....[195]....
        /*0884*/ 	.word	0x00007010


	//   ....[196]....
        /*0888*/ 	.word	0x000070b0


	//   ....[197]....
        /*088c*/ 	.word	0x00007150


	//   ....[198]....
        /*0890*/ 	.word	0x000071f0


	//   ....[199]....
        /*0894*/ 	.word	0x00007290


	//   ....[200]....
        /*0898*/ 	.word	0x00007330


	//   ....[201]....
        /*089c*/ 	.word	0x000073d0


	//   ....[202]....
        /*08a0*/ 	.word	0x00007470


	//   ....[203]....
        /*08a4*/ 	.word	0x00007510


	//   ....[204]....
        /*08a8*/ 	.word	0x000075b0


	//   ....[205]....
        /*08ac*/ 	.word	0x00007650


	//   ....[206]....
        /*08b0*/ 	.word	0x000076f0


	//   ....[207]....
        /*08b4*/ 	.word	0x00007790


	//   ....[208]....
        /*08b8*/ 	.word	0x00007960


	//   ....[209]....
        /*08bc*/ 	.word	0x00007a90


	//   ....[210]....
        /*08c0*/ 	.word	0x00007bc0


	//   ....[211]....
        /*08c4*/ 	.word	0x00007cf0


	//   ....[212]....
        /*08c8*/ 	.word	0x00007e20


	//   ....[213]....
        /*08cc*/ 	.word	0x00007f50


	//   ....[214]....
        /*08d0*/ 	.word	0x00008080


	//   ....[215]....
        /*08d4*/ 	.word	0x000081b0


	//   ....[216]....
        /*08d8*/ 	.word	0x000082e0


	//   ....[217]....
        /*08dc*/ 	.word	0x00008410


	//   ....[218]....
        /*08e0*/ 	.word	0x00008540


	//   ....[219]....
        /*08e4*/ 	.word	0x00008670


	//   ....[220]....
        /*08e8*/ 	.word	0x000087a0


	//   ....[221]....
        /*08ec*/ 	.word	0x000088d0


	//   ....[222]....
        /*08f0*/ 	.word	0x00008a00


	//   ....[223]....
        /*08f4*/ 	.word	0x00008b20


	//   ....[224]....
        /*08f8*/ 	.word	0x00008c30


	//   ....[225]....
        /*08fc*/ 	.word	0x00008d40


	//   ....[226]....
        /*0900*/ 	.word	0x00008e50


	//   ....[227]....
        /*0904*/ 	.word	0x00008f60


	//   ....[228]....
        /*0908*/ 	.word	0x00009a90


	//   ....[229]....
        /*090c*/ 	.word	0x00009af0


	//   ....[230]....
        /*0910*/ 	.word	0x00009b60


	//   ....[231]....
        /*0914*/ 	.word	0x00009bd0


	//   ....[232]....
        /*0918*/ 	.word	0x00009c40


	//   ....[233]....
        /*091c*/ 	.word	0x00009cb0


	//   ....[234]....
        /*0920*/ 	.word	0x00009d20


	//   ....[235]....
        /*0924*/ 	.word	0x00009d90


	//   ....[236]....
        /*0928*/ 	.word	0x00009e00


	//   ....[237]....
        /*092c*/ 	.word	0x00009e70


	//   ....[238]....
        /*0930*/ 	.word	0x00009ee0


	//   ....[239]....
        /*0934*/ 	.word	0x00009f50


	//   ....[240]....
        /*0938*/ 	.word	0x00009fc0


	//   ....[241]....
        /*093c*/ 	.word	0x0000a030


	//   ....[242]....
        /*0940*/ 	.word	0x0000a0a0


	//   ....[243]....
        /*0944*/ 	.word	0x0000a110


	//   ....[244]....
        /*0948*/ 	.word	0x0000a180


	//   ....[245]....
        /*094c*/ 	.word	0x0000a1e0


	//   ....[246]....
        /*0950*/ 	.word	0x0000a250


	//   ....[247]....
        /*0954*/ 	.word	0x0000a2b0


	//   ....[248]....
        /*0958*/ 	.word	0x0000a460


	//   ....[249]....
        /*095c*/ 	.word	0x0000a500


	//   ....[250]....
        /*0960*/ 	.word	0x0000a590


	//   ....[251]....
        /*0964*/ 	.word	0x0000a630


	//   ....[252]....
        /*0968*/ 	.word	0x0000a6c0


	//   ....[253]....
        /*096c*/ 	.word	0x0000a760


	//   ....[254]....
        /*0970*/ 	.word	0x0000a7f0


	//   ....[255]....
        /*0974*/ 	.word	0x0000a890


	//   ....[0]....
        /*0978*/ 	.word	0x0000a920


	//   ....[1]....
        /*097c*/ 	.word	0x0000a9c0


	//   ....[2]....
        /*0980*/ 	.word	0x0000aa50


	//   ....[3]....
        /*0984*/ 	.word	0x0000aaf0


	//   ....[4]....
        /*0988*/ 	.word	0x0000ab80


	//   ....[5]....
        /*098c*/ 	.word	0x0000ac20


	//   ....[6]....
        /*0990*/ 	.word	0x0000acb0


	//   ....[7]....
        /*0994*/ 	.word	0x0000ad50


	//   ....[8]....
        /*0998*/ 	.word	0x0000adf0


	//   ....[9]....
        /*099c*/ 	.word	0x0000ae90


	//   ....[10]....
        /*09a0*/ 	.word	0x0000af10


	//   ....[11]....
        /*09a4*/ 	.word	0x0000af70


	//   ....[12]....
        /*09a8*/ 	.word	0x0000afe0


	//   ....[13]....
        /*09ac*/ 	.word	0x0000b040


	//   ....[14]....
        /*09b0*/ 	.word	0x0000b0b0


	//   ....[15]....
        /*09b4*/ 	.word	0x0000b120


	//   ....[16]....
        /*09b8*/ 	.word	0x0000b190


	//----- nvinfo : EIATTR_VRC_CTA_INIT_COUNT
	.align		4
.L_136:
        /*09bc*/ 	.byte	0x02, 0x4a
	.zero		1
	.zero		1


	//----- nvinfo : EIATTR_EXIT_INSTR_OFFSETS
	.align		4
        /*09c0*/ 	.byte	0x04, 0x1c
        /*09c2*/ 	.short	(.L_138 - .L_137)


	//   ....[0]....
.L_137:
        /*09c4*/ 	.word	0x000029d0


	//   ....[1]....
        /*09c8*/ 	.word	0x00002dc0


	//   ....[2]....
        /*09cc*/ 	.word	0x00002de0


	//   ....[3]....
        /*09d0*/ 	.word	0x0000a2c0


	//   ....[4]....
        /*09d4*/ 	.word	0x0000af80


	//----- nvinfo : EIATTR_MAX_THREADS
	.align		4
.L_138:
        /*09d8*/ 	.byte	0x04, 0x05
        /*09da*/ 	.short	(.L_140 - .L_139)
.L_139:
        /*09dc*/ 	.word	0x00000180
        /*09e0*/ 	.word	0x00000001
        /*09e4*/ 	.word	0x00000001


	//----- nvinfo : EIATTR_CRS_STACK_SIZE
	.align		4
.L_140:
        /*09e8*/ 	.byte	0x04, 0x1e
        /*09ea*/ 	.short	(.L_142 - .L_141)
.L_141:
        /*09ec*/ 	.word	0x00000000


	//----- nvinfo : EIATTR_CBANK_PARAM_SIZE
	.align		4
.L_142:
        /*09f0*/ 	.byte	0x03, 0x19
        /*09f2*/ 	.short	0x004d


	//----- nvinfo : EIATTR_PARAM_CBANK
	.align		4
        /*09f4*/ 	.byte	0x04, 0x0a
        /*09f6*/ 	.short	(.L_144 - .L_143)
	.align		4
.L_143:
        /*09f8*/ 	.word	index@(.nv.constant0._ZN3cub18CUB_300001_SM_10006detail10radix_sort29DeviceRadixSortOnesweepKernelINS1_5radix10policy_hubIccyE10Policy1000ELNS0_9SortOrderE0EccyiiNS1_21identity_decomposer_tEEEvPT5_SB_PT3_PKSC_PT1_PKSG_PT2_PKSK_T4_iiT6_)
        /*09fc*/ 	.short	0x0380
        /*09fe*/ 	.short	0x004d


	//----- nvinfo : EIATTR_SW_WAR
	.align		4
.L_144:
        /*0a00*/ 	.byte	0x04, 0x36
        /*0a02*/ 	.short	(.L_146 - .L_145)
.L_145:
        /*0a04*/ 	.word	0x00000008
.L_146:


//--------------------- .nv.info._ZN3cub18CUB_300001_SM_10006detail10radix_sort33DeviceRadixSortExclusiveSumKernelINS1_5radix10policy_hubIccyE10Policy1000EyEEvPT0_ --------------------------
	.section	.nv.info._ZN3cub18CUB_300001_SM_10006detail10radix_sort33DeviceRadixSortExclusiveSumKernelINS1_5radix10policy_hubIccyE10Policy1000EyEEvPT0_,"",@"SHT_CUDA_INFO"
	.sectionflags	@""
	.align	4


	//----- nvinfo : EIATTR_CUDA_API_VERSION
	.align		4
        /*0000*/ 	.byte	0x04, 0x37
        /*0002*/ 	.short	(.L_148 - .L_147)
.L_147:
        /*0004*/ 	.word	0x00000082


	//----- nvinfo : EIATTR_KPARAM_INFO
	.align		4
.L_148:
        /*0008*/ 	.byte	0x04, 0x17
        /*000a*/ 	.short	(.L_150 - .L_149)
.L_149:
        /*000c*/ 	.word	0x00000000
        /*0010*/ 	.short	0x0000
        /*0012*/ 	.short	0x0000
        /*0014*/ 	.byte	0x00, 0xf5, 0x21, 0x00


	//----- nvinfo : EIATTR_SPARSE_MMA_MASK
	.align		4
.L_150:
        /*0018*/ 	.byte	0x03, 0x50
        /*001a*/ 	.short	0x0000


	//----- nvinfo : EIATTR_MAXREG_COUNT
	.align		4
        /*001c*/ 	.byte	0x03, 0x1b
        /*001e*/ 	.short	0x00ff


	//----- nvinfo : EIATTR_NUM_BARRIERS
	.align		4
        /*0020*/ 	.byte	0x02, 0x4c
        /*0022*/ 	.byte	0x01
	.zero		1


	//----- nvinfo : EIATTR_MERCURY_ISA_VERSION
	.align		4
        /*0024*/ 	.byte	0x03, 0x5f
        /*0026*/ 	.short	0x0101


	//----- nvinfo : EIATTR_COOP_GROUP_MASK_REGIDS
	.align		4
        /*0028*/ 	.byte	0x04, 0x29
        /*002a*/ 	.short	(.L_152 - .L_151)


	//   ....[0]....
.L_151:
        /*002c*/ 	.word	0xffffffff


	//   ....[1]....
        /*0030*/ 	.word	0xffffffff


	//   ....[2]....
        /*0034*/ 	.word	0xffffffff


	//   ....[3]....
        /*0038*/ 	.word	0xffffffff


	//   ....[4]....
        /*003c*/ 	.word	0xffffffff


	//   ....[5]....
        /*0040*/ 	.word	0xffffffff


	//   ....[6]....
        /*0044*/ 	.word	0xffffffff


	//   ....[7]....
        /*0048*/ 	.word	0xffffffff


	//   ....[8]....
        /*004c*/ 	.word	0xffffffff


	//   ....[9]....
        /*0050*/ 	.word	0xffffffff


	//   ....[10]....
        /*0054*/ 	.word	0x05000015


	//   ....[11]....
        /*0058*/ 	.word	0x05000015


	//   ....[12]....
        /*005c*/ 	.word	0x05000015


	//   ....[13]....
        /*0060*/ 	.word	0x05000015


	//   ....[14]....
        /*0064*/ 	.word	0x05000015


	//   ....[15]....
        /*0068*/ 	.word	0x05000015


	//   ....[16]....
        /*006c*/ 	.word	0x05000015


	//   ....[17]....
        /*0070*/ 	.word	0x05000015


	//   ....[18]....
        /*0074*/ 	.word	0x05000015


	//   ....[19]....
        /*0078*/ 	.word	0x05000015


	//----- nvinfo : EIATTR_COOP_GROUP_INSTR_OFFSETS
	.align		4
.L_152:
        /*007c*/ 	.byte	0x04, 0x28
        /*007e*/ 	.short	(.L_154 - .L_153)


	//   ....[0]....
.L_153:
        /*0080*/ 	.word	0x00000250


	//   ....[1]....
        /*0084*/ 	.word	0x00000260


	//   ....[2]....
        /*0088*/ 	.word	0x000002a0


	//   ....[3]....
        /*008c*/ 	.word	0x000002c0


	//   ....[4]....
        /*0090*/ 	.word	0x00000310


	//   ....[5]....
        /*0094*/ 	.word	0x00000320


	//   ....[6]....
        /*0098*/ 	.word	0x00000360


	//   ....[7]....
        /*009c*/ 	.word	0x00000380


	//   ....[8]....
        /*00a0*/ 	.word	0x000003d0


	//   ....[9]....
        /*00a4*/ 	.word	0x000003e0


	//   ....[10]....
        /*00a8*/ 	.word	0x00000660


	//   ....[11]....
        /*00ac*/ 	.word	0x000006b0


	//   ....[12]....
        /*00b0*/ 	.word	0x00000740


	//   ....[13]....
        /*00b4*/ 	.word	0x00000790


	//   ....[14]....
        /*00b8*/ 	.word	0x00000820


	//   ....[15]....
        /*00bc*/ 	.word	0x00000870


	//   ....[16]....
        /*00c0*/ 	.word	0x00000900


	//   ....[17]....
        /*00c4*/ 	.word	0x00000950


	//   ....[18]....
        /*00c8*/ 	.word	0x000009e0


	//   ....[19]....
        /*00cc*/ 	.word	0x00000a30


	//----- nvinfo : EIATTR_VRC_CTA_INIT_COUNT
	.align		4
.L_154:
        /*00d0*/ 	.byte	0x02, 0x4a
	.zero		1
	.zero		1


	//----- nvinfo : EIATTR_EXIT_INSTR_OFFSETS
	.align		4
        /*00d4*/ 	.byte	0x04, 0x1c
        /*00d6*/ 	.short	(.L_156 - .L_155)


	//   ....[0]....
.L_155:
        /*00d8*/ 	.word	0x000005d0


	//   ....[1]....
        /*00dc*/ 	.word	0x00000600


	//----- nvinfo : EIATTR_CRS_STACK_SIZE
	.align		4
.L_156:
        /*00e0*/ 	.byte	0x04, 0x1e
        /*00e2*/ 	.short	(.L_158 - .L_157)
.L_157:
        /*00e4*/ 	.word	0x00000000


	//----- nvinfo : EIATTR_CBANK_PARAM_SIZE
	.align		4
.L_158:
        /*00e8*/ 	.byte	0x03, 0x19
        /*00ea*/ 	.short	0x0008


	//----- nvinfo : EIATTR_PARAM_CBANK
	.align		4
        /*00ec*/ 	.byte	0x04, 0x0a
        /*00ee*/ 	.short	(.L_160 - .L_159)
	.align		4
.L_159:
        /*00f0*/ 	.word	index@(.nv.constant0._ZN3cub18CUB_300001_SM_10006detail10radix_sort33DeviceRadixSortExclusiveSumKernelINS1_5radix10policy_hubIccyE10Policy1000EyEEvPT0_)
        /*00f4*/ 	.short	0x0380
        /*00f6*/ 	.short	0x0008


	//----- nvinfo : EIATTR_SW_WAR
	.align		4
.L_160:
        /*00f8*/ 	.byte	0x04, 0x36
        /*00fa*/ 	.short	(.L_162 - .L_161)
.L_161:
        /*00fc*/ 	.word	0x00000008
.L_162:


//--------------------- .nv.info._ZN3cub18CUB_300001_SM_10006detail10radix_sort30DeviceRadixSortHistogramKernelINS1_5radix10policy_hubIccyE10Policy1000ELNS0_9SortOrderE0EcyNS1_21identity_decomposer_tEEEvPT2_PKT1_SA_iiT3_ --------------------------
	.section	.nv.info._ZN3cub18CUB_300001_SM_10006detail10radix_sort30DeviceRadixSortHistogramKernelINS1_5radix10policy_hubIccyE10Policy1000ELNS0_9SortOrderE0EcyNS1_21identity_decomposer_tEEEvPT2_PKT1_SA_iiT3_,"",@"SHT_CUDA_INFO"
	.sectionflags	@""
	.align	4


	//----- nvinfo : EIATTR_CUDA_API_VERSION
	.align		4
        /*0000*/ 	.byte	0x04, 0x37
        /*0002*/ 	.short	(.L_164 - .L_163)
.L_163:
        /*0004*/ 	.word	0x00000082


	//----- nvinfo : EIATTR_KPARAM_INFO
	.align		4
.L_164:
        /*0008*/ 	.byte	0x04, 0x17
        /*000a*/ 	.short	(.L_166 - .L_165)
.L_165:
        /*000c*/ 	.word	0x00000000
        /*0010*/ 	.short	0x0005
        /*0012*/ 	.short	0x0020
        /*0014*/ 	.byte	0x00, 0xf0, 0x05, 0x00


	//----- nvinfo : EIATTR_KPARAM_INFO
	.align		4
.L_166:
        /*0018*/ 	.byte	0x04, 0x17
        /*001a*/ 	.short	(.L_168 - .L_167)
.L_167:
        /*001c*/ 	.word	0x00000000
        /*0020*/ 	.short	0x0004
        /*0022*/ 	.short	0x001c
        /*0024*/ 	.byte	0x00, 0xf0, 0x11, 0x00


	//----- nvinfo : EIATTR_KPARAM_INFO
	.align		4
.L_168:
        /*0028*/ 	.byte	0x04, 0x17
        /*002a*/ 	.short	(.L_170 - .L_169)
.L_169:
        /*002c*/ 	.word	0x00000000
        /*0030*/ 	.short	0x0003
        /*0032*/ 	.short	0x0018
        /*0034*/ 	.byte	0x00, 0xf0, 0x11, 0x00


	//----- nvinfo : EIATTR_KPARAM_INFO
	.align		4
.L_170:
        /*0038*/ 	.byte	0x04, 0x17
        /*003a*/ 	.short	(.L_172 - .L_171)
.L_171:
        /*003c*/ 	.word	0x00000000
        /*0040*/ 	.short	0x0002
        /*0042*/ 	.short	0x0010
        /*0044*/ 	.byte	0x00, 0xf0, 0x21, 0x00


	//----- nvinfo : EIATTR_KPARAM_INFO
	.align		4
.L_172:
        /*0048*/ 	.byte	0x04, 0x17
        /*004a*/ 	.short	(.L_174 - .L_173)
.L_173:
        /*004c*/ 	.word	0x00000000
        /*0050*/ 	.short	0x0001
        /*0052*/ 	.short	0x0008
        /*0054*/ 	.byte	0x00, 0xf5, 0x21, 0x00


	//----- nvinfo : EIATTR_KPARAM_INFO
	.align		4
.L_174:
        /*0058*/ 	.byte	0x04, 0x17
        /*005a*/ 	.short	(.L_176 - .L_175)
.L_175:
        /*005c*/ 	.word	0x00000000
        /*0060*/ 	.short	0x0000
        /*0062*/ 	.short	0x0000
        /*0064*/ 	.byte	0x00, 0xf5, 0x21, 0x00


	//----- nvinfo : EIATTR_SPARSE_MMA_MASK
	.align		4
.L_176:
        /*0068*/ 	.byte	0x03, 0x50
        /*006a*/ 	.short	0x0000


	//----- nvinfo : EIATTR_MAXREG_COUNT
	.align		4
        /*006c*/ 	.byte	0x03, 0x1b
        /*006e*/ 	.short	0x00ff


	//----- nvinfo : EIATTR_NUM_BARRIERS
	.align		4
        /*0070*/ 	.byte	0x02, 0x4c
        /*0072*/ 	.byte	0x01
	.zero		1


	//----- nvinfo : EIATTR_MERCURY_ISA_VERSION
	.align		4
        /*0074*/ 	.byte	0x03, 0x5f
        /*0076*/ 	.short	0x0101


	//----- nvinfo : EIATTR_VRC_CTA_INIT_COUNT
	.align		4
        /*0078*/ 	.byte	0x02, 0x4a
	.zero		1
	.zero		1


	//----- nvinfo : EIATTR_EXIT_INSTR_OFFSETS
	.align		4
        /*007c*/ 	.byte	0x04, 0x1c
        /*007e*/ 	.short	(.L_178 - .L_177)


	//   ....[0]....
.L_177:
        /*0080*/ 	.word	0x00000040


	//   ....[1]....
        /*0084*/ 	.word	0x00002ff0


	//----- nvinfo : EIATTR_MAX_THREADS
	.align		4
.L_178:
        /*0088*/ 	.byte	0x04, 0x05
        /*008a*/ 	.short	(.L_180 - .L_179)
.L_179:
        /*008c*/ 	.word	0x00000080
        /*0090*/ 	.word	0x00000001
        /*0094*/ 	.word	0x00000001


	//----- nvinfo : EIATTR_CRS_STACK_SIZE
	.align		4
.L_180:
        /*0098*/ 	.byte	0x04, 0x1e
        /*009a*/ 	.short	(.L_182 - .L_181)
.L_181:
        /*009c*/ 	.word	0x00000000


	//----- nvinfo : EIATTR_CBANK_PARAM_SIZE
	.align		4
.L_182:
        /*00a0*/ 	.byte	0x03, 0x19
        /*00a2*/ 	.short	0x0021


	//----- nvinfo : EIATTR_PARAM_CBANK
	.align		4
        /*00a4*/ 	.byte	0x04, 0x0a
        /*00a6*/ 	.short	(.L_184 - .L_183)
	.align		4
.L_183:
        /*00a8*/ 	.word	index@(.nv.constant0._ZN3cub18CUB_300001_SM_10006detail10radix_sort30DeviceRadixSortHistogramKernelINS1_5radix10policy_hubIccyE10Policy1000ELNS0_9SortOrderE0EcyNS1_21identity_decomposer_tEEEvPT2_PKT1_SA_iiT3_)
        /*00ac*/ 	.short	0x0380
        /*00ae*/ 	.short	0x0021


	//----- nvinfo : EIATTR_SW_WAR
	.align		4
.L_184:
        /*00b0*/ 	.byte	0x04, 0x36
        /*00b2*/ 	.short	(.L_186 - .L_185)
.L_185:
        /*00b4*/ 	.word	0x00000008
.L_186:


//--------------------- .nv.info._ZN3cub18CUB_300001_SM_10006detail10radix_sort31DeviceRadixSortSingleTileKernelINS1_5radix10policy_hubIccyE10Policy1000ELNS0_9SortOrderE0EccyNS1_21identity_decomposer_tEEEvPKT1_PSA_PKT2_PSE_T3_iiT4_ --------------------------
	.section	.nv.info._ZN3cub18CUB_300001_SM_10006detail10radix_sort31DeviceRadixSortSingleTileKernelINS1_5radix10policy_hubIccyE10Policy1000ELNS0_9SortOrderE0EccyNS1_21identity_decomposer_tEEEvPKT1_PSA_PKT2_PSE_T3_iiT4_,"",@"SHT_CUDA_INFO"
	.sectionflags	@""
	.align	4


	//----- nvinfo : EIATTR_CUDA_API_VERSION
	.align		4
        /*0000*/ 	.byte	0x04, 0x37
        /*0002*/ 	.short	(.L_188 - .L_187)
.L_187:
        /*0004*/ 	.word	0x00000082


	//----- nvinfo : EIATTR_KPARAM_INFO
	.align		4
.L_188:
        /*0008*/ 	.byte	0x04, 0x17
        /*000a*/ 	.short	(.L_190 - .L_189)
.L_189:
        /*000c*/ 	.word	0x00000000
        /*0010*/ 	.short	0x0007
        /*0012*/ 	.short	0x0030
        /*0014*/ 	.byte	0x00, 0xf0, 0x05, 0x00


	//----- nvinfo : EIATTR_KPARAM_INFO
	.align		4
.L_190:
        /*0018*/ 	.byte	0x04, 0x17
        /*001a*/ 	.short	(.L_192 - .L_191)
.L_191:
        /*001c*/ 	.word	0x00000000
        /*0020*/ 	.short	0x0006
        /*0022*/ 	.short	0x002c
        /*0024*/ 	.byte	0x00, 0xf0, 0x11, 0x00


	//----- nvinfo : EIATTR_KPARAM_INFO
	.align		4
.L_192:
        /*0028*/ 	.byte	0x04, 0x17
        /*002a*/ 	.short	(.L_194 - .L_193)
.L_193:
        /*002c*/ 	.word	0x00000000
        /*0030*/ 	.short	0x0005
        /*0032*/ 	.short	0x0028
        /*0034*/ 	.byte	0x00, 0xf0, 0x11, 0x00


	//----- nvinfo : EIATTR_KPARAM_INFO
	.align		4
.L_194:
        /*0038*/ 	.byte	0x04, 0x17
        /*003a*/ 	.short	(.L_196 - .L_195)
.L_195:
        /*003c*/ 	.word	0x00000000
        /*0040*/ 	.short	0x0004
        /*0042*/ 	.short	0x0020
        /*0044*/ 	.byte	0x00, 0xf0, 0x21, 0x00


	//----- nvinfo : EIATTR_KPARAM_INFO
	.align		4
.L_196:
        /*0048*/ 	.byte	0x04, 0x17
        /*004a*/ 	.short	(.L_198 - .L_197)
.L_197:
        /*004c*/ 	.word	0x00000000
        /*0050*/ 	.short	0x0003
        /*0052*/ 	.short	0x0018
        /*0054*/ 	.byte	0x00, 0xf5, 0x21, 0x00


	//----- nvinfo : EIATTR_KPARAM_INFO
	.align		4
.L_198:
        /*0058*/ 	.byte	0x04, 0x17
        /*005a*/ 	.short	(.L_200 - .L_199)
.L_199:
        /*005c*/ 	.word	0x00000000
        /*0060*/ 	.short	0x0002
        /*0062*/ 	.short	0x0010
        /*0064*/ 	.byte	0x00, 0xf5, 0x21, 0x00


	//----- nvinfo : EIATTR_KPARAM_INFO
	.align		4
.L_200:
        /*0068*/ 	.byte	0x04, 0x17
        /*006a*/ 	.short	(.L_202 - .L_201)
.L_201:
        /*006c*/ 	.word	0x00000000
        /*0070*/ 	.short	0x0001
        /*0072*/ 	.short	0x0008
        /*0074*/ 	.byte	0x00, 0xf5, 0x21, 0x00


	//----- nvinfo : EIATTR_KPARAM_INFO
	.align		4
.L_202:
        /*0078*/ 	.byte	0x04, 0x17
        /*007a*/ 	.short	(.L_204 - .L_203)
.L_203:
        /*007c*/ 	.word	0x00000000
        /*0080*/ 	.short	0x0000
        /*0082*/ 	.short	0x0000
        /*0084*/ 	.byte	0x00, 0xf5, 0x21, 0x00


	//----- nvinfo : EIATTR_SPARSE_MMA_MASK
	.align		4
.L_204:
        /*0088*/ 	.byte	0x03, 0x50
        /*008a*/ 	.short	0x0000


	//----- nvinfo : EIATTR_MAXREG_COUNT
	.align		4
        /*008c*/ 	.byte	0x03, 0x1b
        /*008e*/ 	.short	0x00ff


	//----- nvinfo : EIATTR_NUM_BARRIERS
	.align		4
        /*0090*/ 	.byte	0x02, 0x4c
        /*0092*/ 	.byte	0x01
	.zero		1


	//----- nvinfo : EIATTR_MERCURY_ISA_VERSION
	.align		4
        /*0094*/ 	.byte	0x03, 0x5f
        /*0096*/ 	.short	0x0101


	//----- nvinfo : EIATTR_COOP_GROUP_MASK_REGIDS
	.align		4
        /*0098*/ 	.byte	0x04, 0x29
        /*009a*/ 	.short	(.L_206 - .L_205)


	//   ....[0]....
.L_205:
        /*009c*/ 	.word	0xffffffff


	//   ....[1]....
        /*00a0*/ 	.word	0xffffffff


	//   ....[2]....
        /*00a4*/ 	.word	0xffffffff


	//   ....[3]....
        /*00a8*/ 	.word	0xffffffff


	//   ....[4]....
        /*00ac*/ 	.word	0xffffffff


	//----- nvinfo : EIATTR_COOP_GROUP_INSTR_OFFSETS
	.align		4
.L_206:
        /*00b0*/ 	.byte	0x04, 0x28
        /*00b2*/ 	.short	(.L_208 - .L_207)


	//   ....[0]....
.L_207:
        /*00b4*/ 	.word	0x00001d40


	//   ....[1]....
        /*00b8*/ 	.word	0x00001d60


	//   ....[2]....
        /*00bc*/ 	.word	0x00001d80


	//   ....[3]....
        /*00c0*/ 	.word	0x00001da0


	//   ....[4]....
        /*00c4*/ 	.word	0x00001dc0


	//----- nvinfo : EIATTR_VRC_CTA_INIT_COUNT
	.align		4
.L_208:
        /*00c8*/ 	.byte	0x02, 0x4a
	.zero		1
	.zero		1


	//----- nvinfo : EIATTR_EXIT_INSTR_OFFSETS
	.align		4
        /*00cc*/ 	.byte	0x04, 0x1c
        /*00ce*/ 	.short	(.L_210 - .L_209)


	//   ....[0]....
.L_209:
        /*00d0*/ 	.word	0x000036c0


	//   ....[1]....
        /*00d4*/ 	.word	0x00003710


	//----- nvinfo : EIATTR_MAX_THREADS
	.align		4
.L_210:
        /*00d8*/ 	.byte	0x04, 0x05
        /*00da*/ 	.short	(.L_212 - .L_211)
.L_211:
        /*00dc*/ 	.word	0x00000100
        /*00e0*/ 	.word	0x00000001
        /*00e4*/ 	.word	0x00000001


	//----- nvinfo : EIATTR_CBANK_PARAM_SIZE
	.align		4
.L_212:
        /*00e8*/ 	.byte	0x03, 0x19
        /*00ea*/ 	.short	0x0031


	//----- nvinfo : EIATTR_PARAM_CBANK
	.align		4
        /*00ec*/ 	.byte	0x04, 0x0a
        /*00ee*/ 	.short	(.L_214 - .L_213)
	.align		4
.L_213:
        /*00f0*/ 	.word	index@(.nv.constant0._ZN3cub18CUB_300001_SM_10006detail10radix_sort31DeviceRadixSortSingleTileKernelINS1_5radix10policy_hubIccyE10Policy1000ELNS0_9SortOrderE0EccyNS1_21identity_decomposer_tEEEvPKT1_PSA_PKT2_PSE_T3_iiT4_)
        /*00f4*/ 	.short	0x0380
        /*00f6*/ 	.short	0x0031


	//----- nvinfo : EIATTR_SW_WAR
	.align		4
.L_214:
        /*00f8*/ 	.byte	0x04, 0x36
        /*00fa*/ 	.short	(.L_216 - .L_215)
.L_215:
        /*00fc*/ 	.word	0x00000008
.L_216:


//--------------------- .nv.info._ZN3cub18CUB_300001_SM_10006detail10radix_sort29DeviceRadixSortOnesweepKernelINS1_5radix10policy_hubIciyE10Policy1000ELNS0_9SortOrderE0EciyiiNS1_21identity_decomposer_tEEEvPT5_SB_PT3_PKSC_PT1_PKSG_PT2_PKSK_T4_iiT6_ --------------------------
	.section	.nv.info._ZN3cub18CUB_300001_SM_10006detail10radix_sort29DeviceRadixSortOnesweepKernelINS1_5radix10policy_hubIciyE10Policy1000ELNS0_9SortOrderE0EciyiiNS1_21identity_decomposer_tEEEvPT5_SB_PT3_PKSC_PT1_PKSG_PT2_PKSK_T4_iiT6_,"",@"SHT_CUDA_INFO"
	.sectionflags	@""
	.align	4


	//----- nvinfo : EIATTR_CUDA_API_VERSION
	.align		4
        /*0000*/ 	.byte	0x04, 0x37
        /*0002*/ 	.short	(.L_218 - .L_217)
.L_217:
        /*0004*/ 	.word	0x00000082


	//----- nvinfo : EIATTR_KPARAM_INFO
	.align		4
.L_218:
        /*0008*/ 	.byte	0x04, 0x17
        /*000a*/ 	.short	(.L_220 - .L_219)
.L_219:
        /*000c*/ 	.word	0x00000000
        /*0010*/ 	.short	0x000b
        /*0012*/ 	.short	0x004c
        /*0014*/ 	.byte	0x00, 0xf0, 0x05, 0x00


	//----- nvinfo : EIATTR_KPARAM_INFO
	.align		4
.L_220:
        /*0018*/ 	.byte	0x04, 0x17
        /*001a*/ 	.short	(.L_222 - .L_221)
.L_221:
        /*001c*/ 	.word	0x00000000
        /*0020*/ 	.short	0x000a
        /*0022*/ 	.short	0x0048
        /*0024*/ 	.byte	0x00, 0xf0, 0x11, 0x00


	//----- nvinfo : EIATTR_KPARAM_INFO
	.align		4
.L_222:
        /*0028*/ 	.byte	0x04, 0x17
        /*002a*/ 	.short	(.L_224 - .L_223)
.L_223:
        /*002c*/ 	.word	0x00000000
        /*0030*/ 	.short	0x0009
        /*0032*/ 	.short	0x0044
        /*0034*/ 	.byte	0x00, 0xf0, 0x11, 0x00


	//----- nvinfo : EIATTR_KPARAM_INFO
	.align		4
.L_224:
        /*0038*/ 	.byte	0x04, 0x17
        /*003a*/ 	.short	(.L_226 - .L_225)
.L_225:
        /*003c*/ 	.word	0x00000000
        /*0040*/ 	.short	0x0008
        /*0042*/ 	.short	0x0040
        /*0044*/ 	.byte	0x00, 0xf0, 0x11, 0x00


	//----- nvinfo : EIATTR_KPARAM_INFO
	.align		4
.L_226:
        /*0048*/ 	.byte	0x04, 0x17
        /*004a*/ 	.short	(.L_228 - .L_227)
.L_227:
        /*004c*/ 	.word	0x00000000
        /*0050*/ 	.short	0x0007
        /*0052*/ 	.short	0x0038
        /*0054*/ 	.byte	0x00, 0xf5, 0x21, 0x00


	//----- nvinfo : EIATTR_KPARAM_INFO
	.align		4
.L_228:
        /*0058*/ 	.byte	0x04, 0x17
        /*005a*/ 	.short	(.L_230 - .L_229)
.L_229:
        /*005c*/ 	.word	0x00000000
        /*0060*/ 	.short	0x0006
        /*0062*/ 	.short	0x0030
        /*0064*/ 	.byte	0x00, 0xf5, 0x21, 0x00


	//----- nvinfo : EIATTR_KPARAM_INFO
	.align		4
.L_230:
        /*0068*/ 	.byte	0x04, 0x17
        /*006a*/ 	.short	(.L_232 - .L_231)
.L_231:
        /*006c*/ 	.word	0x00000000
        /*0070*/ 	.short	0x0005
        /*0072*/ 	.short	0x0028
        /*0074*/ 	.byte	0x00, 0xf5, 0x21, 0x00


	//----- nvinfo : EIATTR_KPARAM_INFO
	.align		4
.L_232:
        /*0078*/ 	.byte	0x04, 0x17
        /*007a*/ 	.short	(.L_234 - .L_233)
.L_233:
        /*007c*/ 	.word	0x00000000
        /*0080*/ 	.short	0x0004
        /*0082*/ 	.short	0x0020
        /*0084*/ 	.byte	0x00, 0xf5, 0x21, 0x00


	//----- nvinfo : EIATTR_KPARAM_INFO
	.align		4
.L_234:
        /*0088*/ 	.byte	0x04, 0x17
        /*008a*/ 	.short	(.L_236 - .L_235)
.L_235:
        /*008c*/ 	.word	0x00000000
        /*0090*/ 	.short	0x0003
        /*0092*/ 	.short	0x0018
        /*0094*/ 	.byte	0x00, 0xf5, 0x21, 0x00


	//----- nvinfo : EIATTR_KPARAM_INFO
	.align		4
.L_236:
        /*0098*/ 	.byte	0x04, 0x17
        /*009a*/ 	.short	(.L_238 - .L_237)
.L_237:
        /*009c*/ 	.word	0x00000000
        /*00a0*/ 	.short	0x0002
        /*00a2*/ 	.short	0x0010
        /*00a4*/ 	.byte	0x00, 0xf5, 0x21, 0x00


	//----- nvinfo : EIATTR_KPARAM_INFO
	.align		4
.L_238:
        /*00a8*/ 	.byte	0x04, 0x17
        /*00aa*/ 	.short	(.L_240 - .L_239)
.L_239:
        /*00ac*/ 	.word	0x00000000
        /*00b0*/ 	.short	0x0001
        /*00b2*/ 	.short	0x0008
        /*00b4*/ 	.byte	0x00, 0xf5, 0x21, 0x00


	//----- nvinfo : EIATTR_KPARAM_INFO
	.align		4
.L_240:
        /*00b8*/ 	.byte	0x04, 0x17
        /*00ba*/ 	.short	(.L_242 - .L_241)
.L_241:
        /*00bc*/ 	.word	0x00000000
        /*00c0*/ 	.short	0x0000
        /*00c2*/ 	.short	0x0000
        /*00c4*/ 	.byte	0x00, 0xf5, 0x21, 0x00


	//----- nvinfo : EIATTR_SPARSE_MMA_MASK
	.align		4
.L_242:
        /*00c8*/ 	.byte	0x03, 0x50
        /*00ca*/ 	.short	0x0000


	//----- nvinfo : EIATTR_MAXREG_COUNT
	.align		4
        /*00cc*/ 	.byte	0x03, 0x1b
        /*00ce*/ 	.short	0x00a8


	//----- nvinfo : EIATTR_NUM_BARRIERS
	.align		4
        /*00d0*/ 	.byte	0x02, 0x4c
        /*00d2*/ 	.byte	0x01
	.zero		1


	//----- nvinfo : EIATTR_MERCURY_ISA_VERSION
	.align		4
        /*00d4*/ 	.byte	0x03, 0x5f
        /*00d6*/ 	.short	0x0101


	//----- nvinfo : EIATTR_COOP_GROUP_MASK_REGIDS
	.align		4
        /*00d8*/ 	.byte	0x04, 0x29
        /*00da*/ 	.short	(.L_244 - .L_243)


	//   ....[0]....
.L_243:
        /*00dc*/ 	.word	0xffffffff


	//   ....[1]....
        /*00e0*/ 	.word	0x0500001c


	//   ....[2]....
        /*00e4*/ 	.word	0xffffffff


	//   ....[3]....
        /*00e8*/ 	.word	0xffffffff


	//   ....[4]....
        /*00ec*/ 	.word	0xffffffff


	//   ....[5]....
        /*00f0*/ 	.word	0xffffffff


	//   ....[6]....
        /*00f4*/ 	.word	0xffffffff


	//   ....[7]....
        /*00f8*/ 	.word	0xffffffff


	//   ....[8]....
        /*00fc*/ 	.word	0xffffffff


	//   ....[9]....
        /*0100*/ 	.word	0xffffffff


	//   ....[10]....
        /*0104*/ 	.word	0xffffffff


	//   ....[11]....
        /*0108*/ 	.word	0xffffffff


	//   ....[12]....
        /*010c*/ 	.word	0xffffffff


	//   ....[13]....
        /*0110*/ 	.word	0xffffffff


	//   ....[14]....
        /*0114*/ 	.word	0xffffffff


	//   ....[15]....
        /*0118*/ 	.word	0xffffffff


	//   ....[16]....
        /*011c*/ 	.word	0xffffffff


	//   ....[17]....
        /*0120*/ 	.word	0xffffffff


	//   ....[18]....
        /*0124*/ 	.word	0xffffffff


	//   ....[19]....
        /*0128*/ 	.word	0xffffffff


	//   ....[20]....
        /*012c*/ 	.word	0xffffffff


	//   ....[21]....
        /*0130*/ 	.word	0xffffffff


	//   ....[22]....
        /*0134*/ 	.word	0xffffffff


	//   ....[23]....
        /*0138*/ 	.word	0xffffffff


	//   ....[24]....
        /*013c*/ 	.word	0xffffffff


	//   ....[25]....
        /*0140*/ 	.word	0xffffffff


	//   ....[26]....
        /*0144*/ 	.word	0xffffffff


	//   ....[27]....
        /*0148*/ 	.word	0xffffffff


	//   ....[28]....
        /*014c*/ 	.word	0xffffffff


	//   ....[29]....
        /*0150*/ 	.word	0xffffffff


	//   ....[30]....
        /*0154*/ 	.word	0xffffffff


	//   ....[31]....
        /*0158*/ 	.word	0xffffffff


	//   ....[32]....
        /*015c*/ 	.word	0xffffffff


	//   ....[33]....
        /*0160*/ 	.word	0xffffffff


	//   ....[34]....
        /*0164*/ 	.word	0xffffffff


	//   ....[35]....
        /*0168*/ 	.word	0xffffffff


	//   ....[36]....
        /*016c*/ 	.word	0xffffffff


	//   ....[37]....
        /*0170*/ 	.word	0xffffffff


	//   ....[38]....
        /*0174*/ 	.word	0xffffffff


	//   ....[39]....
        /*0178*/ 	.word	0xffffffff


	//   ....[40]....
        /*017c*/ 	.word	0xffffffff


	//   ....[41]....
        /*0180*/ 	.word	0xffffffff


	//   ....[42]....
        /*0184*/ 	.word	0xffffffff


	//   ....[43]....
        /*0188*/ 	.word	0xffffffff


	//   ....[44]....
        /*018c*/ 	.word	0xffffffff


	//   ....[45]....
        /*0190*/ 	.word	0xffffffff


	//   ....[46]....
        /*0194*/ 	.word	0xffffffff


	//   ....[47]....
        /*0198*/ 	.word	0xffffffff


	//   ....[48]....
        /*019c*/ 	.word	0xffffffff


	//   ....[49]....
        /*01a0*/ 	.word	0xffffffff


	//   ....[50]....
        /*01a4*/ 	.word	0xffffffff


	//   ....[51]....
        /*01a8*/ 	.word	0xffffffff


	//   ....[52]....
        /*01ac*/ 	.word	0xffffffff


	//   ....[53]....
        /*01b0*/ 	.word	0xffffffff


	//   ....[54]....
        /*01b4*/ 	.word	0xffffffff


	//   ....[55]....
        /*01b8*/ 	.word	0xffffffff


	//   ....[56]....
        /*01bc*/ 	.word	0xffffffff


	//   ....[57]....
        /*01c0*/ 	.word	0xffffffff


	//   ....[58]....
        /*01c4*/ 	.word	0xffffffff


	//   ....[59]....
        /*01c8*/ 	.word	0xffffffff


	//   ....[60]....
        /*01cc*/ 	.word	0xffffffff


	//   ....[61]....
        /*01d0*/ 	.word	0xffffffff


	//   ....[62]....
        /*01d4*/ 	.word	0xffffffff


	//   ....[63]....
        /*01d8*/ 	.word	0xffffffff


	//   ....[64]....
        /*01dc*/ 	.word	0xffffffff


	//   ....[65]....
        /*01e0*/ 	.word	0xffffffff


	//   ....[66]....
        /*01e4*/ 	.word	0xffffffff


	//   ....[67]....
        /*01e8*/ 	.word	0xffffffff


	//   ....[68]....
        /*01ec*/ 	.word	0xffffffff


	//   ....[69]....
        /*01f0*/ 	.word	0xffffffff


	//   ....[70]....
        /*01f4*/ 	.word	0xffffffff


	//   ....[71]....
        /*01f8*/ 	.word	0xffffffff


	//   ....[72]....
        /*01fc*/ 	.word	0xffffffff


	//   ....[73]....
        /*0200*/ 	.word	0xffffffff


	//   ....[74]....
        /*0204*/ 	.word	0xffffffff


	//   ....[75]....
        /*0208*/ 	.word	0xffffffff


	//   ....[76]....
        /*020c*/ 	.word	0xffffffff


	//   ....[77]....
        /*0210*/ 	.word	0xffffffff


	//   ....[78]....
        /*0214*/ 	.word	0xffffffff


	//   ....[79]....
        /*0218*/ 	.word	0xffffffff


	//   ....[80]....
        /*021c*/ 	.word	0xffffffff


	//   ....[81]....
        /*0220*/ 	.word	0xffffffff


	//   ....[82]....
        /*0224*/ 	.word	0xffffffff


	//   ....[83]....
        /*0228*/ 	.word	0xffffffff


	//   ....[84]....
        /*022c*/ 	.word	0xffffffff


	//   ....[85]....
        /*0230*/ 	.word	0xffffffff


	//   ....[86]....
        /*0234*/ 	.word	0xffffffff


	//   ....[87]....
        /*0238*/ 	.word	0xffffffff


	//   ....[88]....
        /*023c*/ 	.word	0xffffffff


	//   ....[89]....
        /*0240*/ 	.word	0xffffffff


	//   ....[90]....
        /*0244*/ 	.word	0xffffffff


	//   ....[91]....
        /*0248*/ 	.word	0xffffffff


	//   ....[92]....
        /*024c*/ 	.word	0xffffffff


	//   ....[93]....
        /*0250*/ 	.word	0xffffffff


	//   ....[94]....
        /*0254*/ 	.word	0xffffffff


	//   ....[95]....
        /*0258*/ 	.word	0xffffffff


	//   ....[96]....
        /*025c*/ 	.word	0xffffffff


	//   ....[97]....
        /*0260*/ 	.word	0xffffffff


	//   ....[98]....
        /*0264*/ 	.word	0xffffffff


	//   ....[99]....
        /*0268*/ 	.word	0xffffffff


	//   ....[100]....
        /*026c*/ 	.word	0xffffffff


	//   ....[101]....
        /*0270*/ 	.word	0xffffffff


	//   ....[102]....
        /*0274*/ 	.word	0xffffffff


	//   ....[103]....
        /*0278*/ 	.word	0xffffffff


	//   ....[104]....
        /*027c*/ 	.word	0xffffffff


	//   ....[105]....
        /*0280*/ 	.word	0xffffffff


	//   ....[106]....
        /*0284*/ 	.word	0xffffffff


	//   ....[107]....
        /*0288*/ 	.word	0xffffffff


	//   ....[108]....
        /*028c*/ 	.word	0xffffffff


	//   ....[109]....
        /*0290*/ 	.word	0xffffffff


	//   ....[110]....
        /*0294*/ 	.word	0xffffffff


	//   ....[111]....
        /*0298*/ 	.word	0xffffffff


	//   ....[112]....
        /*029c*/ 	.word	0xffffffff


	//   ....[113]....
        /*02a0*/ 	.word	0xffffffff


	//   ....[114]....
        /*02a4*/ 	.word	0xffffffff


	//   ....[115]....
        /*02a8*/ 	.word	0xffffffff


	//   ....[116]....
        /*02ac*/ 	.word	0xffffffff


	//   ....[117]....
        /*02b0*/ 	.word	0xffffffff


	//   ....[118]....
        /*02b4*/ 	.word	0xffffffff


	//   ....[119]....
        /*02b8*/ 	.word	0xffffffff


	//   ....[120]....
        /*02bc*/ 	.word	0xffffffff


	//   ....[121]....
        /*02c0*/ 	.word	0xffffffff


	//   ....[122]....
        /*02c4*/ 	.word	0xffffffff


	//   ....[123]....
        /*02c8*/ 	.word	0xffffffff


	//   ....[124]....
        /*02cc*/ 	.word	0xffffffff


	//   ....[125]....
        /*02d0*/ 	.word	0xffffffff


	//   ....[126]....
        /*02d4*/ 	.word	0xffffffff


	//   ....[127]....
        /*02d8*/ 	.word	0xffffffff


	//   ....[128]....
        /*02dc*/ 	.word	0xffffffff


	//   ....[129]....
        /*02e0*/ 	.word	0xffffffff


	//   ....[130]....
        /*02e4*/ 	.word	0xffffffff


	//   ....[131]....
        /*02e8*/ 	.word	0xffffffff


	//   ....[132]....
        /*02ec*/ 	.word	0xffffffff


	//   ....[133]....
        /*02f0*/ 	.word	0xffffffff


	//   ....[134]....
        /*02f4*/ 	.word	0xffffffff


	//   ....[135]....
        /*02f8*/ 	.word	0xffffffff


	//   ....[136]....
        /*02fc*/ 	.word	0xffffffff


	//   ....[137]....
        /*0300*/ 	.word	0xffffffff


	//   ....[138]....
        /*0304*/ 	.word	0xffffffff


	//   ....[139]....
        /*0308*/ 	.word	0xffffffff


	//   ....[140]....
        /*030c*/ 	.word	0xffffffff


	//   ....[141]....
        /*0310*/ 	.word	0xffffffff


	//   ....[142]....
        /*0314*/ 	.word	0x05000008


	//   ....[143]....
        /*0318*/ 	.word	0xffffffff


	//   ....[144]....
        /*031c*/ 	.word	0xffffffff


	//   ....[145]....
        /*0320*/ 	.word	0xffffffff


	//   ....[146]....
        /*0324*/ 	.word	0xffffffff


	//   ....[147]....
        /*0328*/ 	.word	0xffffffff


	//   ....[148]....
        /*032c*/ 	.word	0xffffffff


	//   ....[149]....
        /*0330*/ 	.word	0xffffffff


	//   ....[150]....
        /*0334*/ 	.word	0xffffffff


	//   ....[151]....
        /*0338*/ 	.word	0xffffffff


	//   ....[152]....
        /*033c*/ 	.word	0xffffffff


	//   ....[153]....
        /*0340*/ 	.word	0xffffffff


	//   ....[154]....
        /*0344*/ 	.word	0xffffffff


	//   ....[155]....
        /*0348*/ 	.word	0xffffffff


	//   ....[156]....
        /*034c*/ 	.word	0xffffffff


	//   ....[157]....
        /*0350*/ 	.word	0xffffffff


	//   ....[158]....
        /*0354*/ 	.word	0xffffffff


	//   ....[159]....
        /*0358*/ 	.word	0xffffffff


	//   ....[160]....
        /*035c*/ 	.word	0xffffffff


	//   ....[161]....
        /*0360*/ 	.word	0xffffffff


	//   ....[162]....
        /*0364*/ 	.word	0xffffffff


	//   ....[163]....
        /*0368*/ 	.word	0xffffffff


	//   ....[164]....
        /*036c*/ 	.word	0xffffffff


	//   ....[165]....
        /*0370*/ 	.word	0xffffffff


	//   ....[166]....
        /*0374*/ 	.word	0xffffffff


	//   ....[167]....
        /*0378*/ 	.word	0xffffffff


	//   ....[168]....
        /*037c*/ 	.word	0xffffffff


	//   ....[169]....
        /*0380*/ 	.word	0xffffffff


	//   ....[170]....
        /*0384*/ 	.word	0xffffffff


	//   ....[171]....
        /*0388*/ 	.word	0xffffffff


	//   ....[172]....
        /*038c*/ 	.word	0xffffffff


	//   ....[173]....
        /*0390*/ 	.word	0xffffffff


	//   ....[174]....
        /*0394*/ 	.word	0xffffffff


	//   ....[175]....
        /*0398*/ 	.word	0xffffffff


	//   ....[176]....
        /*039c*/ 	.word	0xffffffff


	//   ....[177]....
        /*03a0*/ 	.word	0xffffffff


	//   ....[178]....
        /*03a4*/ 	.word	0xffffffff


	//   ....[179]....
        /*03a8*/ 	.word	0xffffffff


	//   ....[180]....
        /*03ac*/ 	.word	0xffffffff


	//   ....[181]....
        /*03b0*/ 	.word	0xffffffff


	//   ....[182]....
        /*03b4*/ 	.word	0xffffffff


	//   ....[183]....
        /*03b8*/ 	.word	0xffffffff


	//   ....[184]....
        /*03bc*/ 	.word	0xffffffff


	//   ....[185]....
        /*03c0*/ 	.word	0xffffffff


	//   ....[186]....
        /*03c4*/ 	.word	0xffffffff


	//   ....[187]....
        /*03c8*/ 	.word	0xffffffff


	//   ....[188]....
        /*03cc*/ 	.word	0xffffffff


	//   ....[189]....
        /*03d0*/ 	.word	0xffffffff


	//   ....[190]....
        /*03d4*/ 	.word	0xffffffff


	//   ....[191]....
        /*03d8*/ 	.word	0xffffffff


	//   ....[192]....
        /*03dc*/ 	.word	0xffffffff


	//   ....[193]....
        /*03e0*/ 	.word	0xffffffff


	//   ....[194]....
        /*03e4*/ 	.word	0xffffffff


	//   ....[195]....
        /*03e8*/ 	.word	0xffffffff


	//   ....[196]....
        /*03ec*/ 	.word	0xffffffff


	//   ....[197]....
        /*03f0*/ 	.word	0xffffffff


	//   ....[198]....
        /*03f4*/ 	.word	0xffffffff


	//   ....[199]....
        /*03f8*/ 	.word	0xffffffff


	//   ....[200]....
        /*03fc*/ 	.word	0xffffffff


	//   ....[201]....
        /*0400*/ 	.word	0xffffffff


	//   ....[202]....
        /*0404*/ 	.word	0xffffffff


	//   ....[203]....
        /*0408*/ 	.word	0x05000017


	//   ....[204]....
        /*040c*/ 	.word	0x05000017


	//   ....[205]....
        /*0410*/ 	.word	0x05000017


	//   ....[206]....
        /*0414*/ 	.word	0x05000017


	//   ....[207]....
        /*0418*/ 	.word	0x05000017


	//----- nvinfo : EIATTR_COOP_GROUP_INSTR_OFFSETS
	.align		4
.L_244:
        /*041c*/ 	.byte	0x04, 0x28
        /*041e*/ 	.short	(.L_246 - .L_245)


	//   ....[0]....
.L_245:
        /*0420*/ 	.word	0x00001130


	//   ....[1]....
        /*0424*/ 	.word	0x000018b0


	//   ....[2]....
        /*0428*/ 	.word	0x00002980


	//   ....[3]....
        /*042c*/ 	.word	0x000029a0


	//   ....[4]....
        /*0430*/ 	.word	0x000029c0


	//   ....[5]....
        /*0434*/ 	.word	0x000029e0


	//   ....[6]....
        /*0438*/ 	.word	0x00002a00


	//   ....[7]....
        /*043c*/ 	.word	0x00002ec0


	//   ....[8]....
        /*0440*/ 	.word	0x00002ed0


	//   ....[9]....
        /*0444*/ 	.word	0x00002ef0


	//   ....[10]....
        /*0448*/ 	.word	0x00002f10


	//   ....[11]....
        /*044c*/ 	.word	0x00002f60


	//   ....[12]....
        /*0450*/ 	.word	0x00002f90


	//   ....[13]....
        /*0454*/ 	.word	0x00002fd0


	//   ....[14]....
        /*0458*/ 	.word	0x00002ff0


	//   ....[15]....
        /*045c*/ 	.word	0x00003140


	//   ....[16]....
        /*0460*/ 	.word	0x000031a0


	//   ....[17]....
        /*0464*/ 	.word	0x000031b0


	//   ....[18]....
        /*0468*/ 	.word	0x000031d0


	//   ....[19]....
        /*046c*/ 	.word	0x00003210


	//   ....[20]....
        /*0470*/ 	.word	0x00003240


	//   ....[21]....
        /*0474*/ 	.word	0x00003280


	//   ....[22]....
        /*0478*/ 	.word	0x000032a0


	//   ....[23]....
        /*047c*/ 	.word	0x000032c0


	//   ....[24]....
        /*0480*/ 	.word	0x000033b0


	//   ....[25]....
        /*0484*/ 	.word	0x000033d0


	//   ....[26]....
        /*0488*/ 	.word	0x000033e0


	//   ....[27]....
        /*048c*/ 	.word	0x00003400


	//   ....[28]....
        /*0490*/ 	.word	0x00003440


	//   ....[29]....
        /*0494*/ 	.word	0x00003470


	//   ....[30]....
        /*0498*/ 	.word	0x000034b0


	//   ....[31]....
        /*049c*/ 	.word	0x000034d0


	//   ....[32]....
        /*04a0*/ 	.word	0x000034f0


	//   ....[33]....
        /*04a4*/ 	.word	0x00003620


	//   ....[34]....
        /*04a8*/ 	.word	0x00003670


	//   ....[35]....
        /*04ac*/ 	.word	0x00003680


	//   ....[36]....
        /*04b0*/ 	.word	0x000036a0


	//   ....[37]....
        /*04b4*/ 	.word	0x000036e0


	//   ....[38]....
        /*04b8*/ 	.word	0x00003710


	//   ....[39]....
        /*04bc*/ 	.word	0x00003750


	//   ....[40]....
        /*04c0*/ 	.word	0x00003770


	//   ....[41]....
        /*04c4*/ 	.word	0x00003790


	//   ....[42]....
        /*04c8*/ 	.word	0x00003890


	//   ....[43]....
        /*04cc*/ 	.word	0x000038b0


	//   ....[44]....
        /*04d0*/ 	.word	0x000038c0


	//   ....[45]....
        /*04d4*/ 	.word	0x000038e0


	//   ....[46]....
        /*04d8*/ 	.word	0x00003920


	//   ....[47]....
        /*04dc*/ 	.word	0x00003950


	//   ....[48]....
        /*04e0*/ 	.word	0x00003990


	//   ....[49]....
        /*04e4*/ 	.word	0x000039b0


	//   ....[50]....
        /*04e8*/ 	.word	0x000039d0


	//   ....[51]....
        /*04ec*/ 	.word	0x00003b00


	//   ....[52]....
        /*04f0*/ 	.word	0x00003b20


	//   ....[53]....
        /*04f4*/ 	.word	0x00003b30


	//   ....[54]....
        /*04f8*/ 	.word	0x00003b50


	//   ....[55]....
        /*04fc*/ 	.word	0x00003b90


	//   ....[56]....
        /*0500*/ 	.word	0x00003bc0


	//   ....[57]....
        /*0504*/ 	.word	0x00003c00


	//   ....[58]....
        /*0508*/ 	.word	0x00003c20


	//   ....[59]....
        /*050c*/ 	.word	0x00003c40


	//   ....[60]....
        /*0510*/ 	.word	0x00003d90


	//   ....[61]....
        /*0514*/ 	.word	0x00003da0


	//   ....[62]....
        /*0518*/ 	.word	0x00003dc0


	//   ....[63]....
        /*051c*/ 	.word	0x00003e00


	//   ....[64]....
        /*0520*/ 	.word	0x00003e30


	//   ....[65]....
        /*0524*/ 	.word	0x00003e70


	//   ....[66]....
        /*0528*/ 	.word	0x00003e90


	//   ....[67]....
        /*052c*/ 	.word	0x00003eb0


	//   ....[68]....
        /*0530*/ 	.word	0x00003f50


	//   ....[69]....
        /*0534*/ 	.word	0x00003fe0


	//   ....[70]....
        /*0538*/ 	.word	0x00004000


	//   ....[71]....
        /*053c*/ 	.word	0x00004010


	//   ....[72]....
        /*0540*/ 	.word	0x00004030


	//   ....[73]....
        /*0544*/ 	.word	0x00004070


	//   ....[74]....
        /*0548*/ 	.word	0x000040a0


	//   ....[75]....
        /*054c*/ 	.word	0x000040e0


	//   ....[76]....
        /*0550*/ 	.word	0x00004100


	//   ....[77]....
        /*0554*/ 	.word	0x00004120


	//   ....[78]....
        /*0558*/ 	.word	0x00004250


	//   ....[79]....
        /*055c*/ 	.word	0x00004270


	//   ....[80]....
        /*0560*/ 	.word	0x00004280


	//   ....[81]....
        /*0564*/ 	.word	0x000042b0


	//   ....[82]....
        /*0568*/ 	.word	0x000042e0


	//   ....[83]....
        /*056c*/ 	.word	0x00004330


	//   ....[84]....
        /*0570*/ 	.word	0x00004340


	//   ....[85]....
        /*0574*/ 	.word	0x00004380


	//   ....[86]....
        /*0578*/ 	.word	0x000043b0


	//   ....[87]....
        /*057c*/ 	.word	0x000044c0


	//   ....[88]....
        /*0580*/ 	.word	0x000044e0


	//   ....[89]....
        /*0584*/ 	.word	0x000044f0


	//   ....[90]....
        /*0588*/ 	.word	0x00004540


	//   ....[91]....
        /*058c*/ 	.word	0x00004570


	//   ....[92]....
        /*0590*/ 	.word	0x000045a0


	//   ....[93]....
        /*0594*/ 	.word	0x000045d0


	//   ....[94]....
        /*0598*/ 	.word	0x00004600


	//   ....[95]....
        /*059c*/ 	.word	0x00004630


	//   ....[96]....
        /*05a0*/ 	.word	0x00004750


	//   ....[97]....
        /*05a4*/ 	.word	0x00004770


	//   ....[98]....
        /*05a8*/ 	.word	0x00004790


	//   ....[99]....
        /*05ac*/ 	.word	0x000047e0


	//   ....[100]....
        /*05b0*/ 	.word	0x00004810


	//   ....[101]....
        /*05b4*/ 	.word	0x00004840


	//   ....[102]....
        /*05b8*/ 	.word	0x00004870


	//   ....[103]....
        /*05bc*/ 	.word	0x000048a0


	//   ....[104]....
        /*05c0*/ 	.word	0x000048d0


	//   ....[105]....
        /*05c4*/ 	.word	0x000049c0


	//   ....[106]....
        /*05c8*/ 	.word	0x00004a10


	//   ....[107]....
        /*05cc*/ 	.word	0x00004a20


	//   ....[108]....
        /*05d0*/ 	.word	0x00004a70


	//   ....[109]....
        /*05d4*/ 	.word	0x00004aa0


	//   ....[110]....
        /*05d8*/ 	.word	0x00004ad0


	//   ....[111]....
        /*05dc*/ 	.word	0x00004b00


	//   ....[112]....
        /*05e0*/ 	.word	0x00004b30


	//   ....[113]....
        /*05e4*/ 	.word	0x00004b60


	//   ....[114]....
        /*05e8*/ 	.word	0x00004c50


	//   ....[115]....
        /*05ec*/ 	.word	0x00004c90


	//   ....[116]....
        /*05f0*/ 	.word	0x00004ca0


	//   ....[117]....
        /*05f4*/ 	.word	0x00004cf0


	//   ....[118]....
        /*05f8*/ 	.word	0x00004d20


	//   ....[119]....
        /*05fc*/ 	.word	0x00004d50


	//   ....[120]....
        /*0600*/ 	.word	0x00004d80


	//   ....[121]....
        /*0604*/ 	.word	0x00004db0


	//   ....[122]....
        /*0608*/ 	.word	0x00004de0


	//   ....[123]....
        /*060c*/ 	.word	0x00004ee0


	//   ....[124]....
        /*0610*/ 	.word	0x00004f50


	//   ....[125]....
        /*0614*/ 	.word	0x00004f60


	//   ....[126]....
        /*0618*/ 	.word	0x00004fb0


	//   ....[127]....
        /*061c*/ 	.word	0x00004fe0


	//   ....[128]....
        /*0620*/ 	.word	0x00005010


	//   ....[129]....
        /*0624*/ 	.word	0x00005040


	//   ....[130]....
        /*0628*/ 	.word	0x00005070


	//   ....[131]....
        /*062c*/ 	.word	0x000050a0


	//   ....[132]....
        /*0630*/ 	.word	0x00005160


	//   ....[133]....
        /*0634*/ 	.word	0x00005180


	//   ....[134]....
        /*0638*/ 	.word	0x00005190


	//   ....[135]....
        /*063c*/ 	.word	0x000051c0


	//   ....[136]....
        /*0640*/ 	.word	0x000051e0


	//   ....[137]....
        /*0644*/ 	.word	0x00005230


	//   ....[138]....
        /*0648*/ 	.word	0x00005260


	//   ....[139]....
        /*064c*/ 	.word	0x000052a0


	//   ....[140]....
        /*0650*/ 	.word	0x000052d0


	//   ....[141]....
        /*0654*/ 	.word	0x00005400


	//   ....[142]....
        /*0658*/ 	.word	0x00005750


	//   ....[143]....
        /*065c*/ 	.word	0x00005a60


	//   ....[144]....
        /*0660*/ 	.word	0x00005b00


	//   ....[145]....
        /*0664*/ 	.word	0x00005ba0


	//   ....[146]....
        /*0668*/ 	.word	0x00005c40


	//   ....[147]....
        /*066c*/ 	.word	0x00005ce0


	//   ....[148]....
        /*0670*/ 	.word	0x00005d80


	//   ....[149]....
        /*0674*/ 	.word	0x00005e20


	//   ....[150]....
        /*0678*/ 	.word	0x00005ec0


	//   ....[151]....
        /*067c*/ 	.word	0x00005f60


	//   ....[152]....
        /*0680*/ 	.word	0x00006000


	//   ....[153]....
        /*0684*/ 	.word	0x000060a0


	//   ....[154]....
        /*0688*/ 	.word	0x00006140


	//   ....[155]....
        /*068c*/ 	.word	0x000061e0


	//   ....[156]....
        /*0690*/ 	.word	0x00006280


	//   ....[157]....
        /*0694*/ 	.word	0x00006320


	//   ....[158]....
        /*0698*/ 	.word	0x000064c0


	//   ....[159]....
        /*069c*/ 	.word	0x000065c0


	//   ....[160]....
        /*06a0*/ 	.word	0x000066c0


	//   ....[161]....
        /*06a4*/ 	.word	0x000067c0


	//   ....[162]....
        /*06a8*/ 	.word	0x000068c0


	//   ....[163]....
        /*06ac*/ 	.word	0x000069c0


	//   ....[164]....
        /*06b0*/ 	.word	0x00006ac0


	//   ....[165]....
        /*06b4*/ 	.word	0x00006bc0


	//   ....[166]....
        /*06b8*/ 	.word	0x00006cc0


	//   ....[167]....
        /*06bc*/ 	.word	0x00006dc0


	//   ....[168]....
        /*06c0*/ 	.word	0x00006eb0


	//   ....[169]....
        /*06c4*/ 	.word	0x00006f90


	//   ....[170]....
        /*06c8*/ 	.word	0x00007070


	//   ....[171]....
        /*06cc*/ 	.word	0x00007150


	//   ....[172]....
        /*06d0*/ 	.word	0x00007230


	//   ....[173]....
        /*06d4*/ 	.word	0x00007d90


	//   ....[174]....
        /*06d8*/ 	.word	0x00007e10


	//   ....[175]....
        /*06dc*/ 	.word	0x00007e90


	//   ....[176]....
        /*06e0*/ 	.word	0x00007f10


	//   ....[177]....
        /*06e4*/ 	.word	0x00007f90


	//   ....[178]....
        /*06e8*/ 	.word	0x00008010


	//   ....[179]....
        /*06ec*/ 	.word	0x00008090


	//   ....[180]....
        /*06f0*/ 	.word	0x00008110


	//   ....[181]....
        /*06f4*/ 	.word	0x00008190


	//   ....[182]....
        /*06f8*/ 	.word	0x00008210


	//   ....[183]....
        /*06fc*/ 	.word	0x00008290


	//   ....[184]....
        /*0700*/ 	.word	0x00008310


	//   ....[185]....
        /*0704*/ 	.word	0x00008390


	//   ....[186]....
        /*0708*/ 	.word	0x00008420


	//   ....[187]....
        /*070c*/ 	.word	0x000084a0


	//   ....[188]....
        /*0710*/ 	.word	0x00008680


	//   ....[189]....
        /*0714*/ 	.word	0x00008780


	//   ....[190]....
        /*0718*/ 	.word	0x00008880


	//   ....[191]....
        /*071c*/ 	.word	0x00008980


	//   ....[192]....
        /*0720*/ 	.word	0x00008a80


	//   ....[193]....
        /*0724*/ 	.word	0x00008b80


	//   ....[194]....
        /*0728*/ 	.word	0x00008c80


	//   ....[195]....
        /*072c*/ 	.word	0x00008d80


	//   ....[196]....
        /*0730*/ 	.word	0x00008e70


	//   ....[197]....
        /*0734*/ 	.word	0x00008f50


	//   ....[198]....
        /*0738*/ 	.word	0x00009030


	//   ....[199]....
        /*073c*/ 	.word	0x00009110


	//   ....[200]....
        /*0740*/ 	.word	0x000091f0


	//   ....[201]....
        /*0744*/ 	.word	0x000092e0


	//   ....[202]....
        /*0748*/ 	.word	0x00009380


	//   ....[203]....
        /*074c*/ 	.word	0x000093f0


	//   ....[204]....
        /*0750*/ 	.word	0x00009460


	//   ....[205]....
        /*0754*/ 	.word	0x000094d0


	//   ....[206]....
        /*0758*/ 	.word	0x00009540


	//   ....[207]....
        /*075c*/ 	.word	0x000095b0


	//----- nvinfo : EIATTR_VRC_CTA_INIT_COUNT
	.align		4
.L_246:
        /*0760*/ 	.byte	0x02, 0x4a
	.zero		1
	.zero		1


	//----- nvinfo : EIATTR_EXIT_INSTR_OFFSETS
	.align		4
        /*0764*/ 	.byte	0x04, 0x1c
        /*0766*/ 	.short	(.L_248 - .L_247)


	//   ....[0]....
.L_247:
        /*0768*/ 	.word	0x00002450


	//   ....[1]....
        /*076c*/ 	.word	0x00002770


	//   ....[2]....
        /*0770*/ 	.word	0x00002790


	//   ....[3]....
        /*0774*/ 	.word	0x000084b0


	//   ....[4]....
        /*0778*/ 	.word	0x00009390


	//----- nvinfo : EIATTR_MAX_THREADS
	.align		4
.L_248:
        /*077c*/ 	.byte	0x04, 0x05
        /*077e*/ 	.short	(.L_250 - .L_249)
.L_249:
        /*0780*/ 	.word	0x00000180
        /*0784*/ 	.word	0x00000001
        /*0788*/ 	.word	0x00000001


	//----- nvinfo : EIATTR_CRS_STACK_SIZE
	.align		4
.L_250:
        /*078c*/ 	.byte	0x04, 0x1e
        /*078e*/ 	.short	(.L_252 - .L_251)
.L_251:
        /*0790*/ 	.word	0x00000000


	//----- nvinfo : EIATTR_CBANK_PARAM_SIZE
	.align		4
.L_252:
        /*0794*/ 	.byte	0x03, 0x19
        /*0796*/ 	.short	0x004d


	//----- nvinfo : EIATTR_PARAM_CBANK
	.align		4
        /*0798*/ 	.byte	0x04, 0x0a
        /*079a*/ 	.short	(.L_254 - .L_253)
	.align		4
.L_253:
        /*079c*/ 	.word	index@(.nv.constant0._ZN3cub18CUB_300001_SM_10006detail10radix_sort29DeviceRadixSortOnesweepKernelINS1_5radix10policy_hubIciyE10Policy1000ELNS0_9SortOrderE0EciyiiNS1_21identity_decomposer_tEEEvPT5_SB_PT3_PKSC_PT1_PKSG_PT2_PKSK_T4_iiT6_)
        /*07a0*/ 	.short	0x0380
        /*07a2*/ 	.short	0x004d


	//----- nvinfo : EIATTR_SW_WAR
	.align		4
.L_254:
        /*07a4*/ 	.byte	0x04, 0x36
        /*07a6*/ 	.short	(.L_256 - .L_255)
.L_255:
        /*07a8*/ 	.word	0x00000008
.L_256:


//--------------------- .nv.info._ZN3cub18CUB_300001_SM_10006detail10radix_sort33DeviceRadixSortExclusiveSumKernelINS1_5radix10policy_hubIciyE10Policy1000EyEEvPT0_ --------------------------
	.section	.nv.info._ZN3cub18CUB_300001_SM_10006detail10radix_sort33DeviceRadixSortExclusiveSumKernelINS1_5radix10policy_hubIciyE10Policy1000EyEEvPT0_,"",@"SHT_CUDA_INFO"
	.sectionflags	@""
	.align	4


	//----- nvinfo : EIATTR_CUDA_API_VERSION
	.align		4
        /*0000*/ 	.byte	0x04, 0x37
        /*0002*/ 	.short	(.L_258 - .L_257)
.L_257:
        /*0004*/ 	.word	0x00000082


	//----- nvinfo : EIATTR_KPARAM_INFO
	.align		4
.L_258:
        /*0008*/ 	.byte	0x04, 0x17
        /*000a*/ 	.short	(.L_260 - .L_259)
.L_259:
        /*000c*/ 	.word	0x00000000
        /*0010*/ 	.short	0x0000
        /*0012*/ 	.short	0x0000
        /*0014*/ 	.byte	0x00, 0xf5, 0x21, 0x00


	//----- nvinfo : EIATTR_SPARSE_MMA_MASK
	.align		4
.L_260:
        /*0018*/ 	.byte	0x03, 0x50
        /*001a*/ 	.short	0x0000


	//----- nvinfo : EIATTR_MAXREG_COUNT
	.align		4
        /*001c*/ 	.byte	0x03, 0x1b
        /*001e*/ 	.short	0x00ff


	//----- nvinfo : EIATTR_NUM_BARRIERS
	.align		4
        /*0020*/ 	.byte	0x02, 0x4c
        /*0022*/ 	.byte	0x01
	.zero		1


	//----- nvinfo : EIATTR_MERCURY_ISA_VERSION
	.align		4
        /*0024*/ 	.byte	0x03, 0x5f
        /*0026*/ 	.short	0x0101


	//----- nvinfo : EIATTR_COOP_GROUP_MASK_REGIDS
	.align		4
        /*0028*/ 	.byte	0x04, 0x29
        /*002a*/ 	.short	(.L_262 - .L_261)


	//   ....[0]....
.L_261:
        /*002c*/ 	.word	0xffffffff


	//   ....[1]....
        /*0030*/ 	.word	0xffffffff


	//   ....[2]....
        /*0034*/ 	.word	0xffffffff


	//   ....[3]....
        /*0038*/ 	.word	0xffffffff


	//   ....[4]....
        /*003c*/ 	.word	0xffffffff


	//   ....[5]....
        /*0040*/ 	.word	0xffffffff


	//   ....[6]....
        /*0044*/ 	.word	0xffffffff


	//   ....[7]....
        /*0048*/ 	.word	0xffffffff


	//   ....[8]....
        /*004c*/ 	.word	0xffffffff


	//   ....[9]....
        /*0050*/ 	.word	0xffffffff


	//   ....[10]....
        /*0054*/ 	.word	0x05000015


	//   ....[11]....
        /*0058*/ 	.word	0x05000015


	//   ....[12]....
        /*005c*/ 	.word	0x05000015


	//   ....[13]....
        /*0060*/ 	.word	0x05000015


	//   ....[14]....
        /*0064*/ 	.word	0x05000015


	//   ....[15]....
        /*0068*/ 	.word	0x05000015


	//   ....[16]....
        /*006c*/ 	.word	0x05000015


	//   ....[17]....
        /*0070*/ 	.word	0x05000015


	//   ....[18]....
        /*0074*/ 	.word	0x05000015


	//   ....[19]....
        /*0078*/ 	.word	0x05000015


	//----- nvinfo : EIATTR_COOP_GROUP_INSTR_OFFSETS
	.align		4
.L_262:
        /*007c*/ 	.byte	0x04, 0x28
        /*007e*/ 	.short	(.L_264 - .L_263)


	//   ....[0]....
.L_263:
        /*0080*/ 	.word	0x00000250


	//   ....[1]....
        /*0084*/ 	.word	0x00000260


	//   ....[2]....
        /*0088*/ 	.word	0x000002a0


	//   ....[3]....
        /*008c*/ 	.word	0x000002c0


	//   ....[4]....
        /*0090*/ 	.word	0x00000310


	//   ....[5]....
        /*0094*/ 	.word	0x00000320


	//   ....[6]....
        /*0098*/ 	.word	0x00000360


	//   ....[7]....
        /*009c*/ 	.word	0x00000380


	//   ....[8]....
        /*00a0*/ 	.word	0x000003d0


	//   ....[9]....
        /*00a4*/ 	.word	0x000003e0


	//   ....[10]....
        /*00a8*/ 	.word	0x00000660


	//   ....[11]....
        /*00ac*/ 	.word	0x000006b0


	//   ....[12]....
        /*00b0*/ 	.word	0x00000740


	//   ....[13]....
        /*00b4*/ 	.word	0x00000790


	//   ....[14]....
        /*00b8*/ 	.word	0x00000820


	//   ....[15]....
        /*00bc*/ 	.word	0x00000870


	//   ....[16]....
        /*00c0*/ 	.word	0x00000900


	//   ....[17]....
        /*00c4*/ 	.word	0x00000950


	//   ....[18]....
        /*00c8*/ 	.word	0x000009e0


	//   ....[19]....
        /*00cc*/ 	.word	0x00000a30


	//----- nvinfo : EIATTR_VRC_CTA_INIT_COUNT
	.align		4
.L_264:
        /*00d0*/ 	.byte	0x02, 0x4a
	.zero		1
	.zero		1


	//----- nvinfo : EIATTR_EXIT_INSTR_OFFSETS
	.align		4
        /*00d4*/ 	.byte	0x04, 0x1c
        /*00d6*/ 	.short	(.L_266 - .L_265)


	//   ....[0]....
.L_265:
        /*00d8*/ 	.word	0x000005d0


	//   ....[1]....
        /*00dc*/ 	.word	0x00000600


	//----- nvinfo : EIATTR_CRS_STACK_SIZE
	.align		4
.L_266:
        /*00e0*/ 	.byte	0x04, 0x1e
        /*00e2*/ 	.short	(.L_268 - .L_267)
.L_267:
        /*00e4*/ 	.word	0x00000000


	//----- nvinfo : EIATTR_CBANK_PARAM_SIZE
	.align		4
.L_268:
        /*00e8*/ 	.byte	0x03, 0x19
        /*00ea*/ 	.short	0x0008


	//----- nvinfo : EIATTR_PARAM_CBANK
	.align		4
        /*00ec*/ 	.byte	0x04, 0x0a
        /*00ee*/ 	.short	(.L_270 - .L_269)
	.align		4
.L_269:
        /*00f0*/ 	.word	index@(.nv.constant0._ZN3cub18CUB_300001_SM_10006detail10radix_sort33DeviceRadixSortExclusiveSumKernelINS1_5radix10policy_hubIciyE10Policy1000EyEEvPT0_)
        /*00f4*/ 	.short	0x0380
        /*00f6*/ 	.short	0x0008


	//----- nvinfo : EIATTR_SW_WAR
	.align		4
.L_270:
        /*00f8*/ 	.byte	0x04, 0x36
        /*00fa*/ 	.short	(.L_272 - .L_271)
.L_271:
        /*00fc*/ 	.word	0x00000008
.L_272:


//--------------------- .nv.info._ZN3cub18CUB_300001_SM_10006detail10radix_sort30DeviceRadixSortHistogramKernelINS1_5radix10policy_hubIciyE10Policy1000ELNS0_9SortOrderE0EcyNS1_21identity_decomposer_tEEEvPT2_PKT1_SA_iiT3_ --------------------------
	.section	.nv.info._ZN3cub18CUB_300001_SM_10006detail10radix_sort30DeviceRadixSortHistogramKernelINS1_5radix10policy_hubIciyE10Policy1000ELNS0_9SortOrderE0EcyNS1_21identity_decomposer_tEEEvPT2_PKT1_SA_iiT3_,"",@"SHT_CUDA_INFO"
	.sectionflags	@""
	.align	4


	//----- nvinfo : EIATTR_CUDA_API_VERSION
	.align		4
        /*0000*/ 	.byte	0x04, 0x37
        /*0002*/ 	.short	(.L_274 - .L_273)
.L_273:
        /*0004*/ 	.word	0x00000082


	//----- nvinfo : EIATTR_KPARAM_INFO
	.align		4
.L_274:
        /*0008*/ 	.byte	0x04, 0x17
        /*000a*/ 	.short	(.L_276 - .L_275)
.L_275:
        /*000c*/ 	.word	0x00000000
        /*0010*/ 	.short	0x0005
        /*0012*/ 	.short	0x0020
        /*0014*/ 	.byte	0x00, 0xf0, 0x05, 0x00


	//----- nvinfo : EIATTR_KPARAM_INFO
	.align		4
.L_276:
        /*0018*/ 	.byte	0x04, 0x17
        /*001a*/ 	.short	(.L_278 - .L_277)
.L_277:
        /*001c*/ 	.word	0x00000000
        /*0020*/ 	.short	0x0004
        /*0022*/ 	.short	0x001c
        /*0024*/ 	.byte	0x00, 0xf0, 0x11, 0x00


	//----- nvinfo : EIATTR_KPARAM_INFO
	.align		4
.L_278:
        /*0028*/ 	.byte	0x04, 0x17
        /*002a*/ 	.short	(.L_280 - .L_279)
.L_279:
        /*002c*/ 	.word	0x00000000
        /*0030*/ 	.short	0x0003
        /*0032*/ 	.short	0x0018
        /*0034*/ 	.byte	0x00, 0xf0, 0x11, 0x00


	//----- nvinfo : EIATTR_KPARAM_INFO
	.align		4
.L_280:
        /*0038*/ 	.byte	0x04, 0x17
        /*003a*/ 	.short	(.L_282 - .L_281)
.L_281:
        /*003c*/ 	.word	0x00000000
        /*0040*/ 	.short	0x0002
        /*0042*/ 	.short	0x0010
        /*0044*/ 	.byte	0x00, 0xf0, 0x21, 0x00


	//----- nvinfo : EIATTR_KPARAM_INFO
	.align		4
.L_282:
        /*0048*/ 	.byte	0x04, 0x17
        /*004a*/ 	.short	(.L_284 - .L_283)
.L_283:
        /*004c*/ 	.word	0x00000000
        /*0050*/ 	.short	0x0001
        /*0052*/ 	.short	0x0008
        /*0054*/ 	.byte	0x00, 0xf5, 0x21, 0x00


	//----- nvinfo : EIATTR_KPARAM_INFO
	.align		4
.L_284:
        /*0058*/ 	.byte	0x04, 0x17
        /*005a*/ 	.short	(.L_286 - .L_285)
.L_285:
        /*005c*/ 	.word	0x00000000
        /*0060*/ 	.short	0x0000
        /*0062*/ 	.short	0x0000
        /*0064*/ 	.byte	0x00, 0xf5, 0x21, 0x00


	//----- nvinfo : EIATTR_SPARSE_MMA_MASK
	.align		4
.L_286:
        /*0068*/ 	.byte	0x03, 0x50
        /*006a*/ 	.short	0x0000


	//----- nvinfo : EIATTR_MAXREG_COUNT
	.align		4
        /*006c*/ 	.byte	0x03, 0x1b
        /*006e*/ 	.short	0x00ff


	//----- nvinfo : EIATTR_NUM_BARRIERS
	.align		4
        /*0070*/ 	.byte	0x02, 0x4c
        /*0072*/ 	.byte	0x01
	.zero		1


	//----- nvinfo : EIATTR_MERCURY_ISA_VERSION
	.align		4
        /*0074*/ 	.byte	0x03, 0x5f
        /*0076*/ 	.short	0x0101


	//----- nvinfo : EIATTR_VRC_CTA_INIT_COUNT
	.align		4
        /*0078*/ 	.byte	0x02, 0x4a
	.zero		1
	.zero		1


	//----- nvinfo : EIATTR_EXIT_INSTR_OFFSETS
	.align		4
        /*007c*/ 	.byte	0x04, 0x1c
        /*007e*/ 	.short	(.L_288 - .L_287)


	//   ....[0]....
.L_287:
        /*0080*/ 	.word	0x00000040


	//   ....[1]....
        /*0084*/ 	.word	0x00002ff0


	//----- nvinfo : EIATTR_MAX_THREADS
	.align		4
.L_288:
        /*0088*/ 	.byte	0x04, 0x05
        /*008a*/ 	.short	(.L_290 - .L_289)
.L_289:
        /*008c*/ 	.word	0x00000080
        /*0090*/ 	.word	0x00000001
        /*0094*/ 	.word	0x00000001


	//----- nvinfo : EIATTR_CRS_STACK_SIZE
	.align		4
.L_290:
        /*0098*/ 	.byte	0x04, 0x1e
        /*009a*/ 	.short	(.L_292 - .L_291)
.L_291:
        /*009c*/ 	.word	0x00000000


	//----- nvinfo : EIATTR_CBANK_PARAM_SIZE
	.align		4
.L_292:
        /*00a0*/ 	.byte	0x03, 0x19
        /*00a2*/ 	.short	0x0021


	//----- nvinfo : EIATTR_PARAM_CBANK
	.align		4
        /*00a4*/ 	.byte	0x04, 0x0a
        /*00a6*/ 	.short	(.L_294 - .L_293)
	.align		4
.L_293:
        /*00a8*/ 	.word	index@(.nv.constant0._ZN3cub18CUB_300001_SM_10006detail10radix_sort30DeviceRadixSortHistogramKernelINS1_5radix10policy_hubIciyE10Policy1000ELNS0_9SortOrderE0EcyNS1_21identity_decomposer_tEEEvPT2_PKT1_SA_iiT3_)
        /*00ac*/ 	.short	0x0380
        /*00ae*/ 	.short	0x0021


	//----- nvinfo : EIATTR_SW_WAR
	.align		4
.L_294:
        /*00b0*/ 	.byte	0x04, 0x36
        /*00b2*/ 	.short	(.L_296 - .L_295)
.L_295:
        /*00b4*/ 	.word	0x00000008
.L_296:


//--------------------- .nv.info._ZN3cub18CUB_300001_SM_10006detail10radix_sort31DeviceRadixSortSingleTileKernelINS1_5radix10policy_hubIciyE10Policy1000ELNS0_9SortOrderE0EciyNS1_21identity_decomposer_tEEEvPKT1_PSA_PKT2_PSE_T3_iiT4_ --------------------------
	.section	.nv.info._ZN3cub18CUB_300001_SM_10006detail10radix_sort31DeviceRadixSortSingleTileKernelINS1_5radix10policy_hubIciyE10Policy1000ELNS0_9SortOrderE0EciyNS1_21identity_decomposer_tEEEvPKT1_PSA_PKT2_PSE_T3_iiT4_,"",@"SHT_CUDA_INFO"
	.sectionflags	@""
	.align	4


	//----- nvinfo : EIATTR_CUDA_API_VERSION
	.align		4
        /*0000*/ 	.byte	0x04, 0x37
        /*0002*/ 	.short	(.L_298 - .L_297)
.L_297:
        /*0004*/ 	.word	0x00000082


	//----- nvinfo : EIATTR_KPARAM_INFO
	.align		4
.L_298:
        /*0008*/ 	.byte	0x04, 0x17
        /*000a*/ 	.short	(.L_300 - .L_299)
.L_299:
        /*000c*/ 	.word	0x00000000
        /*0010*/ 	.short	0x0007
        /*0012*/ 	.short	0x0030
        /*0014*/ 	.byte	0x00, 0xf0, 0x05, 0x00


	//----- nvinfo : EIATTR_KPARAM_INFO
	.align		4
.L_300:
        /*0018*/ 	.byte	0x04, 0x17
        /*001a*/ 	.short	(.L_302 - .L_301)
.L_301:
        /*001c*/ 	.word	0x00000000
        /*0020*/ 	.short	0x0006
        /*0022*/ 	.short	0x002c
        /*0024*/ 	.byte	0x00, 0xf0, 0x11, 0x00


	//----- nvinfo : EIATTR_KPARAM_INFO
	.align		4
.L_302:
        /*0028*/ 	.byte	0x04, 0x17
        /*002a*/ 	.short	(.L_304 - .L_303)
.L_303:
        /*002c*/ 	.word	0x00000000
        /*0030*/ 	.short	0x0005
        /*0032*/ 	.short	0x0028
        /*0034*/ 	.byte	0x00, 0xf0, 0x11, 0x00


	//----- nvinfo : EIATTR_KPARAM_INFO
	.align		4
.L_304:
        /*0038*/ 	.byte	0x04, 0x17
        /*003a*/ 	.short	(.L_306 - .L_305)
.L_305:
        /*003c*/ 	.word	0x00000000
        /*0040*/ 	.short	0x0004
        /*0042*/ 	.short	0x0020
        /*0044*/ 	.byte	0x00, 0xf0, 0x21, 0x00


	//----- nvinfo : EIATTR_KPARAM_INFO
	.align		4
.L_306:
        /*0048*/ 	.byte	0x04, 0x17
        /*004a*/ 	.short	(.L_308 - .L_307)
.L_307:
        /*004c*/ 	.word	0x00000000
        /*0050*/ 	.short	0x0003
        /*0052*/ 	.short	0x0018
        /*0054*/ 	.byte	0x00, 0xf5, 0x21, 0x00


	//----- nvinfo : EIATTR_KPARAM_INFO
	.align		4
.L_308:
        /*0058*/ 	.byte	0x04, 0x17
        /*005a*/ 	.short	(.L_310 - .L_309)
.L_309:
        /*005c*/ 	.word	0x00000000
        /*0060*/ 	.short	0x0002
        /*0062*/ 	.short	0x0010
        /*0064*/ 	.byte	0x00, 0xf5, 0x21, 0x00


	//----- nvinfo : EIATTR_KPARAM_INFO
	.align		4
.L_310:
        /*0068*/ 	.byte	0x04, 0x17
        /*006a*/ 	.short	(.L_312 - .L_311)
.L_311:
        /*006c*/ 	.word	0x00000000
        /*0070*/ 	.short	0x0001
        /*0072*/ 	.short	0x0008
        /*0074*/ 	.byte	0x00, 0xf5, 0x21, 0x00


	//----- nvinfo : EIATTR_KPARAM_INFO
	.align		4
.L_312:
        /*0078*/ 	.byte	0x04, 0x17
        /*007a*/ 	.short	(.L_314 - .L_313)
.L_313:
        /*007c*/ 	.word	0x00000000
        /*0080*/ 	.short	0x0000
        /*0082*/ 	.short	0x0000
        /*0084*/ 	.byte	0x00, 0xf5, 0x21, 0x00


	//----- nvinfo : EIATTR_SPARSE_MMA_MASK
	.align		4
.L_314:
        /*0088*/ 	.byte	0x03, 0x50
        /*008a*/ 	.short	0x0000


	//----- nvinfo : EIATTR_MAXREG_COUNT
	.align		4
        /*008c*/ 	.byte	0x03, 0x1b
        /*008e*/ 	.short	0x00ff


	//----- nvinfo : EIATTR_NUM_BARRIERS
	.align		4
        /*0090*/ 	.byte	0x02, 0x4c
        /*0092*/ 	.byte	0x01
	.zero		1


	//----- nvinfo : EIATTR_MERCURY_ISA_VERSION
	.align		4
        /*0094*/ 	.byte	0x03, 0x5f
        /*0096*/ 	.short	0x0101


	//----- nvinfo : EIATTR_COOP_GROUP_MASK_REGIDS
	.align		4
        /*0098*/ 	.byte	0x04, 0x29
        /*009a*/ 	.short	(.L_316 - .L_315)


	//   ....[0]....
.L_315:
        /*009c*/ 	.word	0xffffffff


	//   ....[1]....
        /*00a0*/ 	.word	0xffffffff


	//   ....[2]....
        /*00a4*/ 	.word	0xffffffff


	//   ....[3]....
        /*00a8*/ 	.word	0xffffffff


	//   ....[4]....
        /*00ac*/ 	.word	0xffffffff


	//----- nvinfo : EIATTR_COOP_GROUP_INSTR_OFFSETS
	.align		4
.L_316:
        /*00b0*/ 	.byte	0x04, 0x28
        /*00b2*/ 	.short	(.L_318 - .L_317)


	//   ....[0]....
.L_317:
        /*00b4*/ 	.word	0x00001d20


	//   ....[1]....
        /*00b8*/ 	.word	0x00001d40


	//   ....[2]....
        /*00bc*/ 	.word	0x00001d60


	//   ....[3]....
        /*00c0*/ 	.word	0x00001d80


	//   ....[4]....
        /*00c4*/ 	.word	0x00001da0


	//----- nvinfo : EIATTR_VRC_CTA_INIT_COUNT
	.align		4
.L_318:
        /*00c8*/ 	.byte	0x02, 0x4a
	.zero		1
	.zero		1


	//----- nvinfo : EIATTR_EXIT_INSTR_OFFSETS
	.align		4
        /*00cc*/ 	.byte	0x04, 0x1c
        /*00ce*/ 	.short	(.L_320 - .L_319)


	//   ....[0]....
.L_319:
        /*00d0*/ 	.word	0x00003b60


	//   ....[1]....
        /*00d4*/ 	.word	0x00003bb0


	//----- nvinfo : EIATTR_MAX_THREADS
	.align		4
.L_320:
        /*00d8*/ 	.byte	0x04, 0x05
        /*00da*/ 	.short	(.L_322 - .L_321)
.L_321:
        /*00dc*/ 	.word	0x00000100
        /*00e0*/ 	.word	0x00000001
        /*00e4*/ 	.word	0x00000001


	//----- nvinfo : EIATTR_CBANK_PARAM_SIZE
	.align		4
.L_322:
        /*00e8*/ 	.byte	0x03, 0x19
        /*00ea*/ 	.short	0x0031


	//----- nvinfo : EIATTR_PARAM_CBANK
	.align		4
        /*00ec*/ 	.byte	0x04, 0x0a
        /*00ee*/ 	.short	(.L_324 - .L_323)
	.align		4
.L_323:
        /*00f0*/ 	.word	index@(.nv.constant0._ZN3cub18CUB_300001_SM_10006detail10radix_sort31DeviceRadixSortSingleTileKernelINS1_5radix10policy_hubIciyE10Policy1000ELNS0_9SortOrderE0EciyNS1_21identity_decomposer_tEEEvPKT1_PSA_PKT2_PSE_T3_iiT4_)
        /*00f4*/ 	.short	0x0380
        /*00f6*/ 	.short	0x0031


	//----- nvinfo : EIATTR_SW_WAR
	.align		4
.L_324:
        /*00f8*/ 	.byte	0x04, 0x36
        /*00fa*/ 	.short	(.L_326 - .L_325)
.L_325:
        /*00fc*/ 	.word	0x00000008
.L_326:


//--------------------- .nv.info._ZN3cub18CUB_300001_SM_10006detail11EmptyKernelIvEEvv --------------------------
	.section	.nv.info._ZN3cub18CUB_300001_SM_10006detail11EmptyKernelIvEEvv,"",@"SHT_CUDA_INFO"
	.sectionflags	@""
	.align	4


	//----- nvinfo : EIATTR_CUDA_API_VERSION
	.align		4
        /*0000*/ 	.byte	0x04, 0x37
        /*0002*/ 	.short	(.L_328 - .L_327)
.L_327:
        /*0004*/ 	.word	0x00000082


	//----- nvinfo : EIATTR_SPARSE_MMA_MASK
	.align		4
.L_328:
        /*0008*/ 	.byte	0x03, 0x50
        /*000a*/ 	.short	0x0000


	//----- nvinfo : EIATTR_MAXREG_COUNT
	.align		4
        /*000c*/ 	.byte	0x03, 0x1b
        /*000e*/ 	.short	0x00ff


	//----- nvinfo : EIATTR_MERCURY_ISA_VERSION
	.align		4
        /*0010*/ 	.byte	0x03, 0x5f
        /*0012*/ 	.short	0x0101


	//----- nvinfo : EIATTR_VRC_CTA_INIT_COUNT
	.align		4
        /*0014*/ 	.byte	0x02, 0x4a
	.zero		1
	.zero		1


	//----- nvinfo : EIATTR_EXIT_INSTR_OFFSETS
	.align		4
        /*0018*/ 	.byte	0x04, 0x1c
        /*001a*/ 	.short	(.L_330 - .L_329)


	//   ....[0]....
.L_329:
        /*001c*/ 	.word	0x00000010


	//----- nvinfo : EIATTR_SW_WAR
	.align		4
.L_330:
        /*0020*/ 	.byte	0x04, 0x36
        /*0022*/ 	.short	(.L_332 - .L_331)
.L_331:
        /*0024*/ 	.word	0x00000008
.L_332:


//--------------------- .nv.info._Z6fnKernPcPiS_  --------------------------
	.section	.nv.info._Z6fnKernPcPiS_,"",@"SHT_CUDA_INFO"
	.sectionflags	@""
	.align	4


	//----- nvinfo : EIATTR_CUDA_API_VERSION
	.align		4
        /*0000*/ 	.byte	0x04, 0x37
        /*0002*/ 	.short	(.L_334 - .L_333)
.L_333:
        /*0004*/ 	.word	0x00000082


	//----- nvinfo : EIATTR_KPARAM_INFO
	.align		4
.L_334:
        /*0008*/ 	.byte	0x04, 0x17
        /*000a*/ 	.short	(.L_336 - .L_335)
.L_335:
        /*000c*/ 	.word	0x00000000
        /*0010*/ 	.short	0x0002
        /*0012*/ 	.short	0x0010
        /*0014*/ 	.byte	0x00, 0xf5, 0x21, 0x00


	//----- nvinfo : EIATTR_KPARAM_INFO
	.align		4
.L_336:
        /*0018*/ 	.byte	0x04, 0x17
        /*001a*/ 	.short	(.L_338 - .L_337)
.L_337:
        /*001c*/ 	.word	0x00000000
        /*0020*/ 	.short	0x0001
        /*0022*/ 	.short	0x0008
        /*0024*/ 	.byte	0x00, 0xf5, 0x21, 0x00


	//----- nvinfo : EIATTR_KPARAM_INFO
	.align		4
.L_338:
        /*0028*/ 	.byte	0x04, 0x17
        /*002a*/ 	.short	(.L_340 - .L_339)
.L_339:
        /*002c*/ 	.word	0x00000000
        /*0030*/ 	.short	0x0000
        /*0032*/ 	.short	0x0000
        /*0034*/ 	.byte	0x00, 0xf5, 0x21, 0x00


	//----- nvinfo : EIATTR_SPARSE_MMA_MASK
	.align		4
.L_340:
        /*0038*/ 	.byte	0x03, 0x50
        /*003a*/ 	.short	0x0000


	//----- nvinfo : EIATTR_MAXREG_COUNT
	.align		4
        /*003c*/ 	.byte	0x03, 0x1b
        /*003e*/ 	.short	0x00ff


	//----- nvinfo : EIATTR_MERCURY_ISA_VERSION
	.align		4
        /*0040*/ 	.byte	0x03, 0x5f
        /*0042*/ 	.short	0x0101


	//----- nvinfo : EIATTR_VRC_CTA_INIT_COUNT
	.align		4
        /*0044*/ 	.byte	0x02, 0x4a
	.zero		1
	.zero		1


	//----- nvinfo : EIATTR_EXIT_INSTR_OFFSETS
	.align		4
        /*0048*/ 	.byte	0x04, 0x1c
        /*004a*/ 	.short	(.L_342 - .L_341)


	//   ....[0]....
.L_341:
        /*004c*/ 	.word	0x000000e0


	//----- nvinfo : EIATTR_CBANK_PARAM_SIZE
	.align		4
.L_342:
        /*0050*/ 	.byte	0x03, 0x19
        /*0052*/ 	.short	0x0018


	//----- nvinfo : EIATTR_PARAM_CBANK
	.align		4
        /*0054*/ 	.byte	0x04, 0x0a
        /*0056*/ 	.short	(.L_344 - .L_343)
	.align		4
.L_343:
        /*0058*/ 	.word	index@(.nv.constant0._Z6fnKernPcPiS_)
        /*005c*/ 	.short	0x0380
        /*005e*/ 	.short	0x0018


	//----- nvinfo : EIATTR_SW_WAR
	.align		4
.L_344:
        /*0060*/ 	.byte	0x04, 0x36
        /*0062*/ 	.short	(.L_346 - .L_345)
.L_345:
        /*0064*/ 	.word	0x00000008
.L_346:


//--------------------- .nv.callgraph             --------------------------
	.section	.nv.callgraph,"",@"SHT_CUDA_CALLGRAPH"
	.align	4
	.sectionentsize	8
	.align		4
        /*0000*/ 	.word	0x00000000
	.align		4
        /*0004*/ 	.word	0xffffffff
	.align		4
        /*0008*/ 	.word	0x00000000
	.align		4
        /*000c*/ 	.word	0xfffffffe
	.align		4
        /*0010*/ 	.word	0x00000000
	.align		4
        /*0014*/ 	.word	0xfffffffd
	.align		4
        /*0018*/ 	.word	0x00000000
	.align		4
        /*001c*/ 	.word	0xfffffffc


//--------------------- .nv.constant4             --------------------------
	.section	.nv.constant4,"a",@progbits
	.align	8
	.align		8
.nv.constant4:
        /*0000*/ 	.dword	_ZN34_INTERNAL_05f273ee_4_k_cu_eba852164cuda3std3__45__cpo5beginE
	.align		8
        /*0008*/ 	.dword	_ZN34_INTERNAL_05f273ee_4_k_cu_eba852164cuda3std3__45__cpo3endE
	.align		8
        /*0010*/ 	.dword	_ZN34_INTERNAL_05f273ee_4_k_cu_eba852164cuda3std3__45__cpo6cbeginE
	.align		8
        /*0018*/ 	.dword	_ZN34_INTERNAL_05f273ee_4_k_cu_eba852164cuda3std3__45__cpo4cendE
	.align		8
        /*0020*/ 	.dword	_ZN34_INTERNAL_05f273ee_4_k_cu_eba852164cuda3std3__45__cpo6rbeginE
	.align		8
        /*0028*/ 	.dword	_ZN34_INTERNAL_05f273ee_4_k_cu_eba852164cuda3std3__45__cpo4rendE
	.align		8
        /*0030*/ 	.dword	_ZN34_INTERNAL_05f273ee_4_k_cu_eba852164cuda3std3__45__cpo7crbeginE
	.align		8
        /*0038*/ 	.dword	_ZN34_INTERNAL_05f273ee_4_k_cu_eba852164cuda3std3__45__cpo5crendE
	.align		8
        /*0040*/ 	.dword	_ZN34_INTERNAL_05f273ee_4_k_cu_eba852164cuda3std3__436_GLOBAL__N__05f273ee_4_k_cu_eba852166ignoreE
	.align		8
        /*0048*/ 	.dword	_ZN34_INTERNAL_05f273ee_4_k_cu_eba852164cuda3std3__419piecewise_constructE
	.align		8
        /*0050*/ 	.dword	_ZN34_INTERNAL_05f273ee_4_k_cu_eba852164cuda3std3__48in_placeE
	.align		8
        /*0058*/ 	.dword	_ZN34_INTERNAL_05f273ee_4_k_cu_eba852164cuda3std3__420unreachable_sentinelE
	.align		8
        /*0060*/ 	.dword	_ZN34_INTERNAL_05f273ee_4_k_cu_eba852164cuda3std3__47nulloptE
	.align		8
        /*0068*/ 	.dword	_ZN34_INTERNAL_05f273ee_4_k_cu_eba852164cuda3std3__48unexpectE
	.align		8
        /*0070*/ 	.dword	_ZN34_INTERNAL_05f273ee_4_k_cu_eba852164cuda3std6ranges3__45__cpo4swapE
	.align		8
        /*0078*/ 	.dword	_ZN34_INTERNAL_05f273ee_4_k_cu_eba852164cuda3std6ranges3__45__cpo9iter_moveE
	.align		8
        /*0080*/ 	.dword	_ZN34_INTERNAL_05f273ee_4_k_cu_eba852164cuda3std6ranges3__45__cpo5beginE
	.align		8
        /*0088*/ 	.dword	_ZN34_INTERNAL_05f273ee_4_k_cu_eba852164cuda3std6ranges3__45__cpo3endE
	.align		8
        /*0090*/ 	.dword	_ZN34_INTERNAL_05f273ee_4_k_cu_eba852164cuda3std6ranges3__45__cpo6cbeginE
	.align		8
        /*0098*/ 	.dword	_ZN34_INTERNAL_05f273ee_4_k_cu_eba852164cuda3std6ranges3__45__cpo4cendE
	.align		8
        /*00a0*/ 	.dword	_ZN34_INTERNAL_05f273ee_4_k_cu_eba852164cuda3std6ranges3__45__cpo7advanceE
	.align		8
        /*00a8*/ 	.dword	_ZN34_INTERNAL_05f273ee_4_k_cu_eba852164cuda3std6ranges3__45__cpo9iter_swapE
	.align		8
        /*00b0*/ 	.dword	_ZN34_INTERNAL_05f273ee_4_k_cu_eba852164cuda3std6ranges3__45__cpo4nextE
	.align		8
        /*00b8*/ 	.dword	_ZN34_INTERNAL_05f273ee_4_k_cu_eba852164cuda3std6ranges3__45__cpo4prevE
	.align		8
        /*00c0*/ 	.dword	_ZN34_INTERNAL_05f273ee_4_k_cu_eba852164cuda3std6ranges3__45__cpo4dataE
	.align		8
        /*00c8*/ 	.dword	_ZN34_INTERNAL_05f273ee_4_k_cu_eba852164cuda3std6ranges3__45__cpo5cdataE
	.align		8
        /*00d0*/ 	.dword	_ZN34_INTERNAL_05f273ee_4_k_cu_eba852164cuda3std6ranges3__45__cpo4sizeE
	.align		8
        /*00d8*/ 	.dword	_ZN34_INTERNAL_05f273ee_4_k_cu_eba852164cuda3std6ranges3__45__cpo5ssizeE
	.align		8
        /*00e0*/ 	.dword	_ZN34_INTERNAL_05f273ee_4_k_cu_eba852164cuda3std6ranges3__45__cpo8distanceE
	.align		8
        /*00e8*/ 	.dword	_ZN34_INTERNAL_05f273ee_4_k_cu_eba852166thrust24THRUST_300001_SM_1000_NS8cuda_cub3parE
	.align		8
        /*00f0*/ 	.dword	_ZN34_INTERNAL_05f273ee_4_k_cu_eba852166thrust24THRUST_300001_SM_1000_NS8cuda_cub10par_nosyncE
	.align		8
        /*00f8*/ 	.dword	_ZN34_INTERNAL_05f273ee_4_k_cu_eba852166thrust24THRUST_300001_SM_1000_NS6system6detail10sequential3seqE
	.align		8
        /*0100*/ 	.dword	_ZN34_INTERNAL_05f273ee_4_k_cu_eba852166thrust24THRUST_300001_SM_1000_NS6system3cpp3parE
	.align		8
        /*0108*/ 	.dword	_ZN34_INTERNAL_05f273ee_4_k_cu_eba852166thrust24THRUST_300001_SM_1000_NS12placeholders2_1E
	.align		8
        /*0110*/ 	.dword	_ZN34_INTERNAL_05f273ee_4_k_cu_eba852166thrust24THRUST_300001_SM_1000_NS12placeholders2_2E
	.align		8
        /*0118*/ 	.dword	_ZN34_INTERNAL_05f273ee_4_k_cu_eba852166thrust24THRUST_300001_SM_1000_NS12placeholders2_3E
	.align		8
        /*0120*/ 	.dword	_ZN34_INTERNAL_05f273ee_4_k_cu_eba852166thrust24THRUST_300001_SM_1000_NS12placeholders2_4E
	.align		8
        /*0128*/ 	.dword	_ZN34_INTERNAL_05f273ee_4_k_cu_eba852166thrust24THRUST_300001_SM_1000_NS12placeholders2_5E
	.align		8
        /*0130*/ 	.dword	_ZN34_INTERNAL_05f273ee_4_k_cu_eba852166thrust24THRUST_300001_SM_1000_NS12placeholders2_6E
	.align		8
        /*0138*/ 	.dword	_ZN34_INTERNAL_05f273ee_4_k_cu_eba852166thrust24THRUST_300001_SM_1000_NS12placeholders2_7E
	.align		8
        /*0140*/ 	.dword	_ZN34_INTERNAL_05f273ee_4_k_cu_eba852166thrust24THRUST_300001_SM_1000_NS12placeholders2_8E
	.align		8
        /*0148*/ 	.dword	_ZN34_INTERNAL_05f273ee_4_k_cu_eba852166thrust24THRUST_300001_SM_1000_NS12placeholders2_9E
	.align		8
        /*0150*/ 	.dword	_ZN34_INTERNAL_05f273ee_4_k_cu_eba852166thrust24THRUST_300001_SM_1000_NS12placeholders3_10E
	.align		8
        /*0158*/ 	.dword	_ZN34_INTERNAL_05f273ee_4_k_cu_eba852166thrust24THRUST_300001_SM_1000_NS3seqE
	.align		8
        /*0160*/ 	.dword	_ZN34_INTERNAL_05f273ee_4_k_cu_eba852166thrust24THRUST_300001_SM_1000_NS6deviceE


//--------------------- .text._ZN3cub18CUB_300001_SM_10006detail10radix_sort29DeviceRadixSortOnesweepKernelINS1_5radix10policy_hubIccyE10Policy1000ELNS0_9SortOrderE0EccyiiNS1_21identity_decomposer_tEEEvPT5_SB_PT3_PKSC_PT1_PKSG_PT2_PKSK_T4_iiT6_ --------------------------
	.section	.text._ZN3cub18CUB_300001_SM_10006detail10radix_sort29DeviceRadixSortOnesweepKernelINS1_5radix10policy_hubIccyE10Policy1000ELNS0_9SortOrderE0EccyiiNS1_21identity_decomposer_tEEEvPT5_SB_PT3_PKSC_PT1_PKSG_PT2_PKSK_T4_iiT6_,"ax",@progbits
	.align	128
        .global         _ZN3cub18CUB_300001_SM_10006detail10radix_sort29DeviceRadixSortOnesweepKernelINS1_5radix10policy_hubIccyE10Policy1000ELNS0_9SortOrderE0EccyiiNS1_21identity_decomposer_tEEEvPT5_SB_PT3_PKSC_PT1_PKSG_PT2_PKSK_T4_iiT6_
        .type           _ZN3cub18CUB_300001_SM_10006detail10radix_sort29DeviceRadixSortOnesweepKernelINS1_5radix10policy_hubIccyE10Policy1000ELNS0_9SortOrderE0EccyiiNS1_21identity_decomposer_tEEEvPT5_SB_PT3_PKSC_PT1_PKSG_PT2_PKSK_T4_iiT6_,@function
        .size           _ZN3cub18CUB_300001_SM_10006detail10radix_sort29DeviceRadixSortOnesweepKernelINS1_5radix10policy_hubIccyE10Policy1000ELNS0_9SortOrderE0EccyiiNS1_21identity_decomposer_tEEEvPT5_SB_PT3_PKSC_PT1_PKSG_PT2_PKSK_T4_iiT6_,(.L_x_479 - _ZN3cub18CUB_300001_SM_10006detail10radix_sort29DeviceRadixSortOnesweepKernelINS1_5radix10policy_hubIccyE10Policy1000ELNS0_9SortOrderE0EccyiiNS1_21identity_decomposer_tEEEvPT5_SB_PT3_PKSC_PT1_PKSG_PT2_PKSK_T4_iiT6_)
        .other          _ZN3cub18CUB_300001_SM_10006detail10radix_sort29DeviceRadixSortOnesweepKernelINS1_5radix10policy_hubIccyE10Policy1000ELNS0_9SortOrderE0EccyiiNS1_21identity_decomposer_tEEEvPT5_SB_PT3_PKSC_PT1_PKSG_PT2_PKSK_T4_iiT6_,@"STO_CUDA_ENTRY STV_DEFAULT"
_ZN3cub18CUB_300001_SM_10006detail10radix_sort29DeviceRadixSortOnesweepKernelINS1_5radix10policy_hubIccyE10Policy1000ELNS0_9SortOrderE0EccyiiNS1_21identity_decomposer_tEEEvPT5_SB_PT3_PKSC_PT1_PKSG_PT2_PKSK_T4_iiT6_:
.text._ZN3cub18CUB_300001_SM_10006detail10radix_sort29DeviceRadixSortOnesweepKernelINS1_5radix10policy_hubIccyE10Policy1000ELNS0_9SortOrderE0EccyiiNS1_21identity_decomposer_tEEEvPT5_SB_PT3_PKSC_PT1_PKSG_PT2_PKSK_T4_iiT6_:
[----:B------:R-:W0:Y:S01]  /*0000*/  LDC R1, c[0x0][0x37c] ;  /* 0x0000df00ff017b82 */ /* 0x000e220000000800 */
[----:B------:R-:W1:Y:S01]  /*0010*/  S2R R43, SR_TID.X ;  /* 0x00000000002b7919 */ /* 0x000e620000002100 */
[----:B------:R-:W-:Y:S01]  /*0020*/  MOV R2, 0x400 ;  /* 0x0000040000027802 */ /* 0x000fe20000000f00 */
[----:B------:R-:W2:Y:S01]  /*0030*/  LDCU.64 UR8, c[0x0][0x358] ;  /* 0x00006b00ff0877ac */ /* 0x000ea20008000a00 */
[----:B------:R-:W-:Y:S01]  /*0040*/  BSSY.RECONVERGENT B0, `(.L_x_0) ;  /* 0x000000d000007945 */ /* 0x000fe20003800200 */
[----:B------:R-:W3:Y:S01]  /*0050*/  S2R R3, SR_CgaCtaId ;  /* 0x0000000000037919 */ /* 0x000ee20000008800 */
[----:B0-----:R-:W-:Y:S01]  /*0060*/  VIADD R1, R1, 0xffffffe8 ;  /* 0xffffffe801017836 */ /* 0x001fe20000000000 */
[----:B-1----:R-:W-:Y:S02]  /*0070*/  ISETP.NE.AND P0, PT, R43, RZ, PT ;  /* 0x000000ff2b00720c */ /* 0x002fe40003f05270 */
[----:B---3--:R-:W-:-:S11]  /*0080*/  LEA R2, R3, R2, 0x18 ;  /* 0x0000000203027211 */ /* 0x008fd600078ec0ff */
[----:B--2---:R-:W-:Y:S05]  /*0090*/  @P0 BRA `(.L_x_1) ;  /* 0x00000000001c0947 */ /* 0x004fea0003800000 */
[----:B------:R-:W0:Y:S01]  /*00a0*/  LDC.64 R4, c[0x0][0x388] ;  /* 0x0000e200ff047b82 */ /* 0x000e220000000a00 */
[----:B------:R-:W-:-:S05]  /*00b0*/  IMAD.MOV.U32 R3, RZ, RZ, 0x1 ;  /* 0x00000001ff037424 */ /* 0x000fca00078e00ff */
[----:B0-----:R-:W2:Y:S02]  /*00c0*/  ATOMG.E.ADD.STRONG.GPU PT, R4, desc[UR8][R4.64], R3 ;  /* 0x80000003040479a8 */ /* 0x001ea400081ef108 */
[----:B------:R-:W0:Y:S01]  /*00d0*/  S2UR UR5, SR_CgaCtaId ;  /* 0x00000000000579c3 */ /* 0x000e220000008800 */
[----:B------:R-:W-:Y:S02]  /*00e0*/  UMOV UR4, 0x400 ;  /* 0x0000040000047882 */ /* 0x000fe40000000000 */
[----:B0-----:R-:W-:-:S09]  /*00f0*/  ULEA UR4, UR5, UR4, 0x18 ;  /* 0x0000000405047291 */ /* 0x001fd2000f8ec0ff */
[----:B--2---:R0:W-:Y:S03]  /*0100*/  STS [UR4+0x3aa0], R4 ;  /* 0x003aa004ff007988 */ /* 0x0041e60008000804 */
.L_x_1:
[----:B------:R-:W-:Y:S05]  /*0110*/  BSYNC.RECONVERGENT B0 ;  /* 0x0000000000007941 */ /* 0x000fea0003800200 */
.L_x_0:
[----:B------:R-:W-:Y:S01]  /*0120*/  BAR.SYNC.DEFER_BLOCKING 0x0 ;  /* 0x0000000000007b1d */ /* 0x000fe20000010000 */
[----:B------:R-:W-:-:S05]  /*0130*/  SHF.R.U32.HI R0, RZ, 0x5, R43 ;  /* 0x00000005ff007819 */ /* 0x000fca000001162b */
[----:B------:R-:W1:Y:S01]  /*0140*/  LDCU UR4, c[0x0][0x3c0] ;  /* 0x00007800ff0477ac */ /* 0x000e620008000800 */
[----:B------:R-:W2:Y:S01]  /*0150*/  S2R R26, SR_LANEID ;  /* 0x00000000001a7919 */ /* 0x000ea20000000000 */
[----:B------:R-:W3:Y:S02]  /*0160*/  LDS R3, [R2+0x3aa0] ;  /* 0x003aa00002037984 */ /* 0x000ee40000000800 */
[----:B---3--:R-:W-:-:S04]  /*0170*/  IMAD R59, R3, 0x1e00, RZ ;  /* 0x00001e00033b7824 */ /* 0x008fc800078e02ff */
[----:B------:R-:W-:Y:S01]  /*0180*/  VIADD R57, R59, 0x1e00 ;  /* 0x00001e003b397836 */ /* 0x000fe20000000000 */
[----:B------:R-:W-:-:S04]  /*0190*/  SHF.R.S32.HI R27, RZ, 0x1f, R59 ;  /* 0x0000001fff1b7819 */ /* 0x000fc8000001143b */
[----:B-1----:R-:W-:-:S13]  /*01a0*/  ISETP.GT.AND P0, PT, R57, UR4, PT ;  /* 0x0000000439007c0c */ /* 0x002fda000bf04270 */
[----:B--2---:R-:W-:Y:S05]  /*01b0*/  @P0 BRA `(.L_x_2) ;  /* 0x00000000006c0947 */ /* 0x004fea0003800000 */
[----:B------:R-:W1:Y:S01]  /*01c0*/  LDCU.64 UR4, c[0x0][0x3a8] ;  /* 0x00007500ff0477ac */ /* 0x000e620008000a00 */
[C---:B0-----:R-:W-:Y:S02]  /*01d0*/  LOP3.LUT R4, R43.reuse, 0x1f, RZ, 0xc0, !PT ;  /* 0x0000001f2b047812 */ /* 0x041fe400078ec0ff */
[----:B------:R-:W-:-:S05]  /*01e0*/  LOP3.LUT R5, R43, 0x3e0, RZ, 0xc0, !PT ;  /* 0x000003e02b057812 */ /* 0x000fca00078ec0ff */
[----:B------:R-:W-:-:S05]  /*01f0*/  IMAD R4, R5, 0x14, R4 ;  /* 0x0000001405047824 */ /* 0x000fca00078e0204 */
[----:B-1----:R-:W-:-:S04]  /*0200*/  IADD3 R16, P0, P1, R4, UR4, R59 ;  /* 0x0000000404107c10 */ /* 0x002fc8000f91e03b */
[----:B------:R-:W-:-:S05]  /*0210*/  IADD3.X R17, PT, PT, RZ, UR5, R27, P0, P1 ;  /* 0x00000005ff117c10 */ /* 0x000fca00087e241b */
[----:B------:R0:W5:Y:S04]  /*0220*/  LDG.E.U8 R55, desc[UR8][R16.64] ;  /* 0x0000000810377981 */ /* 0x000168000c1e1100 */
        /* <DEDUP_REMOVED lines=18> */
[----:B------:R0:W5:Y:S01]  /*0350*/  LDG.E.U8 R15, desc[UR8][R16.64+0x260] ;  /* 0x00026008100f7981 */ /* 0x000162000c1e1100 */
[----:B------:R-:W-:Y:S05]  /*0360*/  BRA `(.L_x_3) ;  /* 0x0000000400607947 */ /* 0x000fea0003800000 */
.L_x_2:
[----:B------:R-:W1:Y:S01]  /*0370*/  LDCU.64 UR6, c[0x0][0x3a8] ;  /* 0x00007500ff0677ac */ /* 0x000e620008000a00 */
[C---:B0-----:R-:W-:Y:S01]  /*0380*/  LOP3.LUT R4, R43.reuse, 0x1f, RZ, 0xc0, !PT ;  /* 0x0000001f2b047812 */ /* 0x041fe200078ec0ff */
[----:B------:R-:W-:Y:S01]  /*0390*/  IMAD.MOV.U32 R55, RZ, RZ, 0x7f ;  /* 0x0000007fff377424 */ /* 0x000fe200078e00ff */
[----:B------:R-:W-:Y:S01]  /*03a0*/  LOP3.LUT R5, R43, 0x3e0, RZ, 0xc0, !PT ;  /* 0x000003e02b057812 */ /* 0x000fe200078ec0ff */
[----:B------:R-:W-:Y:S01]  /*03b0*/  IMAD.MOV.U32 R53, RZ, RZ, 0x7f ;  /* 0x0000007fff357424 */ /* 0x000fe200078e00ff */
[----:B------:R-:W-:-:S03]  /*03c0*/  IADD3 R11, PT, PT, -R59, UR4, RZ ;  /* 0x000000043b0b7c10 */ /* 0x000fc6000fffe1ff */
[----:B------:R-:W-:Y:S02]  /*03d0*/  IMAD R4, R5, 0x14, R4 ;  /* 0x0000001405047824 */ /* 0x000fe400078e0204 */
[----:B------:R-:W-:Y:S02]  /*03e0*/  IMAD.MOV.U32 R5, RZ, RZ, 0x7f ;  /* 0x0000007fff057424 */ /* 0x000fe400078e00ff */
[C---:B------:R-:W-:Y:S01]  /*03f0*/  VIADD R6, R4.reuse, 0x20 ;  /* 0x0000002004067836 */ /* 0x040fe20000000000 */
[CC--:B------:R-:W-:Y:S01]  /*0400*/  ISETP.GE.AND P5, PT, R4.reuse, R11.reuse, PT ;  /* 0x0000000b0400720c */ /* 0x0c0fe20003fa6270 */
[C---:B------:R-:W-:Y:S02]  /*0410*/  VIADD R8, R4.reuse, 0x40 ;  /* 0x0000004004087836 */ /* 0x040fe40000000000 */
[----:B------:R-:W-:Y:S01]  /*0420*/  VIADD R10, R4, 0x60 ;  /* 0x00000060040a7836 */ /* 0x000fe20000000000 */
[-C--:B------:R-:W-:Y:S01]  /*0430*/  ISETP.GE.AND P4, PT, R6, R11.reuse, PT ;  /* 0x0000000b0600720c */ /* 0x080fe20003f86270 */
[C---:B------:R-:W-:Y:S01]  /*0440*/  VIADD R6, R4.reuse, 0xa0 ;  /* 0x000000a004067836 */ /* 0x040fe20000000000 */
[C---:B-1----:R-:W-:Y:S01]  /*0450*/  IADD3 R16, P0, P6, R4.reuse, UR6, R59 ;  /* 0x0000000604107c10 */ /* 0x042fe2000fe1e03b */
[----:B------:R-:W-:Y:S01]  /*0460*/  VIADD R12, R4, 0x80 ;  /* 0x00000080040c7836 */ /* 0x000fe20000000000 */
[----:B------:R-:W-:Y:S01]  /*0470*/  ISETP.GE.AND P3, PT, R8, R11, PT ;  /* 0x0000000b0800720c */ /* 0x000fe20003f66270 */
[----:B------:R-:W-:Y:S01]  /*0480*/  VIADD R8, R4, 0xc0 ;  /* 0x000000c004087836 */ /* 0x000fe20000000000 */
[----:B------:R-:W-:-:S02]  /*0490*/  IADD3.X R17, PT, PT, RZ, UR7, R27, P0, P6 ;  /* 0x00000007ff117c10 */ /* 0x000fc400087ec41b */
[-C--:B------:R-:W-:Y:S01]  /*04a0*/  ISETP.GE.AND P0, PT, R6, R11.reuse, PT ;  /* 0x0000000b0600720c */ /* 0x080fe20003f06270 */
[----:B------:R-:W-:Y:S01]  /*04b0*/  VIADD R6, R4, 0xe0 ;  /* 0x000000e004067836 */ /* 0x000fe20000000000 */
[-C--:B------:R-:W-:Y:S01]  /*04c0*/  ISETP.GE.AND P2, PT, R10, R11.reuse, PT ;  /* 0x0000000b0a00720c */ /* 0x080fe20003f46270 */
[----:B------:R1:W5:Y:S01]  /*04d0*/  @!P5 LDG.E.U8 R55, desc[UR8][R16.64] ;  /* 0x000000081037d981 */ /* 0x000362000c1e1100 */
[-C--:B------:R-:W-:Y:S02]  /*04e0*/  ISETP.GE.AND P1, PT, R12, R11.reuse, PT ;  /* 0x0000000b0c00720c */ /* 0x080fe40003f26270 */
[-C--:B------:R-:W-:Y:S01]  /*04f0*/  ISETP.GE.AND P5, PT, R6, R11.reuse, PT ;  /* 0x0000000b0600720c */ /* 0x080fe20003fa6270 */
[----:B------:R-:W-:Y:S01]  /*0500*/  VIADD R6, R4, 0x100 ;  /* 0x0000010004067836 */ /* 0x000fe20000000000 */
[----:B------:R-:W-:Y:S01]  /*0510*/  ISETP.GE.AND P6, PT, R8, R11, PT ;  /* 0x0000000b0800720c */ /* 0x000fe20003fc6270 */
[----:B------:R-:W-:Y:S01]  /*0520*/  IMAD.MOV.U32 R7, RZ, RZ, 0x7f ;  /* 0x0000007fff077424 */ /* 0x000fe200078e00ff */
[----:B------:R1:W5:Y:S01]  /*0530*/  @!P4 LDG.E.U8 R53, desc[UR8][R16.64+0x20] ;  /* 0x000020081035c981 */ /* 0x000362000c1e1100 */
[----:B------:R-:W-:-:S02]  /*0540*/  VIADD R8, R4, 0x120 ;  /* 0x0000012004087836 */ /* 0x000fc40000000000 */
[----:B------:R-:W-:Y:S01]  /*0550*/  IMAD.MOV.U32 R9, RZ, RZ, 0x7f ;  /* 0x0000007fff097424 */ /* 0x000fe200078e00ff */
[-C--:B------:R-:W-:Y:S01]  /*0560*/  ISETP.GE.AND P4, PT, R6, R11.reuse, PT ;  /* 0x0000000b0600720c */ /* 0x080fe20003f86270 */
[----:B------:R1:W5:Y:S01]  /*0570*/  @!P3 LDG.E.U8 R5, desc[UR8][R16.64+0x40] ;  /* 0x000040081005b981 */ /* 0x000362000c1e1100 */
[----:B------:R-:W-:Y:S02]  /*0580*/  PRMT R6, R7, 0x7610, R6 ;  /* 0x0000761007067816 */ /* 0x000fe40000000006 */
[-C--:B------:R-:W-:Y:S01]  /*0590*/  ISETP.GE.AND P3, PT, R8, R11.reuse, PT ;  /* 0x0000000b0800720c */ /* 0x080fe20003f66270 */
[C---:B------:R-:W-:Y:S01]  /*05a0*/  VIADD R8, R4.reuse, 0x140 ;  /* 0x0000014004087836 */ /* 0x040fe20000000000 */
[----:B------:R-:W-:Y:S01]  /*05b0*/  PRMT R7, R9, 0x7610, R7 ;  /* 0x0000761009077816 */ /* 0x000fe20000000007 */
[----:B------:R-:W-:Y:S01]  /*05c0*/  IMAD.MOV.U32 R12, RZ, RZ, 0x7f ;  /* 0x0000007fff0c7424 */ /* 0x000fe200078e00ff */
[----:B------:R1:W5:Y:S01]  /*05d0*/  @!P2 LDG.E.U8 R6, desc[UR8][R16.64+0x60] ;  /* 0x000060081006a981 */ /* 0x000362000c1e1100 */
[----:B------:R-:W-:Y:S01]  /*05e0*/  VIADD R10, R4, 0x160 ;  /* 0x00000160040a7836 */ /* 0x000fe20000000000 */
[----:B------:R-:W-:-:S02]  /*05f0*/  ISETP.GE.AND P2, PT, R8, R11, PT ;  /* 0x0000000b0800720c */ /* 0x000fc40003f46270 */
[----:B------:R-:W-:Y:S01]  /*0600*/  PRMT R8, R12, 0x7610, R8 ;  /* 0x000076100c087816 */ /* 0x000fe20000000008 */
[----:B------:R1:W5:Y:S01]  /*0610*/  @!P1 LDG.E.U8 R7, desc[UR8][R16.64+0x80] ;  /* 0x0000800810079981 */ /* 0x000362000c1e1100 */
[-C--:B------:R-:W-:Y:S01]  /*0620*/  ISETP.GE.AND P1, PT, R10, R11.reuse, PT ;  /* 0x0000000b0a00720c */ /* 0x080fe20003f26270 */
[----:B------:R-:W-:Y:S02]  /*0630*/  VIADD R10, R4, 0x180 ;  /* 0x00000180040a7836 */ /* 0x000fe40000000000 */
[----:B------:R-:W-:Y:S01]  /*0640*/  IMAD.MOV.U32 R49, RZ, RZ, 0x7f ;  /* 0x0000007fff317424 */ /* 0x000fe200078e00ff */
[----:B------:R1:W5:Y:S02]  /*0650*/  @!P0 LDG.E.U8 R8, desc[UR8][R16.64+0xa0] ;  /* 0x0000a00810088981 */ /* 0x000364000c1e1100 */
[-C--:B------:R-:W-:Y:S01]  /*0660*/  ISETP.GE.AND P0, PT, R10, R11.reuse, PT ;  /* 0x0000000b0a00720c */ /* 0x080fe20003f06270 */
[----:B------:R-:W-:Y:S02]  /*0670*/  VIADD R10, R4, 0x1c0 ;  /* 0x000001c0040a7836 */ /* 0x000fe40000000000 */
[----:B------:R-:W-:Y:S01]  /*0680*/  IMAD.MOV.U32 R51, RZ, RZ, 0x7f ;  /* 0x0000007fff337424 */ /* 0x000fe200078e00ff */
[----:B------:R1:W5:Y:S01]  /*0690*/  @!P5 LDG.E.U8 R49, desc[UR8][R16.64+0xe0] ;  /* 0x0000e0081031d981 */ /* 0x000362000c1e1100 */
[----:B------:R-:W-:Y:S01]  /*06a0*/  IMAD.MOV.U32 R33, RZ, RZ, 0x7f ;  /* 0x0000007fff217424 */ /* 0x000fe200078e00ff */
[----:B------:R-:W-:Y:S01]  /*06b0*/  ISETP.GE.AND P5, PT, R10, R11, PT ;  /* 0x0000000b0a00720c */ /* 0x000fe20003fa6270 */
[----:B------:R-:W-:-:S02]  /*06c0*/  VIADD R12, R4, 0x1a0 ;  /* 0x000001a0040c7836 */ /* 0x000fc40000000000 */
[----:B------:R-:W-:Y:S01]  /*06d0*/  VIADD R10, R4, 0x200 ;  /* 0x00000200040a7836 */ /* 0x000fe20000000000 */
[----:B------:R1:W5:Y:S01]  /*06e0*/  @!P6 LDG.E.U8 R51, desc[UR8][R16.64+0xc0] ;  /* 0x0000c0081033e981 */ /* 0x000362000c1e1100 */
[----:B------:R-:W-:Y:S01]  /*06f0*/  IMAD.MOV.U32 R48, RZ, RZ, 0x7f ;  /* 0x0000007fff307424 */ /* 0x000fe200078e00ff */
[-C--:B------:R-:W-:Y:S01]  /*0700*/  ISETP.GE.AND P6, PT, R12, R11.reuse, PT ;  /* 0x0000000b0c00720c */ /* 0x080fe20003fc6270 */
[----:B------:R-:W-:Y:S01]  /*0710*/  IMAD.MOV.U32 R32, RZ, RZ, 0x7f ;  /* 0x0000007fff207424 */ /* 0x000fe200078e00ff */
[----:B------:R1:W5:Y:S01]  /*0720*/  @!P3 LDG.E.U8 R33, desc[UR8][R16.64+0x120] ;  /* 0x000120081021b981 */ /* 0x000362000c1e1100 */
[-C--:B------:R-:W-:Y:S01]  /*0730*/  ISETP.GE.AND P3, PT, R10, R11.reuse, PT ;  /* 0x0000000b0a00720c */ /* 0x080fe20003f66270 */
[C---:B------:R-:W-:Y:S02]  /*0740*/  VIADD R12, R4.reuse, 0x1e0 ;  /* 0x000001e0040c7836 */ /* 0x040fe40000000000 */
[----:B------:R-:W-:Y:S01]  /*0750*/  VIADD R10, R4, 0x220 ;  /* 0x00000220040a7836 */ /* 0x000fe20000000000 */
[----:B------:R1:W5:Y:S01]  /*0760*/  @!P4 LDG.E.U8 R48, desc[UR8][R16.64+0x100] ;  /* 0x000100081030c981 */ /* 0x000362000c1e1100 */
[----:B------:R-:W-:Y:S01]  /*0770*/  IMAD.MOV.U32 R31, RZ, RZ, 0x7f ;  /* 0x0000007fff1f7424 */ /* 0x000fe200078e00ff */
[----:B------:R-:W-:-:S02]  /*0780*/  ISETP.GE.AND P4, PT, R12, R11, PT ;  /* 0x0000000b0c00720c */ /* 0x000fc40003f86270 */
[----:B------:R1:W5:Y:S01]  /*0790*/  @!P2 LDG.E.U8 R32, desc[UR8][R16.64+0x140] ;  /* 0x000140081020a981 */ /* 0x000362000c1e1100 */
[-C--:B------:R-:W-:Y:S01]  /*07a0*/  ISETP.GE.AND P2, PT, R10, R11.reuse, PT ;  /* 0x0000000b0a00720c */ /* 0x080fe20003f46270 */
[C---:B------:R-:W-:Y:S02]  /*07b0*/  VIADD R12, R4.reuse, 0x240 ;  /* 0x00000240040c7836 */ /* 0x040fe40000000000 */
[----:B------:R-:W-:Y:S01]  /*07c0*/  VIADD R10, R4, 0x260 ;  /* 0x00000260040a7836 */ /* 0x000fe20000000000 */
[----:B------:R1:W5:Y:S02]  /*07d0*/  @!P1 LDG.E.U8 R31, desc[UR8][R16.64+0x160] ;  /* 0x00016008101f9981 */ /* 0x000364000c1e1100 */
[-C--:B------:R-:W-:Y:S02]  /*07e0*/  ISETP.GE.AND P1, PT, R12, R11.reuse, PT ;  /* 0x0000000b0c00720c */ /* 0x080fe40003f26270 */
[----:B------:R1:W5:Y:S01]  /*07f0*/  @!P0 LDG.E.U8 R9, desc[UR8][R16.64+0x180] ;  /* 0x0001800810098981 */ /* 0x000362000c1e1100 */
[----:B------:R-:W-:Y:S01]  /*0800*/  ISETP.GE.AND P0, PT, R10, R11, PT ;  /* 0x0000000b0a00720c */ /* 0x000fe20003f06270 */
[----:B------:R-:W-:-:S02]  /*0810*/  IMAD.MOV.U32 R10, RZ, RZ, 0x7f ;  /* 0x0000007fff0a7424 */ /* 0x000fc400078e00ff */
[----:B------:R-:W-:Y:S02]  /*0820*/  IMAD.MOV.U32 R11, RZ, RZ, 0x7f ;  /* 0x0000007fff0b7424 */ /* 0x000fe400078e00ff */
[----:B------:R-:W-:Y:S02]  /*0830*/  IMAD.MOV.U32 R12, RZ, RZ, 0x7f ;  /* 0x0000007fff0c7424 */ /* 0x000fe400078e00ff */
[----:B------:R-:W-:Y:S01]  /*0840*/  IMAD.MOV.U32 R13, RZ, RZ, 0x7f ;  /* 0x0000007fff0d7424 */ /* 0x000fe200078e00ff */
[----:B------:R1:W5:Y:S01]  /*0850*/  @!P6 LDG.E.U8 R10, desc[UR8][R16.64+0x1a0] ;  /* 0x0001a008100ae981 */ /* 0x000362000c1e1100 */
[----:B------:R-:W-:Y:S02]  /*0860*/  IMAD.MOV.U32 R14, RZ, RZ, 0x7f ;  /* 0x0000007fff0e7424 */ /* 0x000fe400078e00ff */
[----:B------:R-:W-:Y:S01]  /*0870*/  IMAD.MOV.U32 R30, RZ, RZ, 0x7f ;  /* 0x0000007fff1e7424 */ /* 0x000fe200078e00ff */
[----:B------:R1:W5:Y:S01]  /*0880*/  @!P5 LDG.E.U8 R11, desc[UR8][R16.64+0x1c0] ;  /* 0x0001c008100bd981 */ /* 0x000362000c1e1100 */
[----:B------:R-:W-:-:S03]  /*0890*/  IMAD.MOV.U32 R15, RZ, RZ, 0x7f ;  /* 0x0000007fff0f7424 */ /* 0x000fc600078e00ff */
[----:B------:R1:W5:Y:S04]  /*08a0*/  @!P4 LDG.E.U8 R12, desc[UR8][R16.64+0x1e0] ;  /* 0x0001e008100cc981 */ /* 0x000368000c1e1100 */
[----:B------:R1:W5:Y:S04]  /*08b0*/  @!P3 LDG.E.U8 R13, desc[UR8][R16.64+0x200] ;  /* 0x00020008100db981 */ /* 0x000368000c1e1100 */
[----:B------:R1:W5:Y:S04]  /*08c0*/  @!P2 LDG.E.U8 R14, desc[UR8][R16.64+0x220] ;  /* 0x00022008100ea981 */ /* 0x000368000c1e1100 */
[----:B------:R1:W5:Y:S04]  /*08d0*/  @!P1 LDG.E.U8 R30, desc[UR8][R16.64+0x240] ;  /* 0x00024008101e9981 */ /* 0x000368000c1e1100 */
[----:B------:R1:W5:Y:S02]  /*08e0*/  @!P0 LDG.E.U8 R15, desc[UR8][R16.64+0x260] ;  /* 0x00026008100f8981 */ /* 0x000364000c1e1100 */
.L_x_3:
[----:B01----:R-:W-:Y:S01]  /*08f0*/  VIMNMX R16, PT, PT, R26, 0xe0, !PT ;  /* 0x000000e01a107848 */ /* 0x003fe20007fe0100 */
[----:B------:R-:W0:Y:S01]  /*0900*/  LDCU UR4, c[0x0][0x3c8] ;  /* 0x00007900ff0477ac */ /* 0x000e220008000800 */
[----:B------:R-:W-:Y:S01]  /*0910*/  IMAD.SHL.U32 R35, R0, 0x400, RZ ;  /* 0x0000040000237824 */ /* 0x000fe200078e00ff */
[----:B------:R-:W-:Y:S01]  /*0920*/  BSSY.RECONVERGENT B0, `(.L_x_4) ;  /* 0x0000032000007945 */ /* 0x000fe20003800200 */
[--C-:B------:R-:W-:Y:S01]  /*0930*/  IADD3 R0, PT, PT, R16, 0x1f, -R26.reuse ;  /* 0x0000001f10007810 */ /* 0x100fe20007ffe81a */
[----:B------:R-:W-:Y:S01]  /*0940*/  UMOV UR5, 0xffffffff ;  /* 0xffffffff00057882 */ /* 0x000fe20000000000 */
[----:B-----5:R-:W-:Y:S01]  /*0950*/  LOP3.LUT R16, R53, 0xff80, RZ, 0x3c, !PT ;  /* 0x0000ff8035107812 */ /* 0x020fe200078e3cff */
[----:B------:R-:W-:Y:S01]  /*0960*/  IMAD.MOV.U32 R38, RZ, RZ, R26 ;  /* 0x000000ffff267224 */ /* 0x000fe200078e001a */
[C---:B------:R-:W-:Y:S02]  /*0970*/  ISETP.GE.U32.AND P0, PT, R0.reuse, 0x1e0, PT ;  /* 0x000001e00000780c */ /* 0x040fe40003f06070 */
[----:B------:R-:W-:-:S02]  /*0980*/  LEA.HI R36, R0, 0x1, RZ, 0x1b ;  /* 0x0000000100247811 */ /* 0x000fc400078fd8ff */
[----:B------:R-:W-:Y:S02]  /*0990*/  LOP3.LUT R39, R6, 0xff80, RZ, 0x3c, !PT ;  /* 0x0000ff8006277812 */ /* 0x000fe400078e3cff */
[----:B------:R-:W-:Y:S02]  /*09a0*/  LOP3.LUT R40, R36, 0xf, RZ, 0xc0, !PT ;  /* 0x0000000f24287812 */ /* 0x000fe400078ec0ff */
[----:B------:R-:W-:Y:S02]  /*09b0*/  LOP3.LUT R17, R51, 0xff80, RZ, 0x3c, !PT ;  /* 0x0000ff8033117812 */ /* 0x000fe400078e3cff */
[----:B------:R-:W-:Y:S01]  /*09c0*/  LOP3.LUT R18, R49, 0xff80, RZ, 0x3c, !PT ;  /* 0x0000ff8031127812 */ /* 0x000fe200078e3cff */
[----:B0-----:R-:W-:Y:S01]  /*09d0*/  USHF.L.U32 UR4, UR5, UR4, URZ ;  /* 0x0000000405047299 */ /* 0x001fe200080006ff */
[----:B------:R-:W-:Y:S02]  /*09e0*/  LOP3.LUT R19, R48, 0xff80, RZ, 0x3c, !PT ;  /* 0x0000ff8030137812 */ /* 0x000fe400078e3cff */
[----:B------:R-:W-:-:S02]  /*09f0*/  LOP3.LUT R20, R33, 0xff80, RZ, 0x3c, !PT ;  /* 0x0000ff8021147812 */ /* 0x000fc400078e3cff */
[----:B------:R-:W-:Y:S02]  /*0a00*/  LOP3.LUT R21, R32, 0xff80, RZ, 0x3c, !PT ;  /* 0x0000ff8020157812 */ /* 0x000fe400078e3cff */
[----:B------:R-:W-:Y:S02]  /*0a10*/  LOP3.LUT R22, R31, 0xff80, RZ, 0x3c, !PT ;  /* 0x0000ff801f167812 */ /* 0x000fe400078e3cff */
[----:B------:R-:W-:Y:S02]  /*0a20*/  LOP3.LUT R29, R9, 0xff80, RZ, 0x3c, !PT ;  /* 0x0000ff80091d7812 */ /* 0x000fe400078e3cff */
[----:B------:R-:W-:Y:S02]  /*0a30*/  ISETP.NE.AND P1, PT, R40, RZ, PT ;  /* 0x000000ff2800720c */ /* 0x000fe40003f25270 */
[----:B------:R-:W-:Y:S02]  /*0a40*/  LOP3.LUT R28, R10, 0xff80, RZ, 0x3c, !PT ;  /* 0x0000ff800a1c7812 */ /* 0x000fe400078e3cff */
[----:B------:R-:W-:-:S02]  /*0a50*/  LOP3.LUT R34, R11, 0xff80, RZ, 0x3c, !PT ;  /* 0x0000ff800b227812 */ /* 0x000fc400078e3cff */
[----:B------:R-:W-:Y:S02]  /*0a60*/  LOP3.LUT R0, R12, 0xff80, RZ, 0x3c, !PT ;  /* 0x0000ff800c007812 */ /* 0x000fe400078e3cff */
[----:B------:R-:W-:Y:S02]  /*0a70*/  LOP3.LUT R25, R13, 0xff80, RZ, 0x3c, !PT ;  /* 0x0000ff800d197812 */ /* 0x000fe400078e3cff */
[----:B------:R-:W-:Y:S01]  /*0a80*/  LOP3.LUT R24, R14, 0xff80, RZ, 0x3c, !PT ;  /* 0x0000ff800e187812 */ /* 0x000fe200078e3cff */
[----:B------:R-:W-:Y:S06]  /*0a90*/  @!P0 BRA `(.L_x_5) ;  /* 0x0000000000688947 */ /* 0x000fec0003800000 */
[----:B------:R-:W-:Y:S01]  /*0aa0*/  IMAD R37, R26, 0x4, R35 ;  /* 0x000000041a257824 */ /* 0x000fe200078e0223 */
[----:B------:R-:W-:Y:S01]  /*0ab0*/  LOP3.LUT R23, R36, 0xffffff0, RZ, 0xc0, !PT ;  /* 0x0ffffff024177812 */ /* 0x000fe200078ec0ff */
[----:B------:R-:W-:-:S03]  /*0ac0*/  IMAD.MOV.U32 R38, RZ, RZ, R26 ;  /* 0x000000ffff267224 */ /* 0x000fc600078e001a */
[----:B------:R-:W-:Y:S01]  /*0ad0*/  IADD3 R37, PT, PT, R37, 0x400, R2 ;  /* 0x0000040025257810 */ /* 0x000fe20007ffe002 */
[----:B------:R-:W-:-:S07]  /*0ae0*/  IMAD.MOV R23, RZ, RZ, -R23 ;  /* 0x000000ffff177224 */ /* 0x000fce00078e0a17 */
.L_x_6:
[----:B------:R-:W-:Y:S01]  /*0af0*/  VIADD R23, R23, 0x10 ;  /* 0x0000001017177836 */ /* 0x000fe20000000000 */
[----:B------:R-:W-:Y:S01]  /*0b00*/  STS [R37+-0x400], RZ ;  /* 0xfffc00ff25007388 */ /* 0x000fe20000000800 */
[----:B------:R-:W-:-:S03]  /*0b10*/  VIADD R38, R38, 0x200 ;  /* 0x0000020026267836 */ /* 0x000fc60000000000 */
[----:B------:R-:W-:Y:S01]  /*0b20*/  ISETP.NE.AND P0, PT, R23, RZ, PT ;  /* 0x000000ff1700720c */ /* 0x000fe20003f05270 */
[----:B------:R-:W-:Y:S04]  /*0b30*/  STS [R37+-0x380], RZ ;  /* 0xfffc80ff25007388 */ /* 0x000fe80000000800 */
[----:B------:R-:W-:Y:S04]  /*0b40*/  STS [R37+-0x300], RZ ;  /* 0xfffd00ff25007388 */ /* 0x000fe80000000800 */
[----:B------:R-:W-:Y:S04]  /*0b50*/  STS [R37+-0x280], RZ ;  /* 0xfffd80ff25007388 */ /* 0x000fe80000000800 */
[----:B------:R-:W-:Y:S04]  /*0b60*/  STS [R37+-0x200], RZ ;  /* 0xfffe00ff25007388 */ /* 0x000fe80000000800 */
[----:B------:R-:W-:Y:S04]  /*0b70*/  STS [R37+-0x180], RZ ;  /* 0xfffe80ff25007388 */ /* 0x000fe80000000800 */
[----:B------:R-:W-:Y:S04]  /*0b80*/  STS [R37+-0x100], RZ ;  /* 0xffff00ff25007388 */ /* 0x000fe80000000800 */
[----:B------:R-:W-:Y:S04]  /*0b90*/  STS [R37+-0x80], RZ ;  /* 0xffff80ff25007388 */ /* 0x000fe80000000800 */
[----:B------:R-:W-:Y:S04]  /*0ba0*/  STS [R37], RZ ;  /* 0x000000ff25007388 */ /* 0x000fe80000000800 */
[----:B------:R-:W-:Y:S04]  /*0bb0*/  STS [R37+0x80], RZ ;  /* 0x000080ff25007388 */ /* 0x000fe80000000800 */
[----:B------:R-:W-:Y:S04]  /*0bc0*/  STS [R37+0x100], RZ ;  /* 0x000100ff25007388 */ /* 0x000fe80000000800 */
[----:B------:R-:W-:Y:S04]  /*0bd0*/  STS [R37+0x180], RZ ;  /* 0x000180ff25007388 */ /* 0x000fe80000000800 */
[----:B------:R-:W-:Y:S04]  /*0be0*/  STS [R37+0x200], RZ ;  /* 0x000200ff25007388 */ /* 0x000fe80000000800 */
[----:B------:R-:W-:Y:S04]  /*0bf0*/  STS [R37+0x280], RZ ;  /* 0x000280ff25007388 */ /* 0x000fe80000000800 */
[----:B------:R-:W-:Y:S04]  /*0c00*/  STS [R37+0x300], RZ ;  /* 0x000300ff25007388 */ /* 0x000fe80000000800 */
[----:B------:R0:W-:Y:S02]  /*0c10*/  STS [R37+0x380], RZ ;  /* 0x000380ff25007388 */ /* 0x0001e40000000800 */
[----:B0-----:R-:W-:Y:S01]  /*0c20*/  VIADD R37, R37, 0x800 ;  /* 0x0000080025257836 */ /* 0x001fe20000000000 */
[----:B------:R-:W-:Y:S06]  /*0c30*/  @P0 BRA `(.L_x_6) ;  /* 0xfffffffc00ac0947 */ /* 0x000fec000383ffff */
.L_x_5:
[----:B------:R-:W-:Y:S05]  /*0c40*/  BSYNC.RECONVERGENT B0 ;  /* 0x0000000000007941 */ /* 0x000fea0003800200 */
.L_x_4:
[----:B------:R-:W-:Y:S01]  /*0c50*/  BSSY.RECONVERGENT B0, `(.L_x_7) ;  /* 0x0000027000007945 */ /* 0x000fe20003800200 */
[----:B------:R-:W-:Y:S01]  /*0c60*/  LOP3.LUT R26, R15, 0xff80, RZ, 0x3c, !PT ;  /* 0x0000ff800f1a7812 */ /* 0x000fe200078e3cff */
[----:B------:R-:W-:Y:S02]  /*0c70*/  IMAD.IADD R23, R2, 0x1, R35 ;  /* 0x0000000102177824 */ /* 0x000fe400078e0223 */
[----:B------:R-:W-:Y:S05]  /*0c80*/  @!P1 BRA `(.L_x_8) ;  /* 0x00000000008c9947 */ /* 0x000fea0003800000 */
[----:B------:R-:W-:Y:S01]  /*0c90*/  ISETP.GE.U32.AND P0, PT, R40, 0x8, PT ;  /* 0x000000082800780c */ /* 0x000fe20003f06070 */
[----:B------:R-:W-:Y:S01]  /*0ca0*/  BSSY.RECONVERGENT B1, `(.L_x_9) ;  /* 0x000000e000017945 */ /* 0x000fe20003800200 */
[----:B------:R-:W-:-:S04]  /*0cb0*/  LOP3.LUT R41, R36, 0x7, RZ, 0xc0, !PT ;  /* 0x0000000724297812 */ /* 0x000fc800078ec0ff */
[----:B------:R-:W-:-:S07]  /*0cc0*/  ISETP.NE.AND P1, PT, R41, RZ, PT ;  /* 0x000000ff2900720c */ /* 0x000fce0003f25270 */
[----:B------:R-:W-:Y:S06]  /*0cd0*/  @!P0 BRA `(.L_x_10) ;  /* 0x0000000000288947 */ /* 0x000fec0003800000 */
[C---:B------:R-:W-:Y:S02]  /*0ce0*/  IMAD R37, R38.reuse, 0x4, R23 ;  /* 0x0000000426257824 */ /* 0x040fe400078e0217 */
[----:B------:R-:W-:-:S03]  /*0cf0*/  VIADD R38, R38, 0x100 ;  /* 0x0000010026267836 */ /* 0x000fc60000000000 */
[----:B------:R0:W-:Y:S04]  /*0d00*/  STS [R37], RZ ;  /* 0x000000ff25007388 */ /* 0x0001e80000000800 */
[----:B------:R0:W-:Y:S04]  /*0d10*/  STS [R37+0x80], RZ ;  /* 0x000080ff25007388 */ /* 0x0001e80000000800 */
[----:B------:R0:W-:Y:S04]  /*0d20*/  STS [R37+0x100], RZ ;  /* 0x000100ff25007388 */ /* 0x0001e80000000800 */
[----:B------:R0:W-:Y:S04]  /*0d30*/  STS [R37+0x180], RZ ;  /* 0x000180ff25007388 */ /* 0x0001e80000000800 */
[----:B------:R0:W-:Y:S04]  /*0d40*/  STS [R37+0x200], RZ ;  /* 0x000200ff25007388 */ /* 0x0001e80000000800 */
[----:B------:R0:W-:Y:S04]  /*0d50*/  STS [R37+0x280], RZ ;  /* 0x000280ff25007388 */ /* 0x0001e80000000800 */
[----:B------:R0:W-:Y:S04]  /*0d60*/  STS [R37+0x300], RZ ;  /* 0x000300ff25007388 */ /* 0x0001e80000000800 */
[----:B------:R0:W-:Y:S02]  /*0d70*/  STS [R37+0x380], RZ ;  /* 0x000380ff25007388 */ /* 0x0001e40000000800 */
.L_x_10:
[----:B------:R-:W-:Y:S05]  /*0d80*/  BSYNC.RECONVERGENT B1 ;  /* 0x0000000000017941 */ /* 0x000fea0003800200 */
.L_x_9:
[----:B------:R-:W-:Y:S05]  /*0d90*/  @!P1 BRA `(.L_x_8) ;  /* 0x0000000000489947 */ /* 0x000fea0003800000 */
[----:B------:R-:W-:Y:S02]  /*0da0*/  ISETP.GE.U32.AND P0, PT, R41, 0x4, PT ;  /* 0x000000042900780c */ /* 0x000fe40003f06070 */
[----:B------:R-:W-:-:S04]  /*0db0*/  LOP3.LUT R36, R36, 0x3, RZ, 0xc0, !PT ;  /* 0x0000000324247812 */ /* 0x000fc800078ec0ff */
[----:B------:R-:W-:-:S07]  /*0dc0*/  ISETP.NE.AND P1, PT, R36, RZ, PT ;  /* 0x000000ff2400720c */ /* 0x000fce0003f25270 */
[C---:B0-----:R-:W-:Y:S02]  /*0dd0*/  @P0 IMAD R37, R38.reuse, 0x4, R23 ;  /* 0x0000000426250824 */ /* 0x041fe400078e0217 */
[----:B------:R-:W-:-:S03]  /*0de0*/  @P0 VIADD R38, R38, 0x80 ;  /* 0x0000008026260836 */ /* 0x000fc60000000000 */
[----:B------:R1:W-:Y:S04]  /*0df0*/  @P0 STS [R37], RZ ;  /* 0x000000ff25000388 */ /* 0x0003e80000000800 */
[----:B------:R1:W-:Y:S04]  /*0e00*/  @P0 STS [R37+0x80], RZ ;  /* 0x000080ff25000388 */ /* 0x0003e80000000800 */
[----:B------:R1:W-:Y:S04]  /*0e10*/  @P0 STS [R37+0x100], RZ ;  /* 0x000100ff25000388 */ /* 0x0003e80000000800 */
[----:B------:R1:W-:Y:S01]  /*0e20*/  @P0 STS [R37+0x180], RZ ;  /* 0x000180ff25000388 */ /* 0x0003e20000000800 */
[----:B------:R-:W-:Y:S05]  /*0e30*/  @!P1 BRA `(.L_x_8) ;  /* 0x0000000000209947 */ /* 0x000fea0003800000 */
[----:B------:R-:W-:Y:S02]  /*0e40*/  IMAD R35, R38, 0x4, R35 ;  /* 0x0000000426237824 */ /* 0x000fe400078e0223 */
[----:B------:R-:W-:Y:S02]  /*0e50*/  IMAD.MOV R36, RZ, RZ, -R36 ;  /* 0x000000ffff247224 */ /* 0x000fe400078e0a24 */
[----:B------:R-:W-:-:S07]  /*0e60*/  IMAD.IADD R35, R2, 0x1, R35 ;  /* 0x0000000102237824 */ /* 0x000fce00078e0223 */
.L_x_11:
[----:B------:R-:W-:Y:S01]  /*0e70*/  VIADD R36, R36, 0x1 ;  /* 0x0000000124247836 */ /* 0x000fe20000000000 */
[----:B------:R0:W-:Y:S04]  /*0e80*/  STS [R35], RZ ;  /* 0x000000ff23007388 */ /* 0x0001e80000000800 */
[----:B------:R-:W-:Y:S01]  /*0e90*/  ISETP.NE.AND P0, PT, R36, RZ, PT ;  /* 0x000000ff2400720c */ /* 0x000fe20003f05270 */
[----:B0-----:R-:W-:-:S12]  /*0ea0*/  VIADD R35, R35, 0x80 ;  /* 0x0000008023237836 */ /* 0x001fd80000000000 */
[----:B------:R-:W-:Y:S05]  /*0eb0*/  @P0 BRA `(.L_x_11) ;  /* 0xfffffffc00ec0947 */ /* 0x000fea000383ffff */
.L_x_8:
[----:B------:R-:W-:Y:S05]  /*0ec0*/  BSYNC.RECONVERGENT B0 ;  /* 0x0000000000007941 */ /* 0x000fea0003800200 */
.L_x_7:
[----:B------:R-:W2:Y:S01]  /*0ed0*/  LDCU UR5, c[0x0][0x3c4] ;  /* 0x00007880ff0577ac */ /* 0x000ea20008000800 */
[----:B------:R-:W-:Y:S01]  /*0ee0*/  LOP3.LUT R35, R55, 0x80, RZ, 0x3c, !PT ;  /* 0x0000008037237812 */ /* 0x000fe200078e3cff */
[----:B------:R-:W-:Y:S01]  /*0ef0*/  BSSY.RECONVERGENT B0, `(.L_x_12) ;  /* 0x0000095000007945 */ /* 0x000fe20003800200 */
[----:B------:R-:W-:Y:S02]  /*0f00*/  LOP3.LUT R38, R39, 0xff, RZ, 0xc0, !PT ;  /* 0x000000ff27267812 */ /* 0x000fe400078ec0ff */
[----:B------:R-:W-:Y:S02]  /*0f10*/  LOP3.LUT R35, R35, 0xff, RZ, 0xc0, !PT ;  /* 0x000000ff23237812 */ /* 0x000fe400078ec0ff */
[----:B------:R-:W-:Y:S02]  /*0f20*/  LOP3.LUT R39, R7, 0x80, RZ, 0x3c, !PT ;  /* 0x0000008007277812 */ /* 0x000fe400078e3cff */
[----:B01----:R-:W-:Y:S02]  /*0f30*/  LOP3.LUT R37, R5, 0x80, RZ, 0x3c, !PT ;  /* 0x0000008005257812 */ /* 0x003fe400078e3cff */
[----:B------:R-:W-:-:S02]  /*0f40*/  LOP3.LUT R39, R39, 0xff, RZ, 0xc0, !PT ;  /* 0x000000ff27277812 */ /* 0x000fc400078ec0ff */
[----:B------:R-:W-:Y:S02]  /*0f50*/  LOP3.LUT R36, R16, 0xff, RZ, 0xc0, !PT ;  /* 0x000000ff10247812 */ /* 0x000fe400078ec0ff */
[----:B------:R-:W-:Y:S02]  /*0f60*/  LOP3.LUT R37, R37, 0xff, RZ, 0xc0, !PT ;  /* 0x000000ff25257812 */ /* 0x000fe400078ec0ff */
[----:B------:R-:W-:Y:S01]  /*0f70*/  LOP3.LUT R41, R17, 0xff, RZ, 0xc0, !PT ;  /* 0x000000ff11297812 */ /* 0x000fe200078ec0ff */
[----:B--2---:R-:W-:Y:S01]  /*0f80*/  ULOP3.LUT UR5, UR5, 0xff, URZ, 0xc0, !UPT ;  /* 0x000000ff05057892 */ /* 0x004fe2000f8ec0ff */
[----:B------:R-:W-:Y:S02]  /*0f90*/  LOP3.LUT R45, R19, 0xff, RZ, 0xc0, !PT ;  /* 0x000000ff132d7812 */ /* 0x000fe400078ec0ff */
[----:B------:R-:W-:Y:S02]  /*0fa0*/  LOP3.LUT R47, R20, 0xff, RZ, 0xc0, !PT ;  /* 0x000000ff142f7812 */ /* 0x000fe400078ec0ff */
[----:B------:R-:W-:-:S02]  /*0fb0*/  LOP3.LUT R34, R34, 0xff, RZ, 0xc0, !PT ;  /* 0x000000ff22227812 */ /* 0x000fc400078ec0ff */
[----:B------:R-:W-:Y:S02]  /*0fc0*/  SHF.R.U32.HI R35, RZ, UR5, R35 ;  /* 0x00000005ff237c19 */ /* 0x000fe40008011623 */
[----:B------:R-:W-:Y:S02]  /*0fd0*/  SHF.R.U32.HI R39, RZ, UR5, R39 ;  /* 0x00000005ff277c19 */ /* 0x000fe40008011627 */
[----:B------:R-:W-:Y:S02]  /*0fe0*/  LOP3.LUT R61, R35, UR4, RZ, 0x30, !PT ;  /* 0x00000004233d7c12 */ /* 0x000fe4000f8e30ff */
[----:B------:R-:W-:Y:S02]  /*0ff0*/  SHF.R.U32.HI R36, RZ, UR5, R36 ;  /* 0x00000005ff247c19 */ /* 0x000fe40008011624 */
[----:B------:R-:W-:Y:S01]  /*1000*/  LOP3.LUT R40, R39, UR4, RZ, 0x30, !PT ;  /* 0x0000000427287c12 */ /* 0x000fe2000f8e30ff */
[----:B------:R-:W-:Y:S01]  /*1010*/  IMAD R35, R61, 0x4, R23 ;  /* 0x000000043d237824 */ /* 0x000fe200078e0217 */
[----:B------:R-:W-:Y:S01]  /*1020*/  SHF.R.U32.HI R38, RZ, UR5, R38 ;  /* 0x00000005ff267c19 */ /* 0x000fe20008011626 */
[----:B------:R-:W-:Y:S01]  /*1030*/  NOP ;  /* 0x0000000000007918 */ /* 0x000fe20000000000 */
[----:B------:R-:W-:-:S02]  /*1040*/  LOP3.LUT R39, R8, 0x80, RZ, 0x3c, !PT ;  /* 0x0000008008277812 */ /* 0x000fc400078e3cff */
[----:B------:R0:W-:Y:S01]  /*1050*/  ATOMS.POPC.INC.32 RZ, [R35+URZ] ;  /* 0x0000000023ff7f8c */ /* 0x0001e2000d8000ff */
[----:B------:R-:W-:Y:S01]  /*1060*/  SHF.R.U32.HI R37, RZ, UR5, R37 ;  /* 0x00000005ff257c19 */ /* 0x000fe20008011625 */
[--C-:B------:R-:W-:Y:S01]  /*1070*/  IMAD R40, R40, 0x4, R23.reuse ;  /* 0x0000000428287824 */ /* 0x100fe200078e0217 */
[----:B------:R-:W-:Y:S02]  /*1080*/  LOP3.LUT R44, R36, UR4, RZ, 0x30, !PT ;  /* 0x00000004242c7c12 */ /* 0x000fe4000f8e30ff */
[----:B------:R-:W-:Y:S02]  /*1090*/  LOP3.LUT R46, R38, UR4, RZ, 0x30, !PT ;  /* 0x00000004262e7c12 */ /* 0x000fe4000f8e30ff */
[----:B------:R-:W-:Y:S01]  /*10a0*/  LOP3.LUT R39, R39, 0xff, RZ, 0xc0, !PT ;  /* 0x000000ff27277812 */ /* 0x000fe200078ec0ff */
[--C-:B------:R-:W-:Y:S01]  /*10b0*/  IMAD R36, R44, 0x4, R23.reuse ;  /* 0x000000042c247824 */ /* 0x100fe200078e0217 */
[----:B------:R-:W-:Y:S01]  /*10c0*/  LOP3.LUT R38, R37, UR4, RZ, 0x30, !PT ;  /* 0x0000000425267c12 */ /* 0x000fe2000f8e30ff */
[----:B------:R-:W-:Y:S01]  /*10d0*/  IMAD R37, R46, 0x4, R23 ;  /* 0x000000042e257824 */ /* 0x000fe200078e0217 */
[----:B0-----:R-:W-:-:S02]  /*10e0*/  LOP3.LUT R35, R18, 0xff, RZ, 0xc0, !PT ;  /* 0x000000ff12237812 */ /* 0x001fc400078ec0ff */
[----:B------:R-:W-:Y:S01]  /*10f0*/  SHF.R.U32.HI R39, RZ, UR5, R39 ;  /* 0x00000005ff277c19 */ /* 0x000fe20008011627 */
[----:B------:R-:W-:Y:S01]  /*1100*/  IMAD R38, R38, 0x4, R23 ;  /* 0x0000000426267824 */ /* 0x000fe200078e0217 */
[----:B------:R-:W-:Y:S01]  /*1110*/  SHF.R.U32.HI R41, RZ, UR5, R41 ;  /* 0x00000005ff297c19 */ /* 0x000fe20008011629 */
[----:B------:R0:W-:Y:S01]  /*1120*/  ATOMS.POPC.INC.32 RZ, [R36+URZ] ;  /* 0x0000000024ff7f8c */ /* 0x0001e2000d8000ff */
[----:B------:R-:W-:Y:S02]  /*1130*/  SHF.R.U32.HI R35, RZ, UR5, R35 ;  /* 0x00000005ff237c19 */ /* 0x000fe40008011623 */
[----:B------:R-:W-:Y:S01]  /*1140*/  LOP3.LUT R50, R41, UR4, RZ, 0x30, !PT ;  /* 0x0000000429327c12 */ /* 0x000fe2000f8e30ff */
[----:B------:R-:W-:Y:S01]  /*1150*/  ATOMS.POPC.INC.32 RZ, [R38+URZ] ;  /* 0x0000000026ff7f8c */ /* 0x000fe2000d8000ff */
[----:B------:R-:W-:Y:S02]  /*1160*/  LOP3.LUT R52, R35, UR4, RZ, 0x30, !PT ;  /* 0x0000000423347c12 */ /* 0x000fe4000f8e30ff */
[----:B------:R-:W-:Y:S01]  /*1170*/  LOP3.LUT R41, R28, 0xff, RZ, 0xc0, !PT ;  /* 0x000000ff1c297812 */ /* 0x000fe200078ec0ff */
[----:B------:R1:W-:Y:S01]  /*1180*/  ATOMS.POPC.INC.32 RZ, [R37+URZ] ;  /* 0x0000000025ff7f8c */ /* 0x0003e2000d8000ff */
[----:B0-----:R-:W-:Y:S01]  /*1190*/  LOP3.LUT R36, R39, UR4, RZ, 0x30, !PT ;  /* 0x0000000427247c12 */ /* 0x001fe2000f8e30ff */
[----:B------:R-:W-:Y:S01]  /*11a0*/  IMAD R35, R50, 0x4, R23 ;  /* 0x0000000432237824 */ /* 0x000fe200078e0217 */
[----:B------:R-:W-:Y:S01]  /*11b0*/  LOP3.LUT R28, R22, 0xff, RZ, 0xc0, !PT ;  /* 0x000000ff161c7812 */ /* 0x000fe200078ec0ff */
[----:B------:R0:W-:Y:S01]  /*11c0*/  ATOMS.POPC.INC.32 RZ, [R40+URZ] ;  /* 0x0000000028ff7f8c */ /* 0x0001e2000d8000ff */
[----:B------:R-:W-:Y:S01]  /*11d0*/  SHF.R.U32.HI R45, RZ, UR5, R45 ;  /* 0x00000005ff2d7c19 */ /* 0x000fe2000801162d */
[----:B------:R-:W-:Y:S01]  /*11e0*/  IMAD R36, R36, 0x4, R23 ;  /* 0x0000000424247824 */ /* 0x000fe200078e0217 */
[----:B------:R-:W-:Y:S01]  /*11f0*/  SHF.R.U32.HI R47, RZ, UR5, R47 ;  /* 0x00000005ff2f7c19 */ /* 0x000fe2000801162f */
[----:B-1----:R-:W-:Y:S01]  /*1200*/  IMAD R37, R52, 0x4, R23 ;  /* 0x0000000434257824 */ /* 0x002fe200078e0217 */
[----:B------:R-:W-:-:S02]  /*1210*/  SHF.R.U32.HI R28, RZ, UR5, R28 ;  /* 0x00000005ff1c7c19 */ /* 0x000fc4000801161c */
[----:B------:R-:W-:Y:S01]  /*1220*/  ATOMS.POPC.INC.32 RZ, [R36+URZ] ;  /* 0x0000000024ff7f8c */ /* 0x000fe2000d8000ff */
[----:B0-----:R-:W-:Y:S02]  /*1230*/  LOP3.LUT R40, R29, 0xff, RZ, 0xc0, !PT ;  /* 0x000000ff1d287812 */ /* 0x001fe400078ec0ff */
[----:B------:R-:W-:Y:S01]  /*1240*/  LOP3.LUT R29, R21, 0xff, RZ, 0xc0, !PT ;  /* 0x000000ff151d7812 */ /* 0x000fe200078ec0ff */
[----:B------:R-:W-:Y:S01]  /*1250*/  ATOMS.POPC.INC.32 RZ, [R35+URZ] ;  /* 0x0000000023ff7f8c */ /* 0x000fe2000d8000ff */
[----:B------:R-:W-:Y:S02]  /*1260*/  LOP3.LUT R54, R45, UR4, RZ, 0x30, !PT ;  /* 0x000000042d367c12 */ /* 0x000fe4000f8e30ff */
[----:B------:R-:W-:Y:S01]  /*1270*/  SHF.R.U32.HI R29, RZ, UR5, R29 ;  /* 0x00000005ff1d7c19 */ /* 0x000fe2000801161d */
[----:B------:R0:W-:Y:S01]  /*1280*/  ATOMS.POPC.INC.32 RZ, [R37+URZ] ;  /* 0x0000000025ff7f8c */ /* 0x0001e2000d8000ff */
[----:B------:R-:W-:Y:S01]  /*1290*/  SHF.R.U32.HI R40, RZ, UR5, R40 ;  /* 0x00000005ff287c19 */ /* 0x000fe20008011628 */
[----:B------:R-:W-:Y:S01]  /*12a0*/  IMAD R38, R54, 0x4, R23 ;  /* 0x0000000436267824 */ /* 0x000fe200078e0217 */
[----:B------:R-:W-:-:S02]  /*12b0*/  LOP3.LUT R56, R47, UR4, RZ, 0x30, !PT ;  /* 0x000000042f387c12 */ /* 0x000fc4000f8e30ff */
[----:B------:R-:W-:Y:S02]  /*12c0*/  SHF.R.U32.HI R41, RZ, UR5, R41 ;  /* 0x00000005ff297c19 */ /* 0x000fe40008011629 */
[----:B------:R-:W-:Y:S01]  /*12d0*/  LOP3.LUT R0, R0, 0xff, RZ, 0xc0, !PT ;  /* 0x000000ff00007812 */ /* 0x000fe200078ec0ff */
[----:B------:R-:W-:Y:S01]  /*12e0*/  IMAD R39, R56, 0x4, R23 ;  /* 0x0000000438277824 */ /* 0x000fe200078e0217 */
[----:B0-----:R-:W-:Y:S01]  /*12f0*/  LOP3.LUT R37, R30, 0x80, RZ, 0x3c, !PT ;  /* 0x000000801e257812 */ /* 0x001fe200078e3cff */
[----:B------:R-:W-:Y:S01]  /*1300*/  ATOMS.POPC.INC.32 RZ, [R38+URZ] ;  /* 0x0000000026ff7f8c */ /* 0x000fe2000d8000ff */
[----:B------:R-:W-:Y:S02]  /*1310*/  LOP3.LUT R58, R29, UR4, RZ, 0x30, !PT ;  /* 0x000000041d3a7c12 */ /* 0x000fe4000f8e30ff */
[----:B------:R-:W-:Y:S01]  /*1320*/  SHF.R.U32.HI R34, RZ, UR5, R34 ;  /* 0x00000005ff227c19 */ /* 0x000fe20008011622 */
[----:B------:R-:W-:Y:S01]  /*1330*/  ATOMS.POPC.INC.32 RZ, [R39+URZ] ;  /* 0x0000000027ff7f8c */ /* 0x000fe2000d8000ff */
[----:B------:R-:W-:-:S02]  /*1340*/  LOP3.LUT R25, R25, 0xff, RZ, 0xc0, !PT ;  /* 0x000000ff19197812 */ /* 0x000fc400078ec0ff */
[----:B------:R-:W-:Y:S02]  /*1350*/  LOP3.LUT R24, R24, 0xff, RZ, 0xc0, !PT ;  /* 0x000000ff18187812 */ /* 0x000fe400078ec0ff */
[----:B------:R-:W-:Y:S01]  /*1360*/  LOP3.LUT R60, R28, UR4, RZ, 0x30, !PT ;  /* 0x000000041c3c7c12 */ /* 0x000fe2000f8e30ff */
[--C-:B------:R-:W-:Y:S01]  /*1370*/  IMAD R28, R58, 0x4, R23.reuse ;  /* 0x000000043a1c7824 */ /* 0x100fe200078e0217 */
[----:B------:R-:W-:Y:S02]  /*1380*/  LOP3.LUT R26, R26, 0xff, RZ, 0xc0, !PT ;  /* 0x000000ff1a1a7812 */ /* 0x000fe400078ec0ff */
[----:B------:R-:W-:Y:S01]  /*1390*/  LOP3.LUT R62, R40, UR4, RZ, 0x30, !PT ;  /* 0x00000004283e7c12 */ /* 0x000fe2000f8e30ff */
[----:B------:R-:W-:Y:S01]  /*13a0*/  IMAD R29, R60, 0x4, R23 ;  /* 0x000000043c1d7824 */ /* 0x000fe200078e0217 */
[----:B------:R-:W-:Y:S01]  /*13b0*/  LOP3.LUT R37, R37, 0xff, RZ, 0xc0, !PT ;  /* 0x000000ff25257812 */ /* 0x000fe200078ec0ff */
[----:B------:R0:W-:Y:S01]  /*13c0*/  ATOMS.POPC.INC.32 RZ, [R28+URZ] ;  /* 0x000000001cff7f8c */ /* 0x0001e2000d8000ff */
[----:B------:R-:W-:-:S02]  /*13d0*/  LOP3.LUT R66, R41, UR4, RZ, 0x30, !PT ;  /* 0x0000000429427c12 */ /* 0x000fc4000f8e30ff */
[----:B------:R-:W-:Y:S01]  /*13e0*/  SHF.R.U32.HI R0, RZ, UR5, R0 ;  /* 0x00000005ff007c19 */ /* 0x000fe20008011600 */
[----:B------:R-:W1:Y:S01]  /*13f0*/  LDC.64 R40, c[0x0][0x380] ;  /* 0x0000e000ff287b82 */ /* 0x000e620000000a00 */
[----:B------:R-:W-:Y:S01]  /*1400*/  LOP3.LUT R68, R34, UR4, RZ, 0x30, !PT ;  /* 0x0000000422447c12 */ /* 0x000fe2000f8e30ff */
[----:B------:R-:W-:Y:S01]  /*1410*/  IMAD R34, R62, 0x4, R23 ;  /* 0x000000043e227824 */ /* 0x000fe200078e0217 */
[----:B------:R-:W-:Y:S01]  /*1420*/  SHF.R.U32.HI R25, RZ, UR5, R25 ;  /* 0x00000005ff197c19 */ /* 0x000fe20008011619 */
[--C-:B------:R-:W-:Y:S01]  /*1430*/  IMAD R35, R66, 0x4, R23.reuse ;  /* 0x0000000442237824 */ /* 0x100fe200078e0217 */
[----:B------:R-:W-:Y:S01]  /*1440*/  SHF.R.U32.HI R24, RZ, UR5, R24 ;  /* 0x00000005ff187c19 */ /* 0x000fe20008011618 */
[----:B------:R-:W-:Y:S01]  /*1450*/  IMAD R36, R68, 0x4, R23 ;  /* 0x0000000444247824 */ /* 0x000fe200078e0217 */
[----:B------:R-:W-:Y:S01]  /*1460*/  SHF.R.U32.HI R26, RZ, UR5, R26 ;  /* 0x00000005ff1a7c19 */ /* 0x000fe2000801161a */
[----:B------:R-:W-:Y:S01]  /*1470*/  ATOMS.POPC.INC.32 RZ, [R29+URZ] ;  /* 0x000000001dff7f8c */ /* 0x000fe2000d8000ff */
[----:B------:R-:W-:-:S02]  /*1480*/  SHF.R.U32.HI R37, RZ, UR5, R37 ;  /* 0x00000005ff257c19 */ /* 0x000fc40008011625 */
[----:B------:R-:W-:Y:S01]  /*1490*/  LOP3.LUT R70, R0, UR4, RZ, 0x30, !PT ;  /* 0x0000000400467c12 */ /* 0x000fe2000f8e30ff */
[----:B------:R2:W-:Y:S01]  /*14a0*/  ATOMS.POPC.INC.32 RZ, [R34+URZ] ;  /* 0x0000000022ff7f8c */ /* 0x0005e2000d8000ff */
[----:B------:R-:W-:Y:S01]  /*14b0*/  LOP3.LUT R0, R25, UR4, RZ, 0x30, !PT ;  /* 0x0000000419007c12 */ /* 0x000fe2000f8e30ff */
[C---:B------:R-:W-:Y:S01]  /*14c0*/  IMAD R25, R43.reuse, 0x4, R2 ;  /* 0x000000042b197824 */ /* 0x040fe200078e0202 */
[----:B------:R-:W-:Y:S01]  /*14d0*/  LOP3.LUT R74, R24, UR4, RZ, 0x30, !PT ;  /* 0x00000004184a7c12 */ /* 0x000fe2000f8e30ff */
[--C-:B0-----:R-:W-:Y:S01]  /*14e0*/  IMAD R28, R70, 0x4, R23.reuse ;  /* 0x00000004461c7824 */ /* 0x101fe200078e0217 */
[----:B------:R-:W-:Y:S01]  /*14f0*/  LOP3.LUT R24, R26, UR4, RZ, 0x30, !PT ;  /* 0x000000041a187c12 */ /* 0x000fe2000f8e30ff */
[----:B------:R0:W-:Y:S01]  /*1500*/  ATOMS.POPC.INC.32 RZ, [R35+URZ] ;  /* 0x0000000023ff7f8c */ /* 0x0001e2000d8000ff */
[----:B------:R-:W-:Y:S01]  /*1510*/  ISETP.GT.U32.AND P3, PT, R43, 0xff, PT ;  /* 0x000000ff2b00780c */ /* 0x000fe20003f64070 */
[--C-:B--2---:R-:W-:Y:S01]  /*1520*/  IMAD R34, R0, 0x4, R23.reuse ;  /* 0x0000000400227824 */ /* 0x104fe200078e0217 */
[----:B------:R-:W-:Y:S01]  /*1530*/  LOP3.LUT R26, R37, UR4, RZ, 0x30, !PT ;  /* 0x00000004251a7c12 */ /* 0x000fe2000f8e30ff */
[----:B------:R2:W-:Y:S01]  /*1540*/  ATOMS.POPC.INC.32 RZ, [R36+URZ] ;  /* 0x0000000024ff7f8c */ /* 0x0005e2000d8000ff */
[--C-:B------:R-:W-:Y:S01]  /*1550*/  IMAD R37, R24, 0x4, R23.reuse ;  /* 0x0000000418257824 */ /* 0x100fe200078e0217 */
[----:B------:R-:W-:Y:S01]  /*1560*/  P2R R29, PR, RZ, 0x8 ;  /* 0x00000008ff1d7803 */ /* 0x000fe20000000000 */
[--C-:B0-----:R-:W-:Y:S01]  /*1570*/  IMAD R35, R74, 0x4, R23.reuse ;  /* 0x000000044a237824 */ /* 0x101fe200078e0217 */
[----:B------:R0:W-:Y:S01]  /*1580*/  ATOMS.POPC.INC.32 RZ, [R28+URZ] ;  /* 0x000000001cff7f8c */ /* 0x0001e2000d8000ff */
[----:B--2---:R-:W-:-:S03]  /*1590*/  IMAD R36, R26, 0x4, R23 ;  /* 0x000000041a247824 */ /* 0x004fc600078e0217 */
[----:B------:R0:W-:Y:S01]  /*15a0*/  ATOMS.POPC.INC.32 RZ, [R34+URZ] ;  /* 0x0000000022ff7f8c */ /* 0x0001e2000d8000ff */
[----:B------:R-:W-:-:S03]  /*15b0*/  IMAD.MOV.U32 R26, RZ, RZ, RZ ;  /* 0x000000ffff1a7224 */ /* 0x000fc600078e00ff */
[----:B------:R0:W-:Y:S04]  /*15c0*/  ATOMS.POPC.INC.32 RZ, [R35+URZ] ;  /* 0x0000000023ff7f8c */ /* 0x0001e8000d8000ff */
[----:B------:R0:W-:Y:S04]  /*15d0*/  ATOMS.POPC.INC.32 RZ, [R36+URZ] ;  /* 0x0000000024ff7f8c */ /* 0x0001e8000d8000ff */
[----:B------:R0:W-:Y:S01]  /*15e0*/  ATOMS.POPC.INC.32 RZ, [R37+URZ] ;  /* 0x0000000025ff7f8c */ /* 0x0001e2000d8000ff */
[----:B------:R-:W-:Y:S06]  /*15f0*/  BAR.SYNC.DEFER_BLOCKING 0x0 ;  /* 0x0000000000007b1d */ /* 0x000fec0000010000 */
[----:B-1----:R-:W-:Y:S05]  /*1600*/  @P3 BRA `(.L_x_13) ;  /* 0x00000000008c3947 */ /* 0x002fea0003800000 */
[----:B0-----:R-:W-:Y:S04]  /*1610*/  LDS R28, [R25] ;  /* 0x00000000191c7984 */ /* 0x001fe80000000800 */
[----:B------:R-:W0:Y:S04]  /*1620*/  LDS R35, [R25+0x400] ;  /* 0x0004000019237984 */ /* 0x000e280000000800 */
[----:B------:R-:W1:Y:S04]  /*1630*/  LDS R37, [R25+0x800] ;  /* 0x0008000019257984 */ /* 0x000e680000000800 */
[----:B------:R-:W2:Y:S04]  /*1640*/  LDS R39, [R25+0xc00] ;  /* 0x000c000019277984 */ /* 0x000ea80000000800 */
[----:B------:R-:W3:Y:S04]  /*1650*/  LDS R45, [R25+0x1000] ;  /* 0x00100000192d7984 */ /* 0x000ee80000000800 */
[----:B------:R-:W4:Y:S04]  /*1660*/  LDS R47, [R25+0x1400] ;  /* 0x00140000192f7984 */ /* 0x000f280000000800 */
[----:B------:R-:W5:Y:S04]  /*1670*/  LDS R63, [R25+0x1800] ;  /* 0x00180000193f7984 */ /* 0x000f680000000800 */
[----:B------:R-:W5:Y:S04]  /*1680*/  LDS R65, [R25+0x1c00] ;  /* 0x001c000019417984 */ /* 0x000f680000000800 */
[----:B------:R-:W5:Y:S04]  /*1690*/  LDS R67, [R25+0x2000] ;  /* 0x0020000019437984 */ /* 0x000f680000000800 */
[----:B------:R-:W5:Y:S04]  /*16a0*/  LDS R69, [R25+0x2400] ;  /* 0x0024000019457984 */ /* 0x000f680000000800 */
[----:B------:R-:W5:Y:S01]  /*16b0*/  LDS R26, [R25+0x2800] ;  /* 0x00280000191a7984 */ /* 0x000f620000000800 */
[----:B0-----:R-:W-:-:S03]  /*16c0*/  IMAD.IADD R34, R28, 0x1, R35 ;  /* 0x000000011c227824 */ /* 0x001fc600078e0223 */
[----:B------:R-:W-:Y:S01]  /*16d0*/  STS [R25+0x400], R28 ;  /* 0x0004001c19007388 */ /* 0x000fe20000000800 */
[----:B-1----:R-:W-:-:S03]  /*16e0*/  IMAD.IADD R36, R34, 0x1, R37 ;  /* 0x0000000122247824 */ /* 0x002fc600078e0225 */
[----:B------:R-:W-:Y:S01]  /*16f0*/  STS [R25+0x800], R34 ;  /* 0x0008002219007388 */ /* 0x000fe20000000800 */
[----:B--2---:R-:W-:-:S03]  /*1700*/  IMAD.IADD R38, R36, 0x1, R39 ;  /* 0x0000000124267824 */ /* 0x004fc600078e0227 */
[----:B------:R-:W0:Y:S01]  /*1710*/  LDS R37, [R25+0x2c00] ;  /* 0x002c000019257984 */ /* 0x000e220000000800 */
[----:B---3--:R-:W-:-:S03]  /*1720*/  IMAD.IADD R64, R38, 0x1, R45 ;  /* 0x0000000126407824 */ /* 0x008fc600078e022d */
[----:B------:R1:W-:Y:S01]  /*1730*/  STS [R25+0xc00], R36 ;  /* 0x000c002419007388 */ /* 0x0003e20000000800 */
[----:B----4-:R-:W-:-:S03]  /*1740*/  IMAD.IADD R72, R64, 0x1, R47 ;  /* 0x0000000140487824 */ /* 0x010fc600078e022f */
[----:B------:R1:W-:Y:S01]  /*1750*/  STS [R25+0x1000], R38 ;  /* 0x0010002619007388 */ /* 0x0003e20000000800 */
[----:B-----5:R-:W-:-:S03]  /*1760*/  IMAD.IADD R76, R72, 0x1, R63 ;  /* 0x00000001484c7824 */ /* 0x020fc600078e023f */
[----:B------:R1:W-:Y:S01]  /*1770*/  STS [R25+0x1400], R64 ;  /* 0x0014004019007388 */ /* 0x0003e20000000800 */
[----:B------:R-:W-:-:S03]  /*1780*/  IMAD.IADD R65, R76, 0x1, R65 ;  /* 0x000000014c417824 */ /* 0x000fc600078e0241 */
[----:B------:R1:W-:Y:S01]  /*1790*/  STS [R25+0x1800], R72 ;  /* 0x0018004819007388 */ /* 0x0003e20000000800 */
[----:B------:R-:W-:-:S03]  /*17a0*/  IMAD.IADD R67, R65, 0x1, R67 ;  /* 0x0000000141437824 */ /* 0x000fc600078e0243 */
[----:B------:R1:W-:Y:S01]  /*17b0*/  STS [R25+0x1c00], R76 ;  /* 0x001c004c19007388 */ /* 0x0003e20000000800 */
[----:B------:R-:W-:-:S03]  /*17c0*/  IMAD.IADD R69, R67, 0x1, R69 ;  /* 0x0000000143457824 */ /* 0x000fc600078e0245 */
[----:B------:R1:W-:Y:S01]  /*17d0*/  STS [R25+0x2000], R65 ;  /* 0x0020004119007388 */ /* 0x0003e20000000800 */
[----:B------:R-:W-:-:S03]  /*17e0*/  IMAD.IADD R35, R69, 0x1, R26 ;  /* 0x0000000145237824 */ /* 0x000fc600078e021a */
[----:B------:R1:W-:Y:S04]  /*17f0*/  STS [R25+0x2400], R67 ;  /* 0x0024004319007388 */ /* 0x0003e80000000800 */
[----:B------:R1:W-:Y:S04]  /*1800*/  STS [R25+0x2800], R69 ;  /* 0x0028004519007388 */ /* 0x0003e80000000800 */
[----:B------:R1:W-:Y:S04]  /*1810*/  STS [R25], RZ ;  /* 0x000000ff19007388 */ /* 0x0003e80000000800 */
[----:B------:R1:W-:Y:S01]  /*1820*/  STS [R25+0x2c00], R35 ;  /* 0x002c002319007388 */ /* 0x0003e20000000800 */
[----:B0-----:R-:W-:-:S07]  /*1830*/  IMAD.IADD R26, R35, 0x1, R37 ;  /* 0x00000001231a7824 */ /* 0x001fce00078e0225 */
.L_x_13:
[----:B------:R-:W-:Y:S05]  /*1840*/  BSYNC.RECONVERGENT B0 ;  /* 0x0000000000007941 */ /* 0x000fea0003800200 */
.L_x_12:
[C---:B------:R-:W-:Y:S01]  /*1850*/  ISETP.NE.AND P0, PT, R26.reuse, 0x1e00, PT ;  /* 0x00001e001a00780c */ /* 0x040fe20003f05270 */
[----:B01----:R-:W-:Y:S01]  /*1860*/  IMAD R35, R3, 0x100, R43 ;  /* 0x0000010003237824 */ /* 0x003fe200078e022b */
[----:B------:R-:W-:Y:S01]  /*1870*/  @!P3 LOP3.LUT R65, R26, 0x40000000, RZ, 0xfc, !PT ;  /* 0x400000001a41b812 */ /* 0x000fe200078efcff */
[----:B------:R-:W0:Y:S01]  /*1880*/  LDCU.64 UR6, c[0x0][0x3b8] ;  /* 0x00007700ff0677ac */ /* 0x000e220008000a00 */
[----:B------:R-:W-:Y:S01]  /*1890*/  ISETP.LT.U32.AND P0, PT, R43, 0x100, !P0 ;  /* 0x000001002b00780c */ /* 0x000fe20004701070 */
[----:B------:R-:W-:Y:S01]  /*18a0*/  IMAD.WIDE R40, R35, 0x4, R40 ;  /* 0x0000000423287825 */ /* 0x000fe200078e0228 */
[----:B------:R-:W1:Y:S01]  /*18b0*/  LDC.64 R36, c[0x0][0x390] ;  /* 0x0000e400ff247b82 */ /* 0x000e620000000a00 */
[----:B------:R-:W-:Y:S02]  /*18c0*/  LOP3.LUT R45, R8, 0xff80, RZ, 0x3c, !PT ;  /* 0x0000ff80082d7812 */ /* 0x000fe400078e3cff */
[----:B------:R-:W-:Y:S01]  /*18d0*/  LOP3.LUT R47, R7, 0xff80, RZ, 0x3c, !PT ;  /* 0x0000ff80072f7812 */ /* 0x000fe200078e3cff */
[----:B------:R2:W-:Y:S01]  /*18e0*/  @!P3 STG.E.STRONG.SYS desc[UR8][R40.64], R65 ;  /* 0x000000412800b986 */ /* 0x0005e2000c115908 */
[----:B------:R-:W-:-:S02]  /*18f0*/  LOP3.LUT R63, R5, 0xff80, RZ, 0x3c, !PT ;  /* 0x0000ff80053f7812 */ /* 0x000fc400078e3cff */
[----:B------:R-:W-:Y:S01]  /*1900*/  LOP3.LUT R28, R55, 0xff80, RZ, 0x3c, !PT ;  /* 0x0000ff80371c7812 */ /* 0x000fe200078e3cff */
[----:B------:R-:W3:Y:S08]  /*1910*/  LDC.64 R34, c[0x0][0x398] ;  /* 0x0000e600ff227b82 */ /* 0x000ef00000000a00 */
[----:B------:R-:W-:Y:S06]  /*1920*/  BAR.RED.OR.DEFER_BLOCKING 0x0, P0 ;  /* 0x0000000000007b1d */ /* 0x000fec0000014800 */
[----:B------:R-:W4:Y:S01]  /*1930*/  B2R.RESULT RZ, P0 ;  /* 0x0000000000ff731c */ /* 0x000f220000004000 */
[----:B0-----:R-:W-:-:S04]  /*1940*/  IADD3 R38, P1, P2, R4, UR6, R59 ;  /* 0x0000000604267c10 */ /* 0x001fc8000fa3e03b */
[----:B------:R-:W-:Y:S02]  /*1950*/  IADD3.X R39, PT, PT, RZ, UR7, R27, P1, P2 ;  /* 0x00000007ff277c10 */ /* 0x000fe40008fe441b */
[----:B------:R-:W-:Y:S01]  /*1960*/  LOP3.LUT R27, R30, 0xff80, RZ, 0x3c, !PT ;  /* 0x0000ff801e1b7812 */ /* 0x000fe200078e3cff */
[----:B-1----:R-:W-:-:S04]  /*1970*/  IMAD.WIDE.U32 R36, R43, 0x8, R36 ;  /* 0x000000082b247825 */ /* 0x002fc800078e0024 */
[----:B---3--:R-:W-:Y:S01]  /*1980*/  IMAD.WIDE.U32 R34, R43, 0x8, R34 ;  /* 0x000000082b227825 */ /* 0x008fe200078e0022 */
[----:B--2-4-:R-:W-:Y:S06]  /*1990*/  @!P0 BRA `(.L_x_14) ;  /* 0x0000001400148947 */ /* 0x014fec0003800000 */
[C---:B------:R-:W-:Y:S01]  /*19a0*/  ISETP.GT.U32.AND P0, PT, R43.reuse, R61, PT ;  /* 0x0000003d2b00720c */ /* 0x040fe20003f04070 */
[----:B------:R-:W-:Y:S01]  /*19b0*/  BSSY B1, `(.L_x_15) ;  /* 0x000002c000017945 */ /* 0x000fe20003800000 */
[----:B------:R-:W-:Y:S02]  /*19c0*/  IMAD R21, R43, 0x8, R2 ;  /* 0x000000082b157824 */ /* 0x000fe400078e0202 */
[----:B------:R-:W-:Y:S01]  /*19d0*/  SEL R25, RZ, 0x1e00, !P0 ;  /* 0x00001e00ff197807 */ /* 0x000fe20004000000 */
[----:B------:R-:W-:Y:S08]  /*19e0*/  @P3 BRA `(.L_x_16) ;  /* 0x0000000000a03947 */ /* 0x000ff00003800000 */
[----:B------:R-:W2:Y:S01]  /*19f0*/  LDG.E.64 R34, desc[UR8][R34.64] ;  /* 0x0000000822227981 */ /* 0x000ea2000c1e1b00 */
[----:B------:R-:W-:Y:S01]  /*1a00*/  IMAD.MOV.U32 R19, RZ, RZ, R26 ;  /* 0x000000ffff137224 */ /* 0x000fe200078e001a */
[----:B--2---:R-:W-:-:S04]  /*1a10*/  IADD3 R16, P0, PT, -R25, R34, RZ ;  /* 0x0000002219107210 */ /* 0x004fc80007f1e1ff */
[----:B------:R-:W-:Y:S02]  /*1a20*/  IADD3.X R17, PT, PT, R35, -0x1, RZ, P0, !PT ;  /* 0xffffffff23117810 */ /* 0x000fe400007fe4ff */
[----:B------:R-:W-:-:S03]  /*1a30*/  ISETP.GE.AND P0, PT, R3, 0x1, PT ;  /* 0x000000010300780c */ /* 0x000fc60003f06270 */
[----:B------:R0:W-:Y:S10]  /*1a40*/  STS.64 [R21+0x3aa0], R16 ;  /* 0x003aa01015007388 */ /* 0x0001f40000000a00 */
[----:B------:R-:W-:Y:S05]  /*1a50*/  @!P0 BRA `(.L_x_17) ;  /* 0x00000000006c8947 */ /* 0x000fea0003800000 */
[----:B------:R-:W-:Y:S01]  /*1a60*/  BSSY B0, `(.L_x_18) ;  /* 0x0000019000007945 */ /* 0x000fe20003800000 */
[----:B------:R-:W-:Y:S02]  /*1a70*/  IMAD.MOV.U32 R0, RZ, RZ, -0x1 ;  /* 0xffffffffff007424 */ /* 0x000fe400078e00ff */
[----:B------:R-:W-:Y:S02]  /*1a80*/  IMAD.MOV.U32 R2, RZ, RZ, R3 ;  /* 0x000000ffff027224 */ /* 0x000fe400078e0003 */
[----:B------:R-:W-:-:S07]  /*1a90*/  IMAD.MOV.U32 R19, RZ, RZ, R26 ;  /* 0x000000ffff137224 */ /* 0x000fce00078e001a */
.L_x_22:
[----:B0-----:R-:W0:Y:S01]  /*1aa0*/  LDC.64 R16, c[0x0][0x380] ;  /* 0x0000e000ff107b82 */ /* 0x001e220000000a00 */
[----:B------:R-:W-:Y:S01]  /*1ab0*/  VIADD R27, R2, 0xffffffff ;  /* 0xffffffff021b7836 */ /* 0x000fe20000000000 */
[----:B------:R-:W-:Y:S03]  /*1ac0*/  BSSY B2, `(.L_x_19) ;  /* 0x0000008000027945 */ /* 0x000fe60003800000 */
[----:B------:R-:W-:-:S04]  /*1ad0*/  IMAD R23, R27, 0x100, R43 ;  /* 0x000001001b177824 */ /* 0x000fc800078e022b */
[----:B0-----:R-:W-:-:S07]  /*1ae0*/  IMAD.WIDE R16, R23, 0x4, R16 ;  /* 0x0000000417107825 */ /* 0x001fce00078e0210 */
.L_x_20:
[----:B------:R-:W-:Y:S05]  /*1af0*/  YIELD ;  /* 0x0000000000007946 */ /* 0x000fea0003800000 */
[----:B------:R0:W-:Y:S06]  /*1b00*/  MEMBAR.SC.CTA ;  /* 0x0000000000007992 */ /* 0x0001ec0000000000 */
[----:B0-----:R-:W2:Y:S02]  /*1b10*/  LDG.E.STRONG.SYS R18, desc[UR8][R16.64] ;  /* 0x0000000810127981 */ /* 0x001ea4000c1f5900 */
[----:B--2---:R-:W-:-:S13]  /*1b20*/  ISETP.NE.AND P0, PT, R18, RZ, PT ;  /* 0x000000ff1200720c */ /* 0x004fda0003f05270 */
[----:B------:R-:W-:Y:S05]  /*1b30*/  @!P0 BRA `(.L_x_20) ;  /* 0xfffffffc00ec8947 */ /* 0x000fea000383ffff */
[----:B------:R-:W-:Y:S05]  /*1b40*/  BSYNC B2 ;  /* 0x0000000000027941 */ /* 0x000fea0003800000 */
.L_x_19:
[----:B------:R-:W-:Y:S01]  /*1b50*/  BSSY.RECONVERGENT B2, `(.L_x_21) ;  /* 0x0000006000027945 */ /* 0x000fe20003800200 */
[C---:B------:R-:W-:Y:S02]  /*1b60*/  ISETP.GT.AND P0, PT, R18.reuse, -0x1, PT ;  /* 0xffffffff1200780c */ /* 0x040fe40003f04270 */
[----:B------:R-:W-:Y:S01]  /*1b70*/  LOP3.LUT R18, R18, 0x3fffffff, RZ, 0xc0, !PT ;  /* 0x3fffffff12127812 */ /* 0x000fe200078ec0ff */
[----:B------:R-:W-:Y:S05]  /*1b80*/  WARPSYNC.EXCLUSIVE R0 ;  /* 0x0000000000007348 */ /* 0x000fea0003a00000 */
[----:B------:R-:W-:-:S05]  /*1b90*/  IMAD.IADD R19, R18, 0x1, R19 ;  /* 0x0000000112137824 */ /* 0x000fca00078e0213 */
[----:B------:R-:W-:-:S07]  /*1ba0*/  VOTE.ANY R0, PT, P0 ;  /* 0x0000000000007806 */ /* 0x000fce00000e0100 */
[----:B------:R-:W-:Y:S05]  /*1bb0*/  BSYNC.RECONVERGENT B2 ;  /* 0x0000000000027941 */ /* 0x000fea0003800200 */
.L_x_21:
[----:B------:R-:W-:Y:S01]  /*1bc0*/  ISETP.GT.U32.AND P1, PT, R2, 0x1, PT ;  /* 0x000000010200780c */ /* 0x000fe20003f24070 */
[----:B------:R-:W-:-:S12]  /*1bd0*/  IMAD.MOV.U32 R2, RZ, RZ, R27 ;  /* 0x000000ffff027224 */ /* 0x000fd800078e001b */
[----:B------:R-:W-:Y:S05]  /*1be0*/  @P0 BRA P1, `(.L_x_22) ;  /* 0xfffffffc00ac0947 */ /* 0x000fea000083ffff */
[----:B------:R-:W-:Y:S05]  /*1bf0*/  BSYNC B0 ;  /* 0x0000000000007941 */ /* 0x000fea0003800000 */
.L_x_18:
[----:B------:R1:W2:Y:S02]  /*1c00*/  LDS.64 R16, [R21+0x3aa0] ;  /* 0x003aa00015107984 */ /* 0x0002a40000000a00 */
.L_x_17:
[C---:B------:R-:W-:Y:S01]  /*1c10*/  IMAD.IADD R23, R19.reuse, 0x1, -R26 ;  /* 0x0000000113177824 */ /* 0x040fe200078e0a1a */
[----:B------:R-:W-:-:S04]  /*1c20*/  LOP3.LUT R19, R19, 0x80000000, RZ, 0xfc, !PT ;  /* 0x8000000013137812 */ /* 0x000fc800078efcff */
[C---:B0-2---:R-:W-:Y:S01]  /*1c30*/  IADD3 R16, P0, PT, R23.reuse, R16, RZ ;  /* 0x0000001017107210 */ /* 0x045fe20007f1e0ff */
[----:B------:R0:W-:Y:S03]  /*1c40*/  STG.E.STRONG.SYS desc[UR8][R40.64], R19 ;  /* 0x0000001328007986 */ /* 0x0001e6000c115908 */
[----:B------:R-:W-:-:S05]  /*1c50*/  LEA.HI.X.SX32 R17, R23, R17, 0x1, P0 ;  /* 0x0000001117117211 */ /* 0x000fca00000f0eff */
[----:B------:R0:W-:Y:S04]  /*1c60*/  STS.64 [R21+0x3aa0], R16 ;  /* 0x003aa01015007388 */ /* 0x0001e80000000a00 */
.L_x_16:
[----:B------:R-:W-:Y:S05]  /*1c70*/  BSYNC B1 ;  /* 0x0000000000017941 */ /* 0x000fea0003800000 */
.L_x_15:
[----:B0-----:R-:W0:Y:S01]  /*1c80*/  LDC.64 R16, c[0x0][0x390] ;  /* 0x0000e400ff107b82 */ /* 0x001e220000000a00 */
[----:B------:R-:W-:Y:S05]  /*1c90*/  WARPSYNC.ALL ;  /* 0x0000000000007948 */ /* 0x000fea0003800000 */
[----:B------:R-:W-:Y:S02]  /*1ca0*/  UMOV UR6, 0x400 ;  /* 0x0000040000067882 */ /* 0x000fe40000000000 */
[----:B------:R-:W2:Y:S08]  /*1cb0*/  LDC R0, c[0x0][0x3c0] ;  /* 0x0000f000ff007b82 */ /* 0x000eb00000000800 */
[----:B------:R-:W3:Y:S01]  /*1cc0*/  S2UR UR7, SR_CgaCtaId ;  /* 0x00000000000779c3 */ /* 0x000ee20000008800 */
[----:B0-----:R-:W-:-:S02]  /*1cd0*/  ISETP.EQ.U32.AND P1, PT, R16, RZ, PT ;  /* 0x000000ff1000720c */ /* 0x001fc40003f22070 */
[----:B--2---:R-:W-:-:S04]  /*1ce0*/  ISETP.GE.AND P0, PT, R57, R0, PT ;  /* 0x000000003900720c */ /* 0x004fc80003f06270 */
[----:B------:R-:W-:-:S04]  /*1cf0*/  ISETP.EQ.OR.EX P0, PT, R17, RZ, !P0, P1 ;  /* 0x000000ff1100720c */ /* 0x000fc80004702710 */
[----:B------:R-:W-:Y:S01]  /*1d00*/  ISETP.GT.U32.OR P0, PT, R43, 0xff, P0 ;  /* 0x000000ff2b00780c */ /* 0x000fe20000704470 */
[----:B---3--:R-:W-:-:S12]  /*1d10*/  ULEA UR6, UR7, UR6, 0x18 ;  /* 0x0000000607067291 */ /* 0x008fd8000f8ec0ff */
[----:B------:R-:W0:Y:S02]  /*1d20*/  @!P0 LDS.64 R16, [R21+0x3aa0] ;  /* 0x003aa00015108984 */ /* 0x000e240000000a00 */
[--C-:B0-----:R-:W-:Y:S02]  /*1d30*/  @!P0 IADD3 R18, P1, P2, R16, R25, R26.reuse ;  /* 0x0000001910128210 */ /* 0x101fe40007a3e01a */
[----:B------:R-:W-:-:S04]  /*1d40*/  @!P0 SHF.R.S32.HI R16, RZ, 0x1f, R26 ;  /* 0x0000001fff108819 */ /* 0x000fc8000001141a */
[----:B------:R-:W-:Y:S02]  /*1d50*/  @!P0 IADD3.X R19, PT, PT, R17, RZ, R16, P1, P2 ;  /* 0x000000ff11138210 */ /* 0x000fe40000fe4410 */
[----:B------:R-:W-:-:S03]  /*1d60*/  LEA R16, R61, UR6, 0x3 ;  /* 0x000000063d107c11 */ /* 0x000fc6000f8e18ff */
[----:B------:R0:W-:Y:S01]  /*1d70*/  @!P0 STG.E.64 desc[UR8][R36.64], R18 ;  /* 0x0000001224008986 */ /* 0x0001e2000c101b08 */
[----:B------:R-:W-:Y:S01]  /*1d80*/  BAR.SYNC.DEFER_BLOCKING 0x0 ;  /* 0x0000000000007b1d */ /* 0x000fe20000010000 */
[----:B------:R-:W-:-:S05]  /*1d90*/  ISETP.GT.AND P0, PT, R57, R0, PT ;  /* 0x000000003900720c */ /* 0x000fca0003f04270 */
[----:B------:R-:W2:Y:S08]  /*1da0*/  LDS.64 R16, [R16+0x3aa0] ;  /* 0x003aa00010107984 */ /* 0x000eb00000000a00 */
[----:B0-----:R-:W-:Y:S05]  /*1db0*/  @P0 BRA `(.L_x_23) ;  /* 0x0000000000600947 */ /* 0x001fea0003800000 */
[----:B------:R-:W2:Y:S02]  /*1dc0*/  LDCU.64 UR4, c[0x0][0x3a0] ;  /* 0x00007400ff0477ac */ /* 0x000ea40008000a00 */
[----:B--2---:R-:W-:-:S04]  /*1dd0*/  IADD3 R18, P1, P2, R16, UR4, R4 ;  /* 0x0000000410127c10 */ /* 0x004fc8000fa3e004 */
[----:B------:R-:W-:-:S05]  /*1de0*/  IADD3.X R19, PT, PT, R17, UR5, RZ, P1, P2 ;  /* 0x0000000511137c10 */ /* 0x000fca0008fe44ff */
[----:B------:R0:W-:Y:S04]  /*1df0*/  STG.E.U8 desc[UR8][R18.64], R55 ;  /* 0x0000003712007986 */ /* 0x0001e8000c101108 */
        /* <DEDUP_REMOVED lines=18> */
[----:B------:R0:W-:Y:S01]  /*1f20*/  STG.E.U8 desc[UR8][R18.64+0x260], R15 ;  /* 0x0002600f12007986 */ /* 0x0001e2000c101108 */
[----:B------:R-:W-:Y:S05]  /*1f30*/  BRA `(.L_x_24) ;  /* 0x0000000000fc7947 */ /* 0x000fea0003800000 */
.L_x_23:
[----:B------:R-:W2:Y:S01]  /*1f40*/  LDCU.64 UR4, c[0x0][0x3a0] ;  /* 0x00007400ff0477ac */ /* 0x000ea20008000a00 */
[----:B-1----:R-:W-:Y:S02]  /*1f50*/  IMAD R21, R3, -0x1e00, R0 ;  /* 0xffffe20003157824 */ /* 0x002fe400078e0200 */
[C---:B------:R-:W-:Y:S02]  /*1f60*/  VIADD R2, R4.reuse, 0x20 ;  /* 0x0000002004027836 */ /* 0x040fe40000000000 */
[C---:B------:R-:W-:Y:S01]  /*1f70*/  VIADD R18, R4.reuse, 0x40 ;  /* 0x0000004004127836 */ /* 0x040fe20000000000 */
[CC--:B------:R-:W-:Y:S01]  /*1f80*/  ISETP.GE.AND P6, PT, R4.reuse, R21.reuse, PT ;  /* 0x000000150400720c */ /* 0x0c0fe20003fc6270 */
[----:B------:R-:W-:Y:S01]  /*1f90*/  VIADD R20, R4, 0x80 ;  /* 0x0000008004147836 */ /* 0x000fe20000000000 */
[-C--:B------:R-:W-:Y:S01]  /*1fa0*/  ISETP.GE.AND P1, PT, R2, R21.reuse, PT ;  /* 0x000000150200720c */ /* 0x080fe20003f26270 */
[----:B------:R-:W-:Y:S01]  /*1fb0*/  VIADD R2, R4, 0x60 ;  /* 0x0000006004027836 */ /* 0x000fe20000000000 */
[----:B------:R-:W-:Y:S01]  /*1fc0*/  ISETP.GE.AND P2, PT, R18, R21, PT ;  /* 0x000000151200720c */ /* 0x000fe20003f46270 */
[----:B------:R-:W-:-:S05]  /*1fd0*/  VIADD R22, R4, 0xa0 ;  /* 0x000000a004167836 */ /* 0x000fca0000000000 */
[----:B------:R-:W-:Y:S02]  /*1fe0*/  ISETP.GE.AND P5, PT, R22, R21, PT ;  /* 0x000000151600720c */ /* 0x000fe40003fa6270 */
[----:B--2---:R-:W-:-:S04]  /*1ff0*/  IADD3 R18, P3, P4, R16, UR4, R4 ;  /* 0x0000000410127c10 */ /* 0x004fc8000fc7e004 */
[----:B------:R-:W-:Y:S02]  /*2000*/  IADD3.X R19, PT, PT, R17, UR5, RZ, P3, P4 ;  /* 0x0000000511137c10 */ /* 0x000fe40009fe84ff */
[-C--:B------:R-:W-:Y:S01]  /*2010*/  ISETP.GE.AND P3, PT, R2, R21.reuse, PT ;  /* 0x000000150200720c */ /* 0x080fe20003f66270 */
[----:B------:R-:W-:Y:S01]  /*2020*/  VIADD R2, R4, 0xc0 ;  /* 0x000000c004027836 */ /* 0x000fe20000000000 */
[-C--:B------:R-:W-:Y:S01]  /*2030*/  ISETP.GE.AND P4, PT, R20, R21.reuse, PT ;  /* 0x000000151400720c */ /* 0x080fe20003f86270 */
[----:B------:R-:W-:Y:S01]  /*2040*/  @!P6 STG.E.U8 desc[UR8][R18.64], R55 ;  /* 0x000000371200e986 */ /* 0x000fe2000c101108 */
[----:B------:R-:W-:Y:S02]  /*2050*/  VIADD R20, R4, 0xe0 ;  /* 0x000000e004147836 */ /* 0x000fe40000000000 */
[-C--:B------:R-:W-:Y:S01]  /*2060*/  ISETP.GE.AND P6, PT, R2, R21.reuse, PT ;  /* 0x000000150200720c */ /* 0x080fe20003fc6270 */
[----:B------:R-:W-:Y:S01]  /*2070*/  VIADD R2, R4, 0x100 ;  /* 0x0000010004027836 */ /* 0x000fe20000000000 */
[----:B------:R-:W-:Y:S01]  /*2080*/  @!P1 STG.E.U8 desc[UR8][R18.64+0x20], R53 ;  /* 0x0000203512009986 */ /* 0x000fe2000c101108 */
[----:B------:R-:W-:Y:S01]  /*2090*/  ISETP.GE.AND P1, PT, R20, R21, PT ;  /* 0x000000151400720c */ /* 0x000fe20003f26270 */
[----:B------:R-:W-:-:S02]  /*20a0*/  VIADD R20, R4, 0x120 ;  /* 0x0000012004147836 */ /* 0x000fc40000000000 */
[----:B------:R-:W-:Y:S01]  /*20b0*/  @!P2 STG.E.U8 desc[UR8][R18.64+0x40], R5 ;  /* 0x000040051200a986 */ /* 0x000fe2000c101108 */
[-C--:B------:R-:W-:Y:S01]  /*20c0*/  ISETP.GE.AND P2, PT, R2, R21.reuse, PT ;  /* 0x000000150200720c */ /* 0x080fe20003f46270 */
[----:B------:R-:W-:Y:S02]  /*20d0*/  VIADD R2, R4, 0x140 ;  /* 0x0000014004027836 */ /* 0x000fe40000000000 */
[----:B------:R0:W-:Y:S01]  /*20e0*/  @!P3 STG.E.U8 desc[UR8][R18.64+0x60], R6 ;  /* 0x000060061200b986 */ /* 0x0001e2000c101108 */
[-C--:B------:R-:W-:Y:S01]  /*20f0*/  ISETP.GE.AND P3, PT, R20, R21.reuse, PT ;  /* 0x000000151400720c */ /* 0x080fe20003f66270 */
[----:B------:R-:W-:Y:S02]  /*2100*/  VIADD R20, R4, 0x160 ;  /* 0x0000016004147836 */ /* 0x000fe40000000000 */
[----:B------:R1:W-:Y:S01]  /*2110*/  @!P4 STG.E.U8 desc[UR8][R18.64+0x80], R7 ;  /* 0x000080071200c986 */ /* 0x0003e2000c101108 */
[----:B------:R-:W-:Y:S01]  /*2120*/  ISETP.GE.AND P4, PT, R2, R21, PT ;  /* 0x000000150200720c */ /* 0x000fe20003f86270 */
[----:B------:R-:W-:-:S02]  /*2130*/  VIADD R2, R4, 0x180 ;  /* 0x0000018004027836 */ /* 0x000fc40000000000 */
[----:B------:R1:W-:Y:S01]  /*2140*/  @!P5 STG.E.U8 desc[UR8][R18.64+0xa0], R8 ;  /* 0x0000a0081200d986 */ /* 0x0003e2000c101108 */
[-C--:B------:R-:W-:Y:S01]  /*2150*/  ISETP.GE.AND P5, PT, R20, R21.reuse, PT ;  /* 0x000000151400720c */ /* 0x080fe20003fa6270 */
[----:B------:R-:W-:Y:S02]  /*2160*/  VIADD R20, R4, 0x1a0 ;  /* 0x000001a004147836 */ /* 0x000fe40000000000 */
[----:B------:R1:W-:Y:S01]  /*2170*/  @!P6 STG.E.U8 desc[UR8][R18.64+0xc0], R51 ;  /* 0x0000c0331200e986 */ /* 0x0003e2000c101108 */
[-C--:B------:R-:W-:Y:S01]  /*2180*/  ISETP.GE.AND P6, PT, R2, R21.reuse, PT ;  /* 0x000000150200720c */ /* 0x080fe20003fc6270 */
[C---:B------:R-:W-:Y:S02]  /*2190*/  VIADD R2, R4.reuse, 0x1c0 ;  /* 0x000001c004027836 */ /* 0x040fe40000000000 */
[----:B0-----:R-:W-:Y:S01]  /*21a0*/  VIADD R6, R4, 0x1e0 ;  /* 0x000001e004067836 */ /* 0x001fe20000000000 */
[----:B------:R1:W-:Y:S01]  /*21b0*/  @!P1 STG.E.U8 desc[UR8][R18.64+0xe0], R49 ;  /* 0x0000e03112009986 */ /* 0x0003e2000c101108 */
[----:B------:R-:W-:-:S03]  /*21c0*/  ISETP.GE.AND P1, PT, R20, R21, PT ;  /* 0x000000151400720c */ /* 0x000fc60003f26270 */
[----:B------:R1:W-:Y:S01]  /*21d0*/  @!P2 STG.E.U8 desc[UR8][R18.64+0x100], R48 ;  /* 0x000100301200a986 */ /* 0x0003e2000c101108 */
        /* <DEDUP_REMOVED lines=12> */
[----:B------:R-:W-:-:S03]  /*22a0*/  ISETP.GE.AND P6, PT, R2, R21, PT ;  /* 0x000000150200720c */ /* 0x000fc60003fc6270 */
[----:B------:R1:W-:Y:S01]  /*22b0*/  @!P1 STG.E.U8 desc[UR8][R18.64+0x1a0], R10 ;  /* 0x0001a00a12009986 */ /* 0x0003e2000c101108 */
[----:B------:R-:W-:-:S03]  /*22c0*/  ISETP.GE.AND P1, PT, R6, R21, PT ;  /* 0x000000150600720c */ /* 0x000fc60003f26270 */
[----:B------:R1:W-:Y:S04]  /*22d0*/  @!P2 STG.E.U8 desc[UR8][R18.64+0x1c0], R11 ;  /* 0x0001c00b1200a986 */ /* 0x0003e8000c101108 */
[----:B------:R1:W-:Y:S04]  /*22e0*/  @!P3 STG.E.U8 desc[UR8][R18.64+0x1e0], R12 ;  /* 0x0001e00c1200b986 */ /* 0x0003e8000c101108 */
[----:B------:R1:W-:Y:S04]  /*22f0*/  @!P4 STG.E.U8 desc[UR8][R18.64+0x200], R13 ;  /* 0x0002000d1200c986 */ /* 0x0003e8000c101108 */
[----:B------:R1:W-:Y:S04]  /*2300*/  @!P5 STG.E.U8 desc[UR8][R18.64+0x220], R14 ;  /* 0x0002200e1200d986 */ /* 0x0003e8000c101108 */
[----:B------:R1:W-:Y:S04]  /*2310*/  @!P6 STG.E.U8 desc[UR8][R18.64+0x240], R30 ;  /* 0x0002401e1200e986 */ /* 0x0003e8000c101108 */
[----:B------:R1:W-:Y:S02]  /*2320*/  @!P1 STG.E.U8 desc[UR8][R18.64+0x260], R15 ;  /* 0x0002600f12009986 */ /* 0x0003e4000c101108 */
.L_x_24:
[----:B------:R-:W-:Y:S05]  /*2330*/  @P0 BRA `(.L_x_25) ;  /* 0x0000000000540947 */ /* 0x000fea0003800000 */
[----:B01----:R0:W5:Y:S04]  /*2340*/  LDG.E.U8 R49, desc[UR8][R38.64+0x260] ;  /* 0x0002600826317981 */ /* 0x003168000c1e1100 */
        /* <DEDUP_REMOVED lines=20> */
.L_x_25:
[----:B------:R-:W-:Y:S02]  /*2490*/  IMAD.IADD R59, R0, 0x1, -R59 ;  /* 0x00000001003b7824 */ /* 0x000fe400078e0a3b */
[C---:B------:R-:W-:Y:S02]  /*24a0*/  VIADD R2, R4.reuse, 0x20 ;  /* 0x0000002004027836 */ /* 0x040fe40000000000 */
[C---:B0-----:R-:W-:Y:S01]  /*24b0*/  VIADD R6, R4.reuse, 0x40 ;  /* 0x0000004004067836 */ /* 0x041fe20000000000 */
[CC--:B------:R-:W-:Y:S01]  /*24c0*/  ISETP.GE.AND P6, PT, R4.reuse, R59.reuse, PT ;  /* 0x0000003b0400720c */ /* 0x0c0fe20003fc6270 */
[----:B-1----:R-:W-:Y:S01]  /*24d0*/  VIADD R8, R4, 0x80 ;  /* 0x0000008004087836 */ /* 0x002fe20000000000 */
[-C--:B------:R-:W-:Y:S01]  /*24e0*/  ISETP.GE.AND P1, PT, R2, R59.reuse, PT ;  /* 0x0000003b0200720c */ /* 0x080fe20003f26270 */
[----:B------:R-:W-:Y:S01]  /*24f0*/  VIADD R2, R4, 0x60 ;  /* 0x0000006004027836 */ /* 0x000fe20000000000 */
[-C--:B------:R-:W-:Y:S01]  /*2500*/  ISETP.GE.AND P2, PT, R6, R59.reuse, PT ;  /* 0x0000003b0600720c */ /* 0x080fe20003f46270 */
[----:B------:R-:W-:Y:S01]  /*2510*/  VIADD R6, R4, 0xa0 ;  /* 0x000000a004067836 */ /* 0x000fe20000000000 */
[----:B------:R-:W-:-:S02]  /*2520*/  ISETP.GE.AND P4, PT, R8, R59, PT ;  /* 0x0000003b0800720c */ /* 0x000fc40003f86270 */
[-C--:B------:R-:W-:Y:S01]  /*2530*/  ISETP.GE.AND P3, PT, R2, R59.reuse, PT ;  /* 0x0000003b0200720c */ /* 0x080fe20003f66270 */
[----:B------:R-:W-:Y:S01]  /*2540*/  VIADD R2, R4, 0xc0 ;  /* 0x000000c004027836 */ /* 0x000fe20000000000 */
[-C--:B------:R-:W-:Y:S01]  /*2550*/  ISETP.GE.AND P5, PT, R6, R59.reuse, PT ;  /* 0x0000003b0600720c */ /* 0x080fe20003fa6270 */
[----:B------:R-:W-:Y:S02]  /*2560*/  VIADD R6, R4, 0xe0 ;  /* 0x000000e004067836 */ /* 0x000fe40000000000 */
[----:B------:R1:W5:Y:S01]  /*2570*/  @!P6 LDG.E.U8 R7, desc[UR8][R38.64] ;  /* 0x000000082607e981 */ /* 0x000362000c1e1100 */
[-C--:B------:R-:W-:Y:S01]  /*2580*/  ISETP.GE.AND P6, PT, R2, R59.reuse, PT ;  /* 0x0000003b0200720c */ /* 0x080fe20003fc6270 */
[----:B------:R-:W-:Y:S02]  /*2590*/  VIADD R2, R4, 0x100 ;  /* 0x0000010004027836 */ /* 0x000fe40000000000 */
[----:B------:R1:W5:Y:S01]  /*25a0*/  @!P1 LDG.E.U8 R9, desc[UR8][R38.64+0x20] ;  /* 0x0000200826099981 */ /* 0x000362000c1e1100 */
[----:B------:R-:W-:Y:S01]  /*25b0*/  ISETP.GE.AND P1, PT, R6, R59, PT ;  /* 0x0000003b0600720c */ /* 0x000fe20003f26270 */
[----:B------:R-:W-:-:S02]  /*25c0*/  VIADD R6, R4, 0x120 ;  /* 0x0000012004067836 */ /* 0x000fc40000000000 */
[----:B------:R1:W5:Y:S01]  /*25d0*/  @!P2 LDG.E.U8 R11, desc[UR8][R38.64+0x40] ;  /* 0x00004008260ba981 */ /* 0x000362000c1e1100 */
        /* <DEDUP_REMOVED lines=30> */
[----:B------:R-:W-:-:S03]  /*27c0*/  ISETP.GE.AND P6, PT, R2, R59, PT ;  /* 0x0000003b0200720c */ /* 0x000fc60003fc6270 */
[----:B------:R1:W5:Y:S01]  /*27d0*/  @!P1 LDG.E.U8 R35, desc[UR8][R38.64+0x1a0] ;  /* 0x0001a00826239981 */ /* 0x000362000c1e1100 */
[----:B------:R-:W-:-:S03]  /*27e0*/  ISETP.GE.AND P1, PT, R6, R59, PT ;  /* 0x0000003b0600720c */ /* 0x000fc60003f26270 */
[----:B------:R1:W5:Y:S04]  /*27f0*/  @!P2 LDG.E.U8 R37, desc[UR8][R38.64+0x1c0] ;  /* 0x0001c0082625a981 */ /* 0x000368000c1e1100 */
[----:B------:R1:W5:Y:S04]  /*2800*/  @!P3 LDG.E.U8 R41, desc[UR8][R38.64+0x1e0] ;  /* 0x0001e0082629b981 */ /* 0x000368000c1e1100 */
[----:B------:R1:W5:Y:S04]  /*2810*/  @!P4 LDG.E.U8 R43, desc[UR8][R38.64+0x200] ;  /* 0x00020008262bc981 */ /* 0x000368000c1e1100 */
[----:B------:R1:W5:Y:S04]  /*2820*/  @!P5 LDG.E.U8 R45, desc[UR8][R38.64+0x220] ;  /* 0x00022008262dd981 */ /* 0x000368000c1e1100 */
[----:B------:R1:W5:Y:S04]  /*2830*/  @!P6 LDG.E.U8 R47, desc[UR8][R38.64+0x240] ;  /* 0x00024008262fe981 */ /* 0x000368000c1e1100 */
[----:B------:R1:W5:Y:S02]  /*2840*/  @!P1 LDG.E.U8 R49, desc[UR8][R38.64+0x260] ;  /* 0x0002600826319981 */ /* 0x000364000c1e1100 */
.L_x_26:
[----:B------:R-:W-:Y:S05]  /*2850*/  @P0 BRA `(.L_x_27) ;  /* 0x0000000000600947 */ /* 0x000fea0003800000 */
[----:B------:R-:W2:Y:S02]  /*2860*/  LDCU.64 UR4, c[0x0][0x3b0] ;  /* 0x00007600ff0477ac */ /* 0x000ea40008000a00 */
[----:B--2---:R-:W-:-:S04]  /*2870*/  IADD3 R4, P0, P1, R16, UR4, R4 ;  /* 0x0000000410047c10 */ /* 0x004fc8000f91e004 */
[----:B------:R-:W-:-:S05]  /*2880*/  IADD3.X R5, PT, PT, R17, UR5, RZ, P0, P1 ;  /* 0x0000000511057c10 */ /* 0x000fca00087e24ff */
[----:B-----5:R-:W-:Y:S04]  /*2890*/  STG.E.U8 desc[UR8][R4.64], R7 ;  /* 0x0000000704007986 */ /* 0x020fe8000c101108 */
[----:B------:R-:W-:Y:S04]  /*28a0*/  STG.E.U8 desc[UR8][R4.64+0x20], R9 ;  /* 0x0000200904007986 */ /* 0x000fe8000c101108 */
        /* <DEDUP_REMOVED lines=17> */
[----:B------:R-:W-:Y:S01]  /*29c0*/  STG.E.U8 desc[UR8][R4.64+0x260], R49 ;  /* 0x0002603104007986 */ /* 0x000fe2000c101108 */
[----:B------:R-:W-:Y:S05]  /*29d0*/  EXIT ;  /* 0x000000000000794d */ /* 0x000fea0003800000 */
.L_x_27:
[----:B------:R-:W2:Y:S01]  /*29e0*/  LDCU.64 UR4, c[0x0][0x3b0] ;  /* 0x00007600ff0477ac */ /* 0x000ea20008000a00 */
[----:B------:R-:W-:Y:S02]  /*29f0*/  IMAD R5, R3, -0x1e00, R0 ;  /* 0xffffe20003057824 */ /* 0x000fe400078e0200 */
[C---:B------:R-:W-:Y:S02]  /*2a00*/  VIADD R0, R4.reuse, 0x20 ;  /* 0x0000002004007836 */ /* 0x040fe40000000000 */
[C---:B------:R-:W-:Y:S01]  /*2a10*/  VIADD R2, R4.reuse, 0x40 ;  /* 0x0000004004027836 */ /* 0x040fe20000000000 */
[CC--:B------:R-:W-:Y:S01]  /*2a20*/  ISETP.GE.AND P1, PT, R4.reuse, R5.reuse, PT ;  /* 0x000000050400720c */ /* 0x0c0fe20003f26270 */
[----:B------:R-:W-:Y:S01]  /*2a30*/  VIADD R6, R4, 0x60 ;  /* 0x0000006004067836 */ /* 0x000fe20000000000 */
[-C--:B------:R-:W-:Y:S01]  /*2a40*/  ISETP.GE.AND P2, PT, R0, R5.reuse, PT ;  /* 0x000000050000720c */ /* 0x080fe20003f46270 */
[----:B------:R-:W-:Y:S01]  /*2a50*/  VIADD R0, R4, 0x80 ;  /* 0x0000008004007836 */ /* 0x000fe20000000000 */
[-C--:B------:R-:W-:Y:S01]  /*2a60*/  ISETP.GE.AND P3, PT, R2, R5.reuse, PT ;  /* 0x000000050200720c */ /* 0x080fe20003f66270 */
[----:B------:R-:W-:Y:S01]  /*2a70*/  VIADD R8, R4, 0xc0 ;  /* 0x000000c004087836 */ /* 0x000fe20000000000 */
[----:B------:R-:W-:Y:S01]  /*2a80*/  ISETP.GE.AND P4, PT, R6, R5, PT ;  /* 0x000000050600720c */ /* 0x000fe20003f86270 */
[----:B------:R-:W-:Y:S01]  /*2a90*/  VIADD R6, R4, 0xa0 ;  /* 0x000000a004067836 */ /* 0x000fe20000000000 */
[----:B--2---:R-:W-:-:S04]  /*2aa0*/  IADD3 R2, P0, P5, R16, UR4, R4 ;  /* 0x0000000410027c10 */ /* 0x004fc8000fd1e004 */
[-C--:B------:R-:W-:Y:S01]  /*2ab0*/  ISETP.GE.AND P6, PT, R6, R5.reuse, PT ;  /* 0x000000050600720c */ /* 0x080fe20003fc6270 */
[----:B------:R-:W-:Y:S01]  /*2ac0*/  VIADD R6, R4, 0x100 ;  /* 0x0000010004067836 */ /* 0x000fe20000000000 */
[----:B------:R-:W-:Y:S02]  /*2ad0*/  IADD3.X R3, PT, PT, R17, UR5, RZ, P0, P5 ;  /* 0x0000000511037c10 */ /* 0x000fe400087ea4ff */
[-C--:B------:R-:W-:Y:S01]  /*2ae0*/  ISETP.GE.AND P5, PT, R0, R5.reuse, PT ;  /* 0x000000050000720c */ /* 0x080fe20003fa6270 */
[----:B------:R-:W-:Y:S01]  /*2af0*/  VIADD R0, R4, 0xe0 ;  /* 0x000000e004007836 */ /* 0x000fe20000000000 */
[-C--:B------:R-:W-:Y:S01]  /*2b00*/  ISETP.GE.AND P0, PT, R8, R5.reuse, PT ;  /* 0x000000050800720c */ /* 0x080fe20003f06270 */
[----:B-----5:R2:W-:Y:S03]  /*2b10*/  @!P1 STG.E.U8 desc[UR8][R2.64], R7 ;  /* 0x0000000702009986 */ /* 0x0205e6000c101108 */
[-C--:B------:R-:W-:Y:S01]  /*2b20*/  ISETP.GE.AND P1, PT, R0, R5.reuse, PT ;  /* 0x000000050000720c */ /* 0x080fe20003f26270 */
[----:B------:R2:W-:Y:S01]  /*2b30*/  @!P2 STG.E.U8 desc[UR8][R2.64+0x20], R9 ;  /* 0x000020090200a986 */ /* 0x0005e2000c101108 */
[----:B------:R-:W-:Y:S01]  /*2b40*/  ISETP.GE.AND P2, PT, R6, R5, PT ;  /* 0x000000050600720c */ /* 0x000fe20003f46270 */
[----:B------:R-:W-:-:S02]  /*2b50*/  VIADD R0, R4, 0x120 ;  /* 0x0000012004007836 */ /* 0x000fc40000000000 */
[----:B------:R-:W-:Y:S01]  /*2b60*/  VIADD R6, R4, 0x140 ;  /* 0x0000014004067836 */ /* 0x000fe20000000000 */
[----:B------:R2:W-:Y:S02]  /*2b70*/  @!P3 STG.E.U8 desc[UR8][R2.64+0x40], R11 ;  /* 0x0000400b0200b986 */ /* 0x0005e4000c101108 */
[-C--:B------:R-:W-:Y:S01]  /*2b80*/  ISETP.GE.AND P3, PT, R0, R5.reuse, PT ;  /* 0x000000050000720c */ /* 0x080fe20003f66270 */
[----:B------:R-:W-:Y:S01]  /*2b90*/  VIADD R0, R4, 0x160 ;  /* 0x0000016004007836 */ /* 0x000fe20000000000 */
        /* <DEDUP_REMOVED lines=21> */
[----:B------:R-:W-:Y:S01]  /*2cf0*/  VIADD R4, R4, 0x260 ;  /* 0x0000026004047836 */ /* 0x000fe20000000000 */
[----:B------:R2:W-:Y:S01]  /*2d00*/  @!P4 STG.E.U8 desc[UR8][R2.64+0x140], R29 ;  /* 0x0001401d0200c986 */ /* 0x0005e2000c101108 */
[----:B------:R-:W-:-:S03]  /*2d10*/  ISETP.GE.AND P4, PT, R0, R5, PT ;  /* 0x000000050000720c */ /* 0x000fc60003f86270 */
        /* <DEDUP_REMOVED lines=9> */
[----:B------:R2:W-:Y:S01]  /*2db0*/  @!P5 STG.E.U8 desc[UR8][R2.64+0x240], R47 ;  /* 0x0002402f0200d986 */ /* 0x0005e2000c101108 */
[----:B------:R-:W-:Y:S05]  /*2dc0*/  @P6 EXIT ;  /* 0x000000000000694d */ /* 0x000fea0003800000 */
[----:B------:R-:W-:Y:S01]  /*2dd0*/  STG.E.U8 desc[UR8][R2.64+0x260], R49 ;  /* 0x0002603102007986 */ /* 0x000fe2000c101108 */
[----:B------:R-:W-:Y:S05]  /*2de0*/  EXIT ;  /* 0x000000000000794d */ /* 0x000fea0003800000 */
.L_x_14:
[----:B------:R-:W-:Y:S01]  /*2df0*/  IMAD.MOV.U32 R42, RZ, RZ, RZ ;  /* 0x000000ffff2a7224 */ /* 0x000fe200078e00ff */
[C---:B------:R-:W-:Y:S01]  /*2e00*/  ISETP.GT.U32.AND P0, PT, R43.reuse, 0x1f, PT ;  /* 0x0000001f2b00780c */ /* 0x040fe20003f04070 */
[----:B------:R-:W-:Y:S05]  /*2e10*/  WARPSYNC.ALL ;  /* 0x0000000000007948 */ /* 0x000fea0003800000 */
[----:B------:R-:W-:-:S04]  /*2e20*/  IMAD.HI.U32 R31, R43, 0x15555556, R42 ;  /* 0x155555562b1f7827 */ /* 0x000fc800078e002a */
[----:B------:R-:W-:-:S05]  /*2e30*/  IMAD R31, R31, 0x4, R2 ;  /* 0x000000041f1f7824 */ /* 0x000fca00078e0202 */
[----:B------:R0:W-:Y:S01]  /*2e40*/  STS [R31+0x3410], R26 ;  /* 0x0034101a1f007388 */ /* 0x0001e20000000800 */
[----:B------:R-:W-:Y:S06]  /*2e50*/  BAR.SYNC.DEFER_BLOCKING 0x0 ;  /* 0x0000000000007b1d */ /* 0x000fec0000010000 */
[----:B------:R-:W-:Y:S05]  /*2e60*/  @P0 BRA `(.L_x_28) ;  /* 0x0000000000dc0947 */ /* 0x000fea0003800000 */
[----:B------:R-:W-:Y:S01]  /*2e70*/  IMAD R30, R43, 0x34, R2 ;  /* 0x000000342b1e7824 */ /* 0x000fe200078e0202 */
[----:B------:R-:W-:-:S04]  /*2e80*/  UMOV UR6, 0xffffffff ;  /* 0xffffffff00067882 */ /* 0x000fc80000000000 */
[----:B------:R-:W-:Y:S04]  /*2e90*/  LDS R57, [R30+0x3410] ;  /* 0x003410001e397984 */ /* 0x000fe80000000800 */
[----:B------:R-:W-:Y:S04]  /*2ea0*/  LDS R32, [R30+0x3414] ;  /* 0x003414001e207984 */ /* 0x000fe80000000800 */
[----:B------:R-:W1:Y:S04]  /*2eb0*/  LDS R33, [R30+0x3418] ;  /* 0x003418001e217984 */ /* 0x000e680000000800 */
[----:B------:R-:W-:Y:S04]  /*2ec0*/  LDS R48, [R30+0x341c] ;  /* 0x00341c001e307984 */ /* 0x000fe80000000800 */
[----:B------:R-:W2:Y:S04]  /*2ed0*/  LDS R49, [R30+0x3420] ;  /* 0x003420001e317984 */ /* 0x000ea80000000800 */
[----:B------:R-:W-:Y:S04]  /*2ee0*/  LDS R51, [R30+0x3424] ;  /* 0x003424001e337984 */ /* 0x000fe80000000800 */
[----:B------:R-:W3:Y:S04]  /*2ef0*/  LDS R64, [R30+0x3428] ;  /* 0x003428001e407984 */ /* 0x000ee80000000800 */
[----:B------:R-:W-:Y:S04]  /*2f00*/  LDS R53, [R30+0x342c] ;  /* 0x00342c001e357984 */ /* 0x000fe80000000800 */
[----:B------:R-:W4:Y:S04]  /*2f10*/  LDS R72, [R30+0x3430] ;  /* 0x003430001e487984 */ /* 0x000f280000000800 */
[----:B------:R-:W-:Y:S04]  /*2f20*/  LDS R55, [R30+0x3434] ;  /* 0x003434001e377984 */ /* 0x000fe80000000800 */
[----:B------:R-:W5:Y:S04]  /*2f30*/  LDS R76, [R30+0x3438] ;  /* 0x003438001e4c7984 */ /* 0x000f680000000800 */
[----:B------:R-:W0:Y:S01]  /*2f40*/  LDS R59, [R30+0x343c] ;  /* 0x00343c001e3b7984 */ /* 0x000e220000000800 */
[----:B-1----:R-:W-:-:S04]  /*2f50*/  IADD3 R61, PT, PT, R33, R32, R57 ;  /* 0x00000020213d7210 */ /* 0x002fc80007ffe039 */
[----:B--2---:R-:W-:-:S04]  /*2f60*/  IADD3 R61, PT, PT, R49, R61, R48 ;  /* 0x0000003d313d7210 */ /* 0x004fc80007ffe030 */
[----:B---3--:R-:W-:-:S04]  /*2f70*/  IADD3 R61, PT, PT, R64, R61, R51 ;  /* 0x0000003d403d7210 */ /* 0x008fc80007ffe033 */
[----:B----4-:R-:W-:-:S04]  /*2f80*/  IADD3 R61, PT, PT, R72, R61, R53 ;  /* 0x0000003d483d7210 */ /* 0x010fc80007ffe035 */
[----:B-----5:R-:W-:-:S05]  /*2f90*/  IADD3 R61, PT, PT, R76, R61, R55 ;  /* 0x0000003d4c3d7210 */ /* 0x020fca0007ffe037 */
[----:B0-----:R-:W-:Y:S01]  /*2fa0*/  IMAD.IADD R59, R59, 0x1, R61 ;  /* 0x000000013b3b7824 */ /* 0x001fe200078e023d */
[----:B------:R-:W-:Y:S06]  /*2fb0*/  BRA.DIV UR6, `(.L_x_29) ;  /* 0x0000007e06f47947 */ /* 0x000fec000b800000 */
[----:B------:R-:W0:Y:S02]  /*2fc0*/  SHFL.UP P0, R69, R59, 0x1, RZ ;  /* 0x042000003b457989 */ /* 0x000e2400000000ff */
[----:B0-----:R-:W-:-:S05]  /*2fd0*/  @P0 IMAD.IADD R69, R59, 0x1, R69 ;  /* 0x000000013b450824 */ /* 0x001fca00078e0245 */
[----:B------:R-:W0:Y:S02]  /*2fe0*/  SHFL.UP P0, R71, R69, 0x2, RZ ;  /* 0x0440000045477989 */ /* 0x000e2400000000ff */
[----:B0-----:R-:W-:-:S05]  /*2ff0*/  @P0 IMAD.IADD R71, R69, 0x1, R71 ;  /* 0x0000000145470824 */ /* 0x001fca00078e0247 */
[----:B------:R-:W0:Y:S02]  /*3000*/  SHFL.UP P0, R73, R71, 0x4, RZ ;  /* 0x0480000047497989 */ /* 0x000e2400000000ff */
[----:B0-----:R-:W-:-:S05]  /*3010*/  @P0 IMAD.IADD R73, R71, 0x1, R73 ;  /* 0x0000000147490824 */ /* 0x001fca00078e0249 */
[----:B------:R-:W0:Y:S02]  /*3020*/  SHFL.UP P0, R75, R73, 0x8, RZ ;  /* 0x05000000494b7989 */ /* 0x000e2400000000ff */
[----:B0-----:R-:W-:-:S05]  /*3030*/  @P0 IMAD.IADD R75, R73, 0x1, R75 ;  /* 0x00000001494b0824 */ /* 0x001fca00078e024b */
[----:B------:R0:W1:Y:S02]  /*3040*/  SHFL.UP P0, R77, R75, 0x10, RZ ;  /* 0x060000004b4d7989 */ /* 0x00006400000000ff */
.L_x_130:
[----:B-1----:R-:W-:-:S04]  /*3050*/  @P0 IMAD.IADD R77, R75, 0x1, R77 ;  /* 0x000000014b4d0824 */ /* 0x002fc800078e024d */
[----:B------:R-:W-:-:S04]  /*3060*/  IMAD.IADD R59, R77, 0x1, -R59 ;  /* 0x000000014d3b7824 */ /* 0x000fc800078e0a3b */
[----:B------:R-:W-:Y:S01]  /*3070*/  IMAD.IADD R57, R57, 0x1, R59 ;  /* 0x0000000139397824 */ /* 0x000fe200078e023b */
[----:B------:R1:W-:Y:S03]  /*3080*/  STS [R30+0x3410], R59 ;  /* 0x0034103b1e007388 */ /* 0x0003e60000000800 */
        /* <DEDUP_REMOVED lines=19> */
[----:B------:R1:W-:Y:S04]  /*31c0*/  STS [R30+0x3438], R55 ;  /* 0x003438371e007388 */ /* 0x0003e80000000800 */
[----:B------:R1:W-:Y:S02]  /*31d0*/  STS [R30+0x343c], R61 ;  /* 0x00343c3d1e007388 */ /* 0x0003e40000000800 */
.L_x_28:
[----:B------:R-:W-:Y:S05]  /*31e0*/  WARPSYNC.ALL ;  /* 0x0000000000007948 */ /* 0x000fea0003800000 */
[----:B------:R-:W-:Y:S01]  /*31f0*/  BAR.SYNC.DEFER_BLOCKING 0x0 ;  /* 0x0000000000007b1d */ /* 0x000fe20000010000 */
[----:B-1----:R-:W-:Y:S02]  /*3200*/  LOP3.LUT R30, R28, 0xff, RZ, 0xc0, !PT ;  /* 0x000000ff1c1e7812 */ /* 0x002fe400078ec0ff */
[----:B------:R-:W-:Y:S02]  /*3210*/  ISETP.NE.AND P0, PT, R29, RZ, PT ;  /* 0x000000ff1d00720c */ /* 0x000fe40003f05270 */
[----:B------:R-:W-:Y:S01]  /*3220*/  SHF.R.U32.HI R30, RZ, UR5, R30 ;  /* 0x00000005ff1e7c19 */ /* 0x000fe2000801161e */
[----:B------:R-:W-:Y:S03]  /*3230*/  BSSY.RECONVERGENT B0, `(.L_x_30) ;  /* 0x0000028000007945 */ /* 0x000fe60003800200 */
[----:B------:R-:W-:-:S02]  /*3240*/  LOP3.LUT R32, R30, UR4, RZ, 0x30, !PT ;  /* 0x000000041e207c12 */ /* 0x000fc4000f8e30ff */
[----:B------:R1:W2:Y:S05]  /*3250*/  LDS R30, [R31+0x3410] ;  /* 0x003410001f1e7984 */ /* 0x0002aa0000000800 */
[----:B------:R-:W-:Y:S05]  /*3260*/  @P0 BRA `(.L_x_31) ;  /* 0x0000000000900947 */ /* 0x000fea0003800000 */
[----:B------:R-:W2:Y:S04]  /*3270*/  LDS R53, [R25] ;  /* 0x0000000019357984 */ /* 0x000ea80000000800 */
[----:B------:R-:W3:Y:S04]  /*3280*/  LDS R55, [R25+0x400] ;  /* 0x0004000019377984 */ /* 0x000ee80000000800 */
[----:B------:R-:W4:Y:S04]  /*3290*/  LDS R57, [R25+0x800] ;  /* 0x0008000019397984 */ /* 0x000f280000000800 */
[----:B------:R-:W5:Y:S04]  /*32a0*/  LDS R59, [R25+0xc00] ;  /* 0x000c0000193b7984 */ /* 0x000f680000000800 */
[----:B------:R-:W5:Y:S04]  /*32b0*/  LDS R61, [R25+0x1000] ;  /* 0x00100000193d7984 */ /* 0x000f680000000800 */
[----:B------:R-:W5:Y:S04]  /*32c0*/  LDS R65, [R25+0x1400] ;  /* 0x0014000019417984 */ /* 0x000f680000000800 */
[----:B------:R-:W5:Y:S04]  /*32d0*/  LDS R67, [R25+0x1800] ;  /* 0x0018000019437984 */ /* 0x000f680000000800 */
[----:B------:R-:W5:Y:S04]  /*32e0*/  LDS R69, [R25+0x1c00] ;  /* 0x001c000019457984 */ /* 0x000f680000000800 */
[----:B------:R-:W5:Y:S04]  /*32f0*/  LDS R51, [R25+0x2000] ;  /* 0x0020000019337984 */ /* 0x000f680000000800 */
[----:B------:R-:W5:Y:S04]  /*3300*/  LDS R49, [R25+0x2400] ;  /* 0x0024000019317984 */ /* 0x000f680000000800 */
[----:B------:R-:W5:Y:S01]  /*3310*/  LDS R33, [R25+0x2800] ;  /* 0x0028000019217984 */ /* 0x000f620000000800 */
[----:B--2---:R-:W-:-:S03]  /*3320*/  IMAD.IADD R48, R30, 0x1, R53 ;  /* 0x000000011e307824 */ /* 0x004fc600078e0235 */
[----:B01----:R-:W0:Y:S01]  /*3330*/  LDS R31, [R25+0x2c00] ;  /* 0x002c0000191f7984 */ /* 0x003e220000000800 */
[----:B---3--:R-:W-:-:S03]  /*3340*/  IMAD.IADD R64, R30, 0x1, R55 ;  /* 0x000000011e407824 */ /* 0x008fc600078e0237 */
[----:B------:R1:W-:Y:S01]  /*3350*/  STS [R25], R48 ;  /* 0x0000003019007388 */ /* 0x0003e20000000800 */
[----:B----4-:R-:W-:-:S03]  /*3360*/  IMAD.IADD R72, R30, 0x1, R57 ;  /* 0x000000011e487824 */ /* 0x010fc600078e0239 */
[----:B------:R2:W-:Y:S01]  /*3370*/  STS [R25+0x400], R64 ;  /* 0x0004004019007388 */ /* 0x0005e20000000800 */
[C---:B-----5:R-:W-:Y:S02]  /*3380*/  IMAD.IADD R76, R30.reuse, 0x1, R59 ;  /* 0x000000011e4c7824 */ /* 0x060fe400078e023b */
[C---:B------:R-:W-:Y:S01]  /*3390*/  IMAD.IADD R61, R30.reuse, 0x1, R61 ;  /* 0x000000011e3d7824 */ /* 0x040fe200078e023d */
[----:B------:R3:W-:Y:S01]  /*33a0*/  STS [R25+0x800], R72 ;  /* 0x0008004819007388 */ /* 0x0007e20000000800 */
[----:B------:R-:W-:-:S03]  /*33b0*/  IMAD.IADD R65, R30, 0x1, R65 ;  /* 0x000000011e417824 */ /* 0x000fc600078e0241 */
[----:B------:R3:W-:Y:S01]  /*33c0*/  STS [R25+0xc00], R76 ;  /* 0x000c004c19007388 */ /* 0x0007e20000000800 */
[----:B------:R-:W-:-:S03]  /*33d0*/  IMAD.IADD R67, R30, 0x1, R67 ;  /* 0x000000011e437824 */ /* 0x000fc600078e0243 */
[----:B------:R3:W-:Y:S01]  /*33e0*/  STS [R25+0x1000], R61 ;  /* 0x0010003d19007388 */ /* 0x0007e20000000800 */
[----:B-1----:R-:W-:-:S03]  /*33f0*/  IMAD.IADD R48, R30, 0x1, R69 ;  /* 0x000000011e307824 */ /* 0x002fc600078e0245 */
[----:B------:R3:W-:Y:S01]  /*3400*/  STS [R25+0x1400], R65 ;  /* 0x0014004119007388 */ /* 0x0007e20000000800 */
[----:B--2---:R-:W-:-:S03]  /*3410*/  IMAD.IADD R64, R30, 0x1, R51 ;  /* 0x000000011e407824 */ /* 0x004fc600078e0233 */
[----:B------:R3:W-:Y:S01]  /*3420*/  STS [R25+0x1800], R67 ;  /* 0x0018004319007388 */ /* 0x0007e20000000800 */
[----:B------:R-:W-:-:S03]  /*3430*/  IMAD.IADD R49, R30, 0x1, R49 ;  /* 0x000000011e317824 */ /* 0x000fc600078e0231 */
[----:B------:R3:W-:Y:S01]  /*3440*/  STS [R25+0x1c00], R48 ;  /* 0x001c003019007388 */ /* 0x0007e20000000800 */
[----:B------:R-:W-:-:S03]  /*3450*/  IMAD.IADD R33, R30, 0x1, R33 ;  /* 0x000000011e217824 */ /* 0x000fc600078e0221 */
[----:B------:R3:W-:Y:S01]  /*3460*/  STS [R25+0x2000], R64 ;  /* 0x0020004019007388 */ /* 0x0007e20000000800 */
[----:B0-----:R-:W-:-:S03]  /*3470*/  IMAD.IADD R31, R30, 0x1, R31 ;  /* 0x000000011e1f7824 */ /* 0x001fc600078e021f */
[----:B------:R3:W-:Y:S04]  /*3480*/  STS [R25+0x2400], R49 ;  /* 0x0024003119007388 */ /* 0x0007e80000000800 */
[----:B------:R3:W-:Y:S04]  /*3490*/  STS [R25+0x2800], R33 ;  /* 0x0028002119007388 */ /* 0x0007e80000000800 */
[----:B------:R3:W-:Y:S02]  /*34a0*/  STS [R25+0x2c00], R31 ;  /* 0x002c001f19007388 */ /* 0x0007e40000000800 */
.L_x_31:
[----:B------:R-:W-:Y:S05]  /*34b0*/  BSYNC.RECONVERGENT B0 ;  /* 0x0000000000007941 */ /* 0x000fea0003800200 */
.L_x_30:
[----:B------:R-:W-:Y:S01]  /*34c0*/  BAR.SYNC.DEFER_BLOCKING 0x0 ;  /* 0x0000000000007b1d */ /* 0x000fe20000010000 */
[----:B------:R-:W-:-:S05]  /*34d0*/  R2P PR, R32, 0x7f ;  /* 0x0000007f20007804 */ /* 0x000fca0000000000 */
[----:B------:R-:W-:Y:S01]  /*34e0*/  BSSY.RECONVERGENT B0, `(.L_x_32) ;  /* 0x0000023000007945 */ /* 0x000fe20003800200 */
[----:B------:R-:W4:Y:S01]  /*34f0*/  S2R R77, SR_LEMASK ;  /* 0x00000000004d7919 */ /* 0x000f220000003a00 */
[----:B------:R-:W5:Y:S06]  /*3500*/  S2R R69, SR_LANEID ;  /* 0x0000000000457919 */ /* 0x000f6c0000000000 */
[----:B01-3--:R-:W-:Y:S02]  /*3510*/  VOTE.ANY R31, PT, P0 ;  /* 0x00000000001f7806 */ /* 0x00bfe400000e0100 */
[----:B------:R-:W-:-:S02]  /*3520*/  VOTE.ANY R48, PT, P1 ;  /* 0x0000000000307806 */ /* 0x000fc400008e0100 */
[----:B------:R-:W-:Y:S02]  /*3530*/  @!P0 LOP3.LUT R31, RZ, R31, RZ, 0x33, !PT ;  /* 0x0000001fff1f8212 */ /* 0x000fe400078e33ff */
[----:B------:R-:W-:Y:S02]  /*3540*/  VOTE.ANY R64, PT, P2 ;  /* 0x0000000000407806 */ /* 0x000fe400010e0100 */
[----:B------:R-:W-:Y:S02]  /*3550*/  @!P1 LOP3.LUT R48, RZ, R48, RZ, 0x33, !PT ;  /* 0x00000030ff309212 */ /* 0x000fe400078e33ff */
[----:B------:R-:W-:Y:S02]  /*3560*/  VOTE.ANY R72, PT, P3 ;  /* 0x0000000000487806 */ /* 0x000fe400018e0100 */
[----:B------:R-:W-:Y:S02]  /*3570*/  @!P2 LOP3.LUT R64, RZ, R64, RZ, 0x33, !PT ;  /* 0x00000040ff40a212 */ /* 0x000fe400078e33ff */
[----:B------:R-:W-:-:S02]  /*3580*/  LOP3.LUT R31, R48, R31, RZ, 0xc0, !PT ;  /* 0x0000001f301f7212 */ /* 0x000fc400078ec0ff */
[----:B------:R-:W-:Y:S02]  /*3590*/  @!P3 LOP3.LUT R72, RZ, R72, RZ, 0x33, !PT ;  /* 0x00000048ff48b212 */ /* 0x000fe400078e33ff */
[----:B------:R-:W-:Y:S02]  /*35a0*/  LOP3.LUT R31, R64, R31, RZ, 0xc0, !PT ;  /* 0x0000001f401f7212 */ /* 0x000fe400078ec0ff */
[----:B------:R-:W-:Y:S02]  /*35b0*/  VOTE.ANY R48, PT, P4 ;  /* 0x0000000000307806 */ /* 0x000fe400020e0100 */
[----:B------:R-:W-:Y:S02]  /*35c0*/  LOP3.LUT P0, RZ, R32, 0x80, RZ, 0xc0, !PT ;  /* 0x0000008020ff7812 */ /* 0x000fe4000780c0ff */
[----:B------:R-:W-:Y:S02]  /*35d0*/  LOP3.LUT R31, R72, R31, RZ, 0xc0, !PT ;  /* 0x0000001f481f7212 */ /* 0x000fe400078ec0ff */
[----:B------:R-:W-:-:S02]  /*35e0*/  VOTE.ANY R64, PT, P5 ;  /* 0x0000000000407806 */ /* 0x000fc400028e0100 */
[----:B------:R-:W-:Y:S02]  /*35f0*/  @!P4 LOP3.LUT R48, RZ, R48, RZ, 0x33, !PT ;  /* 0x00000030ff30c212 */ /* 0x000fe400078e33ff */
[----:B------:R-:W-:Y:S02]  /*3600*/  @!P5 LOP3.LUT R64, RZ, R64, RZ, 0x33, !PT ;  /* 0x00000040ff40d212 */ /* 0x000fe400078e33ff */
[----:B------:R-:W-:Y:S02]  /*3610*/  LOP3.LUT R31, R48, R31, RZ, 0xc0, !PT ;  /* 0x0000001f301f7212 */ /* 0x000fe400078ec0ff */
[----:B------:R-:W-:Y:S02]  /*3620*/  VOTE.ANY R48, PT, P6 ;  /* 0x0000000000307806 */ /* 0x000fe400030e0100 */
[----:B------:R-:W-:Y:S02]  /*3630*/  LOP3.LUT R31, R64, R31, RZ, 0xc0, !PT ;  /* 0x0000001f401f7212 */ /* 0x000fe400078ec0ff */
[----:B------:R-:W-:-:S02]  /*3640*/  VOTE.ANY R64, PT, P0 ;  /* 0x0000000000407806 */ /* 0x000fc400000e0100 */
[----:B------:R-:W-:Y:S02]  /*3650*/  @!P6 LOP3.LUT R48, RZ, R48, RZ, 0x33, !PT ;  /* 0x00000030ff30e212 */ /* 0x000fe400078e33ff */
[----:B------:R-:W-:Y:S02]  /*3660*/  @!P0 LOP3.LUT R64, RZ, R64, RZ, 0x33, !PT ;  /* 0x00000040ff408212 */ /* 0x000fe400078e33ff */
[----:B------:R-:W-:Y:S01]  /*3670*/  LOP3.LUT R31, R48, R31, RZ, 0xc0, !PT ;  /* 0x0000001f301f7212 */ /* 0x000fe200078ec0ff */
[----:B------:R-:W-:-:S03]  /*3680*/  IMAD.MOV.U32 R48, RZ, RZ, RZ ;  /* 0x000000ffff307224 */ /* 0x000fc600078e00ff */
[----:B------:R-:W-:-:S04]  /*3690*/  LOP3.LUT R64, R64, R31, RZ, 0xc0, !PT ;  /* 0x0000001f40407212 */ /* 0x000fc800078ec0ff */
[----:B------:R-:W5:Y:S01]  /*36a0*/  FLO.U32 R33, R64 ;  /* 0x0000004000217300 */ /* 0x000f6200000e0000 */
[----:B----4-:R-:W-:-:S07]  /*36b0*/  LOP3.LUT R31, R77, R64, RZ, 0xc0, !PT ;  /* 0x000000404d1f7212 */ /* 0x010fce00078ec0ff */
[----:B------:R-:W0:Y:S01]  /*36c0*/  POPC R31, R31 ;  /* 0x0000001f001f7309 */ /* 0x000e220000000000 */
[----:B-----5:R-:W-:-:S13]  /*36d0*/  ISETP.NE.AND P0, PT, R69, R33, PT ;  /* 0x000000214500720c */ /* 0x020fda0003f05270 */
[----:B0-----:R-:W-:Y:S05]  /*36e0*/  @P0 BRA `(.L_x_33) ;  /* 0x0000000000080947 */ /* 0x001fea0003800000 */
[----:B------:R-:W-:-:S05]  /*36f0*/  IMAD R32, R32, 0x4, R23 ;  /* 0x0000000420207824 */ /* 0x000fca00078e0217 */
[----:B------:R0:W1:Y:S02]  /*3700*/  ATOMS.ADD R48, [R32], R31 ;  /* 0x0000001f2030738c */ /* 0x0000640000000000 */
.L_x_33:
[----:B------:R-:W-:Y:S05]  /*3710*/  BSYNC.RECONVERGENT B0 ;  /* 0x0000000000007941 */ /* 0x000fea0003800200 */
.L_x_32:
[----:B------:R-:W-:Y:S01]  /*3720*/  R2P PR, R44, 0x7f ;  /* 0x0000007f2c007804 */ /* 0x000fe20000000000 */
[----:B-1----:R-:W1:Y:S01]  /*3730*/  SHFL.IDX PT, R33, R48, R33, 0x1f ;  /* 0x00001f2130217589 */ /* 0x002e6200000e0000 */
[----:B------:R-:W-:Y:S01]  /*3740*/  LOP3.LUT R63, R63, 0xff, RZ, 0xc0, !PT ;  /* 0x000000ff3f3f7812 */ /* 0x000fe200078ec0ff */
[----:B------:R-:W-:Y:S01]  /*3750*/  BSSY.RECONVERGENT B0, `(.L_x_34) ;  /* 0x0000024000007945 */ /* 0x000fe20003800200 */
[----:B------:R-:W-:Y:S02]  /*3760*/  IMAD.MOV.U32 R72, RZ, RZ, RZ ;  /* 0x000000ffff487224 */ /* 0x000fe400078e00ff */
[----:B------:R-:W-:-:S04]  /*3770*/  SHF.R.U32.HI R63, RZ, UR5, R63 ;  /* 0x00000005ff3f7c19 */ /* 0x000fc8000801163f */
[----:B------:R-:W-:-:S03]  /*3780*/  LOP3.LUT R64, R63, UR4, RZ, 0x30, !PT ;  /* 0x000000043f407c12 */ /* 0x000fc6000f8e30ff */
[----:B0-----:R-:W-:Y:S02]  /*3790*/  VOTE.ANY R32, PT, P0 ;  /* 0x0000000000207806 */ /* 0x001fe400000e0100 */
[----:B------:R-:W-:Y:S02]  /*37a0*/  VOTE.ANY R49, PT, P1 ;  /* 0x0000000000317806 */ /* 0x000fe400008e0100 */
[----:B------:R-:W-:Y:S02]  /*37b0*/  @!P0 LOP3.LUT R32, RZ, R32, RZ, 0x33, !PT ;  /* 0x00000020ff208212 */ /* 0x000fe400078e33ff */
[----:B------:R-:W-:Y:S02]  /*37c0*/  VOTE.ANY R51, PT, P2 ;  /* 0x0000000000337806 */ /* 0x000fe400010e0100 */
[----:B------:R-:W-:Y:S02]  /*37d0*/  @!P1 LOP3.LUT R49, RZ, R49, RZ, 0x33, !PT ;  /* 0x00000031ff319212 */ /* 0x000fe400078e33ff */
[----:B------:R-:W-:-:S02]  /*37e0*/  @!P2 LOP3.LUT R51, RZ, R51, RZ, 0x33, !PT ;  /* 0x00000033ff33a212 */ /* 0x000fc400078e33ff */
[----:B------:R-:W-:Y:S01]  /*37f0*/  LOP3.LUT R32, R49, R32, RZ, 0xc0, !PT ;  /* 0x0000002031207212 */ /* 0x000fe200078ec0ff */
[----:B-1----:R0:W-:Y:S01]  /*3800*/  STL [R1+0xc], R33 ;  /* 0x00000c2101007387 */ /* 0x0021e20000100800 */
[----:B------:R-:W-:Y:S02]  /*3810*/  VOTE.ANY R49, PT, P3 ;  /* 0x0000000000317806 */ /* 0x000fe400018e0100 */
[----:B------:R-:W-:Y:S02]  /*3820*/  LOP3.LUT R32, R51, R32, RZ, 0xc0, !PT ;  /* 0x0000002033207212 */ /* 0x000fe400078ec0ff */
[----:B------:R-:W-:Y:S02]  /*3830*/  LOP3.LUT P0, RZ, R44, 0x80, RZ, 0xc0, !PT ;  /* 0x000000802cff7812 */ /* 0x000fe4000780c0ff */
[----:B------:R-:W-:Y:S02]  /*3840*/  VOTE.ANY R51, PT, P4 ;  /* 0x0000000000337806 */ /* 0x000fe400020e0100 */
[----:B------:R-:W-:-:S02]  /*3850*/  @!P3 LOP3.LUT R49, RZ, R49, RZ, 0x33, !PT ;  /* 0x00000031ff31b212 */ /* 0x000fc400078e33ff */
[----:B------:R-:W-:Y:S02]  /*3860*/  @!P4 LOP3.LUT R51, RZ, R51, RZ, 0x33, !PT ;  /* 0x00000033ff33c212 */ /* 0x000fe400078e33ff */
[----:B------:R-:W-:Y:S02]  /*3870*/  LOP3.LUT R32, R49, R32, RZ, 0xc0, !PT ;  /* 0x0000002031207212 */ /* 0x000fe400078ec0ff */
[----:B------:R-:W-:Y:S02]  /*3880*/  VOTE.ANY R49, PT, P5 ;  /* 0x0000000000317806 */ /* 0x000fe400028e0100 */
[----:B------:R-:W-:Y:S02]  /*3890*/  LOP3.LUT R32, R51, R32, RZ, 0xc0, !PT ;  /* 0x0000002033207212 */ /* 0x000fe400078ec0ff */
[----:B------:R-:W-:Y:S02]  /*38a0*/  VOTE.ANY R51, PT, P6 ;  /* 0x0000000000337806 */ /* 0x000fe400030e0100 */
[----:B------:R-:W-:-:S02]  /*38b0*/  @!P5 LOP3.LUT R49, RZ, R49, RZ, 0x33, !PT ;  /* 0x00000031ff31d212 */ /* 0x000fc400078e33ff */
[----:B------:R-:W-:Y:S02]  /*38c0*/  VOTE.ANY R53, PT, P0 ;  /* 0x0000000000357806 */ /* 0x000fe400000e0100 */
[----:B------:R-:W-:Y:S02]  /*38d0*/  @!P6 LOP3.LUT R51, RZ, R51, RZ, 0x33, !PT ;  /* 0x00000033ff33e212 */ /* 0x000fe400078e33ff */
[----:B------:R-:W-:Y:S02]  /*38e0*/  LOP3.LUT R32, R49, R32, RZ, 0xc0, !PT ;  /* 0x0000002031207212 */ /* 0x000fe400078ec0ff */
[----:B------:R-:W-:Y:S02]  /*38f0*/  @!P0 LOP3.LUT R53, RZ, R53, RZ, 0x33, !PT ;  /* 0x00000035ff358212 */ /* 0x000fe400078e33ff */
[----:B------:R-:W-:-:S04]  /*3900*/  LOP3.LUT R32, R51, R32, RZ, 0xc0, !PT ;  /* 0x0000002033207212 */ /* 0x000fc800078ec0ff */
[----:B------:R-:W-:-:S04]  /*3910*/  LOP3.LUT R53, R53, R32, RZ, 0xc0, !PT ;  /* 0x0000002035357212 */ /* 0x000fc800078ec0ff */
[----:B------:R-:W1:Y:S01]  /*3920*/  FLO.U32 R49, R53 ;  /* 0x0000003500317300 */ /* 0x000e6200000e0000 */
[----:B------:R-:W-:-:S07]  /*3930*/  LOP3.LUT R32, R77, R53, RZ, 0xc0, !PT ;  /* 0x000000354d207212 */ /* 0x000fce00078ec0ff */
[----:B------:R-:W3:Y:S01]  /*3940*/  POPC R32, R32 ;  /* 0x0000002000207309 */ /* 0x000ee20000000000 */
[----:B-1----:R-:W-:-:S13]  /*3950*/  ISETP.NE.AND P0, PT, R69, R49, PT ;  /* 0x000000314500720c */ /* 0x002fda0003f05270 */
[----:B0--3--:R-:W-:Y:S05]  /*3960*/  @P0 BRA `(.L_x_35) ;  /* 0x0000000000080947 */ /* 0x009fea0003800000 */
[----:B------:R-:W-:-:S05]  /*3970*/  IMAD R33, R44, 0x4, R23 ;  /* 0x000000042c217824 */ /* 0x000fca00078e0217 */
[----:B------:R0:W1:Y:S02]  /*3980*/  ATOMS.ADD R72, [R33], R32 ;  /* 0x000000202148738c */ /* 0x0000640000000000 */
.L_x_35:
[----:B------:R-:W-:Y:S05]  /*3990*/  BSYNC.RECONVERGENT B0 ;  /* 0x0000000000007941 */ /* 0x000fea0003800200 */
.L_x_34:
[----:B------:R-:W-:Y:S01]  /*39a0*/  R2P PR, R64, 0x7f ;  /* 0x0000007f40007804 */ /* 0x000fe20000000000 */
[----:B------:R-:W-:Y:S01]  /*39b0*/  BSSY.RECONVERGENT B0, `(.L_x_36) ;  /* 0x0000023000007945 */ /* 0x000fe20003800200 */
[----:B------:R-:W-:-:S11]  /*39c0*/  IMAD.MOV.U32 R51, RZ, RZ, RZ ;  /* 0x000000ffff337224 */ /* 0x000fd600078e00ff */
[----:B0-----:R-:W-:Y:S02]  /*39d0*/  VOTE.ANY R33, PT, P0 ;  /* 0x0000000000217806 */ /* 0x001fe400000e0100 */
[----:B------:R-:W-:Y:S02]  /*39e0*/  VOTE.ANY R44, PT, P1 ;  /* 0x00000000002c7806 */ /* 0x000fe400008e0100 */
[----:B------:R-:W-:Y:S02]  /*39f0*/  @!P0 LOP3.LUT R33, RZ, R33, RZ, 0x33, !PT ;  /* 0x00000021ff218212 */ /* 0x000fe400078e33ff */
[----:B------:R-:W-:Y:S02]  /*3a00*/  @!P1 LOP3.LUT R44, RZ, R44, RZ, 0x33, !PT ;  /* 0x0000002cff2c9212 */ /* 0x000fe400078e33ff */
[----:B------:R-:W-:Y:S02]  /*3a10*/  VOTE.ANY R48, PT, P2 ;  /* 0x0000000000307806 */ /* 0x000fe400010e0100 */
[----:B------:R-:W-:-:S02]  /*3a20*/  LOP3.LUT R33, R44, R33, RZ, 0xc0, !PT ;  /* 0x000000212c217212 */ /* 0x000fc400078ec0ff */
[----:B------:R-:W-:Y:S02]  /*3a30*/  @!P2 LOP3.LUT R48, RZ, R48, RZ, 0x33, !PT ;  /* 0x00000030ff30a212 */ /* 0x000fe400078e33ff */
[----:B------:R-:W-:Y:S02]  /*3a40*/  VOTE.ANY R44, PT, P3 ;  /* 0x00000000002c7806 */ /* 0x000fe400018e0100 */
[----:B------:R-:W-:Y:S02]  /*3a50*/  LOP3.LUT R33, R48, R33, RZ, 0xc0, !PT ;  /* 0x0000002130217212 */ /* 0x000fe400078ec0ff */
[----:B------:R-:W-:Y:S02]  /*3a60*/  @!P3 LOP3.LUT R44, RZ, R44, RZ, 0x33, !PT ;  /* 0x0000002cff2cb212 */ /* 0x000fe400078e33ff */
[----:B------:R-:W-:Y:S02]  /*3a70*/  VOTE.ANY R48, PT, P4 ;  /* 0x0000000000307806 */ /* 0x000fe400020e0100 */
[----:B------:R-:W-:-:S02]  /*3a80*/  LOP3.LUT P0, RZ, R64, 0x80, RZ, 0xc0, !PT ;  /* 0x0000008040ff7812 */ /* 0x000fc4000780c0ff */
[----:B------:R-:W-:Y:S02]  /*3a90*/  LOP3.LUT R33, R44, R33, RZ, 0xc0, !PT ;  /* 0x000000212c217212 */ /* 0x000fe400078ec0ff */
[----:B------:R-:W-:Y:S02]  /*3aa0*/  VOTE.ANY R44, PT, P5 ;  /* 0x00000000002c7806 */ /* 0x000fe400028e0100 */
[----:B------:R-:W-:Y:S02]  /*3ab0*/  @!P4 LOP3.LUT R48, RZ, R48, RZ, 0x33, !PT ;  /* 0x00000030ff30c212 */ /* 0x000fe400078e33ff */
[----:B------:R-:W-:Y:S02]  /*3ac0*/  @!P5 LOP3.LUT R44, RZ, R44, RZ, 0x33, !PT ;  /* 0x0000002cff2cd212 */ /* 0x000fe400078e33ff */
[----:B------:R-:W-:Y:S02]  /*3ad0*/  LOP3.LUT R33, R48, R33, RZ, 0xc0, !PT ;  /* 0x0000002130217212 */ /* 0x000fe400078ec0ff */
[----:B------:R-:W-:-:S02]  /*3ae0*/  VOTE.ANY R48, PT, P6 ;  /* 0x0000000000307806 */ /* 0x000fc400030e0100 */
[----:B------:R-:W-:Y:S02]  /*3af0*/  LOP3.LUT R33, R44, R33, RZ, 0xc0, !PT ;  /* 0x000000212c217212 */ /* 0x000fe400078ec0ff */
[----:B-1----:R-:W0:Y:S01]  /*3b00*/  SHFL.IDX PT, R44, R72, R49, 0x1f ;  /* 0x00001f31482c7589 */ /* 0x002e2200000e0000 */
[----:B------:R-:W-:Y:S02]  /*3b10*/  VOTE.ANY R76, PT, P0 ;  /* 0x00000000004c7806 */ /* 0x000fe400000e0100 */
[----:B------:R-:W-:Y:S02]  /*3b20*/  @!P6 LOP3.LUT R48, RZ, R48, RZ, 0x33, !PT ;  /* 0x00000030ff30e212 */ /* 0x000fe400078e33ff */
[----:B------:R-:W-:Y:S02]  /*3b30*/  @!P0 LOP3.LUT R76, RZ, R76, RZ, 0x33, !PT ;  /* 0x0000004cff4c8212 */ /* 0x000fe400078e33ff */
[----:B------:R-:W-:-:S04]  /*3b40*/  LOP3.LUT R33, R48, R33, RZ, 0xc0, !PT ;  /* 0x0000002130217212 */ /* 0x000fc800078ec0ff */
[----:B------:R-:W-:-:S04]  /*3b50*/  LOP3.LUT R76, R76, R33, RZ, 0xc0, !PT ;  /* 0x000000214c4c7212 */ /* 0x000fc800078ec0ff */
[----:B------:R-:W1:Y:S01]  /*3b60*/  FLO.U32 R48, R76 ;  /* 0x0000004c00307300 */ /* 0x000e6200000e0000 */
[----:B------:R-:W-:-:S07]  /*3b70*/  LOP3.LUT R33, R77, R76, RZ, 0xc0, !PT ;  /* 0x0000004c4d217212 */ /* 0x000fce00078ec0ff */
[----:B------:R-:W3:Y:S01]  /*3b80*/  POPC R33, R33 ;  /* 0x0000002100217309 */ /* 0x000ee20000000000 */
[----:B0-----:R0:W-:Y:S01]  /*3b90*/  STL [R1+0x8], R44 ;  /* 0x0000082c01007387 */ /* 0x0011e20000100800 */
[----:B-1----:R-:W-:-:S13]  /*3ba0*/  ISETP.NE.AND P0, PT, R69, R48, PT ;  /* 0x000000304500720c */ /* 0x002fda0003f05270 */
[----:B0--3--:R-:W-:Y:S05]  /*3bb0*/  @P0 BRA `(.L_x_37) ;  /* 0x0000000000080947 */ /* 0x009fea0003800000 */
[----:B------:R-:W-:-:S05]  /*3bc0*/  IMAD R64, R64, 0x4, R23 ;  /* 0x0000000440407824 */ /* 0x000fca00078e0217 */
[----:B------:R0:W1:Y:S02]  /*3bd0*/  ATOMS.ADD R51, [R64], R33 ;  /* 0x000000214033738c */ /* 0x0000640000000000 */
.L_x_37:
[----:B------:R-:W-:Y:S05]  /*3be0*/  BSYNC.RECONVERGENT B0 ;  /* 0x0000000000007941 */ /* 0x000fea0003800200 */
.L_x_36:
[----:B------:R-:W-:Y:S01]  /*3bf0*/  R2P PR, R46, 0x7f ;  /* 0x0000007f2e007804 */ /* 0x000fe20000000000 */
[----:B-1----:R-:W1:Y:S01]  /*3c00*/  SHFL.IDX PT, R48, R51, R48, 0x1f ;  /* 0x00001f3033307589 */ /* 0x002e6200000e0000 */
[----:B------:R-:W-:Y:S01]  /*3c10*/  LOP3.LUT R47, R47, 0xff, RZ, 0xc0, !PT ;  /* 0x000000ff2f2f7812 */ /* 0x000fe200078ec0ff */
[----:B------:R-:W-:Y:S01]  /*3c20*/  BSSY.RECONVERGENT B0, `(.L_x_38) ;  /* 0x0000024000007945 */ /* 0x000fe20003800200 */
[----:B------:R-:W-:Y:S02]  /*3c30*/  IMAD.MOV.U32 R72, RZ, RZ, RZ ;  /* 0x000000ffff487224 */ /* 0x000fe400078e00ff */
[----:B------:R-:W-:-:S04]  /*3c40*/  SHF.R.U32.HI R47, RZ, UR5, R47 ;  /* 0x00000005ff2f7c19 */ /* 0x000fc8000801162f */
[----:B0-----:R-:W-:-:S03]  /*3c50*/  LOP3.LUT R64, R47, UR4, RZ, 0x30, !PT ;  /* 0x000000042f407c12 */ /* 0x001fc6000f8e30ff */
[----:B------:R-:W-:Y:S02]  /*3c60*/  VOTE.ANY R44, PT, P0 ;  /* 0x00000000002c7806 */ /* 0x000fe400000e0100 */
        /* <DEDUP_REMOVED lines=31> */
.L_x_39:
[----:B------:R-:W-:Y:S05]  /*3e60*/  BSYNC.RECONVERGENT B0 ;  /* 0x0000000000007941 */ /* 0x000fea0003800200 */
.L_x_38:
[----:B------:R-:W-:Y:S01]  /*3e70*/  R2P PR, R64, 0x7f ;  /* 0x0000007f40007804 */ /* 0x000fe20000000000 */
[----:B------:R-:W-:Y:S01]  /*3e80*/  BSSY.RECONVERGENT B0, `(.L_x_40) ;  /* 0x0000026000007945 */ /* 0x000fe20003800200 */
[----:B------:R-:W-:-:S04]  /*3e90*/  LOP3.LUT R45, R45, 0xff, RZ, 0xc0, !PT ;  /* 0x000000ff2d2d7812 */ /* 0x000fc800078ec0ff */
[----:B------:R-:W-:-:S04]  /*3ea0*/  SHF.R.U32.HI R48, RZ, UR5, R45 ;  /* 0x00000005ff307c19 */ /* 0x000fc8000801162d */
[----:B------:R-:W-:-:S03]  /*3eb0*/  LOP3.LUT R48, R48, UR4, RZ, 0x30, !PT ;  /* 0x0000000430307c12 */ /* 0x000fc6000f8e30ff */
[----:B------:R-:W-:Y:S02]  /*3ec0*/  VOTE.ANY R46, PT, P0 ;  /* 0x00000000002e7806 */ /* 0x000fe400000e0100 */
[----:B0-----:R-:W-:Y:S02]  /*3ed0*/  VOTE.ANY R47, PT, P1 ;  /* 0x00000000002f7806 */ /* 0x001fe400008e0100 */
        /* <DEDUP_REMOVED lines=21> */
[----:B------:R-:W-:Y:S01]  /*4030*/  LOP3.LUT R46, R51, R46, RZ, 0xc0, !PT ;  /* 0x0000002e332e7212 */ /* 0x000fe200078ec0ff */
[----:B------:R-:W-:-:S03]  /*4040*/  IMAD.MOV.U32 R51, RZ, RZ, RZ ;  /* 0x000000ffff337224 */ /* 0x000fc600078e00ff */
[----:B------:R-:W-:-:S04]  /*4050*/  LOP3.LUT R53, R53, R46, RZ, 0xc0, !PT ;  /* 0x0000002e35357212 */ /* 0x000fc800078ec0ff */
[----:B------:R-:W1:Y:S01]  /*4060*/  FLO.U32 R46, R53 ;  /* 0x00000035002e7300 */ /* 0x000e6200000e0000 */
[----:B------:R-:W-:-:S07]  /*4070*/  LOP3.LUT R45, R77, R53, RZ, 0xc0, !PT ;  /* 0x000000354d2d7212 */ /* 0x000fce00078ec0ff */
[----:B------:R-:W3:Y:S01]  /*4080*/  POPC R45, R45 ;  /* 0x0000002d002d7309 */ /* 0x000ee20000000000 */
[----:B0-----:R0:W-:Y:S01]  /*4090*/  STL [R1], R47 ;  /* 0x0000002f01007387 */ /* 0x0011e20000100800 */
[----:B-1----:R-:W-:-:S13]  /*40a0*/  ISETP.NE.AND P0, PT, R69, R46, PT ;  /* 0x0000002e4500720c */ /* 0x002fda0003f05270 */
[----:B0--3--:R-:W-:Y:S05]  /*40b0*/  @P0 BRA `(.L_x_41) ;  /* 0x0000000000080947 */ /* 0x009fea0003800000 */
[----:B------:R-:W-:-:S05]  /*40c0*/  IMAD R64, R64, 0x4, R23 ;  /* 0x0000000440407824 */ /* 0x000fca00078e0217 */
[----:B------:R0:W1:Y:S02]  /*40d0*/  ATOMS.ADD R51, [R64], R45 ;  /* 0x0000002d4033738c */ /* 0x0000640000000000 */
.L_x_41:
[----:B------:R-:W-:Y:S05]  /*40e0*/  BSYNC.RECONVERGENT B0 ;  /* 0x0000000000007941 */ /* 0x000fea0003800200 */
.L_x_40:
[----:B------:R-:W-:Y:S01]  /*40f0*/  R2P PR, R48, 0x7f ;  /* 0x0000007f30007804 */ /* 0x000fe20000000000 */
[----:B-1----:R1:W3:Y:S01]  /*4100*/  SHFL.IDX PT, R46, R51, R46, 0x1f ;  /* 0x00001f2e332e7589 */ /* 0x0022e200000e0000 */
[----:B------:R-:W-:Y:S11]  /*4110*/  BSSY.RECONVERGENT B0, `(.L_x_42) ;  /* 0x0000021000007945 */ /* 0x000ff60003800200 */
[----:B------:R-:W-:-:S02]  /*4120*/  VOTE.ANY R47, PT, P0 ;  /* 0x00000000002f7806 */ /* 0x000fc400000e0100 */
[----:B0-----:R-:W-:Y:S02]  /*4130*/  VOTE.ANY R64, PT, P1 ;  /* 0x0000000000407806 */ /* 0x001fe400008e0100 */
[----:B------:R-:W-:Y:S02]  /*4140*/  @!P0 LOP3.LUT R47, RZ, R47, RZ, 0x33, !PT ;  /* 0x0000002fff2f8212 */ /* 0x000fe400078e33ff */
[----:B------:R-:W-:Y:S02]  /*4150*/  VOTE.ANY R72, PT, P2 ;  /* 0x0000000000487806 */ /* 0x000fe400010e0100 */
[----:B------:R-:W-:Y:S02]  /*4160*/  @!P1 LOP3.LUT R64, RZ, R64, RZ, 0x33, !PT ;  /* 0x00000040ff409212 */ /* 0x000fe400078e33ff */
[----:B------:R-:W-:Y:S02]  /*4170*/  @!P2 LOP3.LUT R72, RZ, R72, RZ, 0x33, !PT ;  /* 0x00000048ff48a212 */ /* 0x000fe400078e33ff */
[----:B------:R-:W-:-:S02]  /*4180*/  LOP3.LUT R47, R64, R47, RZ, 0xc0, !PT ;  /* 0x0000002f402f7212 */ /* 0x000fc400078ec0ff */
[----:B------:R-:W-:Y:S02]  /*4190*/  VOTE.ANY R64, PT, P3 ;  /* 0x0000000000407806 */ /* 0x000fe400018e0100 */
[----:B------:R-:W-:Y:S02]  /*41a0*/  LOP3.LUT R47, R72, R47, RZ, 0xc0, !PT ;  /* 0x0000002f482f7212 */ /* 0x000fe400078ec0ff */
[----:B------:R-:W-:Y:S02]  /*41b0*/  LOP3.LUT P0, RZ, R48, 0x80, RZ, 0xc0, !PT ;  /* 0x0000008030ff7812 */ /* 0x000fe4000780c0ff */
[----:B------:R-:W-:Y:S02]  /*41c0*/  VOTE.ANY R72, PT, P4 ;  /* 0x0000000000487806 */ /* 0x000fe400020e0100 */
[----:B------:R-:W-:Y:S02]  /*41d0*/  @!P3 LOP3.LUT R64, RZ, R64, RZ, 0x33, !PT ;  /* 0x00000040ff40b212 */ /* 0x000fe400078e33ff */
[----:B------:R-:W-:-:S02]  /*41e0*/  @!P4 LOP3.LUT R72, RZ, R72, RZ, 0x33, !PT ;  /* 0x00000048ff48c212 */ /* 0x000fc400078e33ff */
[----:B------:R-:W-:Y:S02]  /*41f0*/  LOP3.LUT R47, R64, R47, RZ, 0xc0, !PT ;  /* 0x0000002f402f7212 */ /* 0x000fe400078ec0ff */
[----:B------:R-:W-:Y:S02]  /*4200*/  VOTE.ANY R64, PT, P5 ;  /* 0x0000000000407806 */ /* 0x000fe400028e0100 */
[----:B------:R-:W-:Y:S02]  /*4210*/  LOP3.LUT R47, R72, R47, RZ, 0xc0, !PT ;  /* 0x0000002f482f7212 */ /* 0x000fe400078ec0ff */
[----:B------:R-:W-:Y:S02]  /*4220*/  VOTE.ANY R72, PT, P6 ;  /* 0x0000000000487806 */ /* 0x000fe400030e0100 */
[----:B------:R-:W-:Y:S02]  /*4230*/  @!P5 LOP3.LUT R64, RZ, R64, RZ, 0x33, !PT ;  /* 0x00000040ff40d212 */ /* 0x000fe400078e33ff */
[----:B------:R-:W-:-:S02]  /*4240*/  VOTE.ANY R76, PT, P0 ;  /* 0x00000000004c7806 */ /* 0x000fc400000e0100 */
[----:B------:R-:W-:Y:S02]  /*4250*/  @!P6 LOP3.LUT R72, RZ, R72, RZ, 0x33, !PT ;  /* 0x00000048ff48e212 */ /* 0x000fe400078e33ff */
[----:B------:R-:W-:Y:S01]  /*4260*/  LOP3.LUT R47, R64, R47, RZ, 0xc0, !PT ;  /* 0x0000002f402f7212 */ /* 0x000fe200078ec0ff */
[----:B------:R-:W-:Y:S01]  /*4270*/  IMAD.MOV.U32 R64, RZ, RZ, RZ ;  /* 0x000000ffff407224 */ /* 0x000fe200078e00ff */
[----:B------:R-:W-:Y:S02]  /*4280*/  @!P0 LOP3.LUT R76, RZ, R76, RZ, 0x33, !PT ;  /* 0x0000004cff4c8212 */ /* 0x000fe400078e33ff */
[----:B------:R-:W-:-:S04]  /*4290*/  LOP3.LUT R47, R72, R47, RZ, 0xc0, !PT ;  /* 0x0000002f482f7212 */ /* 0x000fc800078ec0ff */
[----:B------:R-:W-:-:S04]  /*42a0*/  LOP3.LUT R76, R76, R47, RZ, 0xc0, !PT ;  /* 0x0000002f4c4c7212 */ /* 0x000fc800078ec0ff */
[----:B------:R-:W0:Y:S01]  /*42b0*/  FLO.U32 R53, R76 ;  /* 0x0000004c00357300 */ /* 0x000e2200000e0000 */
[----:B------:R-:W-:-:S07]  /*42c0*/  LOP3.LUT R47, R77, R76, RZ, 0xc0, !PT ;  /* 0x0000004c4d2f7212 */ /* 0x000fce00078ec0ff */
[----:B------:R-:W4:Y:S01]  /*42d0*/  POPC R47, R47 ;  /* 0x0000002f002f7309 */ /* 0x000f220000000000 */
[----:B0-----:R-:W-:-:S13]  /*42e0*/  ISETP.NE.AND P0, PT, R69, R53, PT ;  /* 0x000000354500720c */ /* 0x001fda0003f05270 */
[----:B-1-34-:R-:W-:Y:S05]  /*42f0*/  @P0 BRA `(.L_x_43) ;  /* 0x0000000000080947 */ /* 0x01afea0003800000 */
[----:B------:R-:W-:-:S05]  /*4300*/  IMAD R48, R48, 0x4, R23 ;  /* 0x0000000430307824 */ /* 0x000fca00078e0217 */
[----:B------:R0:W1:Y:S02]  /*4310*/  ATOMS.ADD R64, [R48], R47 ;  /* 0x0000002f3040738c */ /* 0x0000640000000000 */
.L_x_43:
[----:B------:R-:W-:Y:S05]  /*4320*/  BSYNC.RECONVERGENT B0 ;  /* 0x0000000000007941 */ /* 0x000fea0003800200 */
.L_x_42:
[----:B------:R-:W-:Y:S01]  /*4330*/  R2P PR, R50, 0x7f ;  /* 0x0000007f32007804 */ /* 0x000fe20000000000 */
[----:B------:R-:W-:Y:S01]  /*4340*/  BSSY.RECONVERGENT B0, `(.L_x_44) ;  /* 0x0000022000007945 */ /* 0x000fe20003800200 */
[----:B------:R-:W-:-:S11]  /*4350*/  IMAD.MOV.U32 R72, RZ, RZ, RZ ;  /* 0x000000ffff487224 */ /* 0x000fd600078e00ff */
[----:B0-----:R-:W-:Y:S02]  /*4360*/  VOTE.ANY R48, PT, P0 ;  /* 0x0000000000307806 */ /* 0x001fe400000e0100 */
[----:B------:R-:W-:Y:S02]  /*4370*/  VOTE.ANY R49, PT, P1 ;  /* 0x0000000000317806 */ /* 0x000fe400008e0100 */
[----:B------:R-:W-:Y:S02]  /*4380*/  @!P0 LOP3.LUT R48, RZ, R48, RZ, 0x33, !PT ;  /* 0x00000030ff308212 */ /* 0x000fe400078e33ff */
[----:B------:R-:W-:Y:S02]  /*4390*/  VOTE.ANY R51, PT, P2 ;  /* 0x0000000000337806 */ /* 0x000fe400010e0100 */
[----:B------:R-:W-:Y:S02]  /*43a0*/  @!P1 LOP3.LUT R49, RZ, R49, RZ, 0x33, !PT ;  /* 0x00000031ff319212 */ /* 0x000fe400078e33ff */
[----:B------:R-:W-:-:S02]  /*43b0*/  @!P2 LOP3.LUT R51, RZ, R51, RZ, 0x33, !PT ;  /* 0x00000033ff33a212 */ /* 0x000fc400078e33ff */
[----:B------:R-:W-:Y:S02]  /*43c0*/  LOP3.LUT R48, R49, R48, RZ, 0xc0, !PT ;  /* 0x0000003031307212 */ /* 0x000fe400078ec0ff */
        /* <DEDUP_REMOVED lines=16> */
[----:B------:R-:W-:Y:S02]  /*44d0*/  LOP3.LUT R51, R55, R48, RZ, 0xc0, !PT ;  /* 0x0000003037337212 */ /* 0x000fe400078ec0ff */
[----:B-1----:R0:W1:Y:S02]  /*44e0*/  SHFL.IDX PT, R48, R64, R53, 0x1f ;  /* 0x00001f3540307589 */ /* 0x00206400000e0000 */
[----:B------:R-:W3:Y:S01]  /*44f0*/  FLO.U32 R55, R51 ;  /* 0x0000003300377300 */ /* 0x000ee200000e0000 */
[----:B------:R-:W-:-:S07]  /*4500*/  LOP3.LUT R49, R77, R51, RZ, 0xc0, !PT ;  /* 0x000000334d317212 */ /* 0x000fce00078ec0ff */
[----:B------:R-:W4:Y:S01]  /*4510*/  POPC R49, R49 ;  /* 0x0000003100317309 */ /* 0x000f220000000000 */
[----:B---3--:R-:W-:-:S13]  /*4520*/  ISETP.NE.AND P0, PT, R69, R55, PT ;  /* 0x000000374500720c */ /* 0x008fda0003f05270 */
[----:B01--4-:R-:W-:Y:S05]  /*4530*/  @P0 BRA `(.L_x_45) ;  /* 0x0000000000080947 */ /* 0x013fea0003800000 */
[----:B------:R-:W-:-:S05]  /*4540*/  IMAD R50, R50, 0x4, R23 ;  /* 0x0000000432327824 */ /* 0x000fca00078e0217 */
[----:B------:R0:W1:Y:S02]  /*4550*/  ATOMS.ADD R72, [R50], R49 ;  /* 0x000000313248738c */ /* 0x0000640000000000 */
.L_x_45:
[----:B------:R-:W-:Y:S05]  /*4560*/  BSYNC.RECONVERGENT B0 ;  /* 0x0000000000007941 */ /* 0x000fea0003800200 */
.L_x_44:
        /* <DEDUP_REMOVED lines=35> */
.L_x_47:
[----:B------:R-:W-:Y:S05]  /*47a0*/  BSYNC.RECONVERGENT B0 ;  /* 0x0000000000007941 */ /* 0x000fea0003800200 */
.L_x_46:
        /* <DEDUP_REMOVED lines=35> */
.L_x_49:
[----:B------:R-:W-:Y:S05]  /*49e0*/  BSYNC.RECONVERGENT B0 ;  /* 0x0000000000007941 */ /* 0x000fea0003800200 */
.L_x_48:
        /* <DEDUP_REMOVED lines=35> */
.L_x_51:
[----:B------:R-:W-:Y:S05]  /*4c20*/  BSYNC.RECONVERGENT B0 ;  /* 0x0000000000007941 */ /* 0x000fea0003800200 */
.L_x_50:
        /* <DEDUP_REMOVED lines=35> */
.L_x_53:
[----:B------:R-:W-:Y:S05]  /*4e60*/  BSYNC.RECONVERGENT B0 ;  /* 0x0000000000007941 */ /* 0x000fea0003800200 */
.L_x_52:
        /* <DEDUP_REMOVED lines=35> */
.L_x_55:
[----:B------:R-:W-:Y:S05]  /*50a0*/  BSYNC.RECONVERGENT B0 ;  /* 0x0000000000007941 */ /* 0x000fea0003800200 */
.L_x_54:
[----:B------:R-:W-:Y:S01]  /*50b0*/  R2P PR, R62, 0x7f ;  /* 0x0000007f3e007804 */ /* 0x000fe20000000000 */
[----:B------:R-:W-:-:S12]  /*50c0*/  BSSY.RECONVERGENT B0, `(.L_x_56) ;  /* 0x0000022000007945 */ /* 0x000fd80003800200 */
        /* <DEDUP_REMOVED lines=8> */
[----:B------:R-:W-:Y:S02]  /*5150*/  LOP3.LUT P0, RZ, R62, 0x80, RZ, 0xc0, !PT ;  /* 0x000000803eff7812 */ /* 0x000fe4000780c0ff */
[----:B------:R-:W-:Y:S02]  /*5160*/  LOP3.LUT R60, R65, R60, RZ, 0xc0, !PT ;  /* 0x0000003c413c7212 */ /* 0x000fe400078ec0ff */
        /* <DEDUP_REMOVED lines=11> */
[----:B------:R-:W-:Y:S01]  /*5220*/  @!P0 LOP3.LUT R61, RZ, R61, RZ, 0x33, !PT ;  /* 0x0000003dff3d8212 */ /* 0x000fe200078e33ff */
[----:B-1----:R0:W1:Y:S01]  /*5230*/  SHFL.IDX PT, R60, R64, R63, 0x1f ;  /* 0x00001f3f403c7589 */ /* 0x00206200000e0000 */
[----:B------:R-:W-:-:S04]  /*5240*/  LOP3.LUT R72, R72, R65, RZ, 0xc0, !PT ;  /* 0x0000004148487212 */ /* 0x000fc800078ec0ff */
[----:B------:R-:W-:Y:S01]  /*5250*/  LOP3.LUT R65, R61, R72, RZ, 0xc0, !PT ;  /* 0x000000483d417212 */ /* 0x000fe200078ec0ff */
[----:B------:R-:W-:-:S03]  /*5260*/  IMAD.MOV.U32 R72, RZ, RZ, RZ ;  /* 0x000000ffff487224 */ /* 0x000fc600078e00ff */
[----:B------:R-:W3:Y:S01]  /*5270*/  FLO.U32 R67, R65 ;  /* 0x0000004100437300 */ /* 0x000ee200000e0000 */
[----:B------:R-:W-:-:S07]  /*5280*/  LOP3.LUT R61, R77, R65, RZ, 0xc0, !PT ;  /* 0x000000414d3d7212 */ /* 0x000fce00078ec0ff */
[----:B------:R-:W4:Y:S01]  /*5290*/  POPC R61, R61 ;  /* 0x0000003d003d7309 */ /* 0x000f220000000000 */
[----:B---3--:R-:W-:-:S13]  /*52a0*/  ISETP.NE.AND P0, PT, R69, R67, PT ;  /* 0x000000434500720c */ /* 0x008fda0003f05270 */
[----:B01--4-:R-:W-:Y:S05]  /*52b0*/  @P0 BRA `(.L_x_57) ;  /* 0x0000000000080947 */ /* 0x013fea0003800000 */
[----:B------:R-:W-:-:S05]  /*52c0*/  IMAD R62, R62, 0x4, R23 ;  /* 0x000000043e3e7824 */ /* 0x000fca00078e0217 */
[----:B------:R0:W1:Y:S02]  /*52d0*/  ATOMS.ADD R72, [R62], R61 ;  /* 0x0000003d3e48738c */ /* 0x0000640000000000 */
.L_x_57:
[----:B------:R-:W-:Y:S05]  /*52e0*/  BSYNC.RECONVERGENT B0 ;  /* 0x0000000000007941 */ /* 0x000fea0003800200 */
.L_x_56:
[----:B------:R-:W-:Y:S01]  /*52f0*/  R2P PR, R66, 0x7f ;  /* 0x0000007f42007804 */ /* 0x000fe20000000000 */
[----:B------:R-:W-:-:S12]  /*5300*/  BSSY.RECONVERGENT B0, `(.L_x_58) ;  /* 0x0000023000007945 */ /* 0x000fd80003800200 */
[----:B------:R-:W-:Y:S02]  /*5310*/  VOTE.ANY R63, PT, P0 ;  /* 0x00000000003f7806 */ /* 0x000fe400000e0100 */
[----:B------:R-:W-:Y:S02]  /*5320*/  VOTE.ANY R64, PT, P1 ;  /* 0x0000000000407806 */ /* 0x000fe400008e0100 */
[----:B------:R-:W-:Y:S02]  /*5330*/  @!P0 LOP3.LUT R63, RZ, R63, RZ, 0x33, !PT ;  /* 0x0000003fff3f8212 */ /* 0x000fe400078e33ff */
[----:B0-----:R-:W-:Y:S02]  /*5340*/  VOTE.ANY R62, PT, P2 ;  /* 0x00000000003e7806 */ /* 0x001fe400010e0100 */
[----:B------:R-:W-:Y:S02]  /*5350*/  @!P1 LOP3.LUT R64, RZ, R64, RZ, 0x33, !PT ;  /* 0x00000040ff409212 */ /* 0x000fe400078e33ff */
[----:B------:R-:W-:-:S02]  /*5360*/  @!P2 LOP3.LUT R62, RZ, R62, RZ, 0x33, !PT ;  /* 0x0000003eff3ea212 */ /* 0x000fc400078e33ff */
[----:B------:R-:W-:Y:S02]  /*5370*/  LOP3.LUT R65, R64, R63, RZ, 0xc0, !PT ;  /* 0x0000003f40417212 */ /* 0x000fe400078ec0ff */
[----:B------:R-:W-:Y:S02]  /*5380*/  VOTE.ANY R63, PT, P3 ;  /* 0x00000000003f7806 */ /* 0x000fe400018e0100 */
[----:B------:R-:W-:Y:S02]  /*5390*/  LOP3.LUT R64, R62, R65, RZ, 0xc0, !PT ;  /* 0x000000413e407212 */ /* 0x000fe400078ec0ff */
[----:B------:R-:W-:Y:S02]  /*53a0*/  VOTE.ANY R62, PT, P4 ;  /* 0x00000000003e7806 */ /* 0x000fe400020e0100 */
[----:B------:R-:W-:Y:S02]  /*53b0*/  @!P3 LOP3.LUT R63, RZ, R63, RZ, 0x33, !PT ;  /* 0x0000003fff3fb212 */ /* 0x000fe400078e33ff */
[----:B------:R-:W-:-:S02]  /*53c0*/  @!P4 LOP3.LUT R62, RZ, R62, RZ, 0x33, !PT ;  /* 0x0000003eff3ec212 */ /* 0x000fc400078e33ff */
[----:B------:R-:W-:Y:S02]  /*53d0*/  LOP3.LUT R65, R63, R64, RZ, 0xc0, !PT ;  /* 0x000000403f417212 */ /* 0x000fe400078ec0ff */
[----:B------:R-:W-:Y:S02]  /*53e0*/  VOTE.ANY R63, PT, P5 ;  /* 0x00000000003f7806 */ /* 0x000fe400028e0100 */
[----:B------:R-:W-:Y:S02]  /*53f0*/  LOP3.LUT P0, RZ, R66, 0x80, RZ, 0xc0, !PT ;  /* 0x0000008042ff7812 */ /* 0x000fe4000780c0ff */
[----:B------:R-:W-:Y:S02]  /*5400*/  LOP3.LUT R76, R62, R65, RZ, 0xc0, !PT ;  /* 0x000000413e4c7212 */ /* 0x000fe400078ec0ff */
[----:B------:R-:W-:Y:S02]  /*5410*/  @!P5 LOP3.LUT R63, RZ, R63, RZ, 0x33, !PT ;  /* 0x0000003fff3fd212 */ /* 0x000fe400078e33ff */
[----:B------:R-:W-:-:S02]  /*5420*/  VOTE.ANY R64, PT, P6 ;  /* 0x0000000000407806 */ /* 0x000fc400030e0100 */
[----:B------:R-:W-:Y:S02]  /*5430*/  LOP3.LUT R63, R63, R76, RZ, 0xc0, !PT ;  /* 0x0000004c3f3f7212 */ /* 0x000fe400078ec0ff */
[----:B------:R-:W0:Y:S01]  /*5440*/  S2R R76, SR_LANEID ;  /* 0x00000000004c7919 */ /* 0x000e220000000000 */
[----:B------:R-:W-:Y:S02]  /*5450*/  @!P6 LOP3.LUT R64, RZ, R64, RZ, 0x33, !PT ;  /* 0x00000040ff40e212 */ /* 0x000fe400078e33ff */
[----:B------:R-:W-:Y:S02]  /*5460*/  VOTE.ANY R62, PT, P0 ;  /* 0x00000000003e7806 */ /* 0x000fe400000e0100 */
[----:B------:R-:W-:Y:S01]  /*5470*/  LOP3.LUT R63, R64, R63, RZ, 0xc0, !PT ;  /* 0x0000003f403f7212 */ /* 0x000fe200078ec0ff */
[----:B------:R-:W-:Y:S01]  /*5480*/  IMAD.MOV.U32 R64, RZ, RZ, RZ ;  /* 0x000000ffff407224 */ /* 0x000fe200078e00ff */
[----:B------:R-:W-:-:S04]  /*5490*/  @!P0 LOP3.LUT R62, RZ, R62, RZ, 0x33, !PT ;  /* 0x0000003eff3e8212 */ /* 0x000fc800078e33ff */
[----:B------:R-:W-:Y:S02]  /*54a0*/  LOP3.LUT R69, R62, R63, RZ, 0xc0, !PT ;  /* 0x0000003f3e457212 */ /* 0x000fe400078ec0ff */
[----:B-1----:R1:W3:Y:S02]  /*54b0*/  SHFL.IDX PT, R62, R72, R67, 0x1f ;  /* 0x00001f43483e7589 */ /* 0x0022e400000e0000 */
[----:B------:R-:W0:Y:S01]  /*54c0*/  FLO.U32 R65, R69 ;  /* 0x0000004500417300 */ /* 0x000e2200000e0000 */
[----:B------:R-:W-:-:S07]  /*54d0*/  LOP3.LUT R63, R77, R69, RZ, 0xc0, !PT ;  /* 0x000000454d3f7212 */ /* 0x000fce00078ec0ff */
[----:B------:R-:W4:Y:S01]  /*54e0*/  POPC R63, R63 ;  /* 0x0000003f003f7309 */ /* 0x000f220000000000 */
[----:B0-----:R-:W-:-:S13]  /*54f0*/  ISETP.NE.AND P0, PT, R76, R65, PT ;  /* 0x000000414c00720c */ /* 0x001fda0003f05270 */
[----:B-1-34-:R-:W-:Y:S05]  /*5500*/  @P0 BRA `(.L_x_59) ;  /* 0x0000000000080947 */ /* 0x01afea0003800000 */
[----:B------:R-:W-:-:S06]  /*5510*/  IMAD R64, R66, 0x4, R23 ;  /* 0x0000000442407824 */ /* 0x000fcc00078e0217 */
[----:B------:R0:W1:Y:S02]  /*5520*/  ATOMS.ADD R64, [R64], R63 ;  /* 0x0000003f4040738c */ /* 0x0000640000000000 */
.L_x_59:
[----:B------:R-:W-:Y:S05]  /*5530*/  BSYNC.RECONVERGENT B0 ;  /* 0x0000000000007941 */ /* 0x000fea0003800200 */
.L_x_58:
[----:B------:R-:W-:Y:S01]  /*5540*/  R2P PR, R68, 0x7f ;  /* 0x0000007f44007804 */ /* 0x000fe20000000000 */
[----:B-1----:R1:W3:Y:S01]  /*5550*/  SHFL.IDX PT, R64, R64, R65, 0x1f ;  /* 0x00001f4140407589 */ /* 0x0022e200000e0000 */
[----:B------:R-:W-:Y:S11]  /*5560*/  BSSY.RECONVERGENT B0, `(.L_x_60) ;  /* 0x0000021000007945 */ /* 0x000ff60003800200 */
[----:B------:R-:W-:-:S02]  /*5570*/  VOTE.ANY R67, PT, P0 ;  /* 0x0000000000437806 */ /* 0x000fc400000e0100 */
[----:B------:R-:W-:Y:S02]  /*5580*/  VOTE.ANY R72, PT, P1 ;  /* 0x0000000000487806 */ /* 0x000fe400008e0100 */
        /* <DEDUP_REMOVED lines=18> */
[----:B------:R-:W-:Y:S02]  /*56b0*/  LOP3.LUT R66, R66, R67, RZ, 0xc0, !PT ;  /* 0x0000004342427212 */ /* 0x000fe400078ec0ff */
[----:B------:R-:W-:Y:S02]  /*56c0*/  @!P0 LOP3.LUT R71, RZ, R71, RZ, 0x33, !PT ;  /* 0x00000047ff478212 */ /* 0x000fe400078e33ff */
[----:B------:R-:W-:-:S04]  /*56d0*/  LOP3.LUT R66, R69, R66, RZ, 0xc0, !PT ;  /* 0x0000004245427212 */ /* 0x000fc800078ec0ff */
[----:B------:R-:W-:Y:S01]  /*56e0*/  LOP3.LUT R71, R71, R66, RZ, 0xc0, !PT ;  /* 0x0000004247477212 */ /* 0x000fe200078ec0ff */
[----:B------:R-:W-:-:S03]  /*56f0*/  IMAD.MOV.U32 R66, RZ, RZ, RZ ;  /* 0x000000ffff427224 */ /* 0x000fc600078e00ff */
[----:B------:R-:W4:Y:S01]  /*5700*/  FLO.U32 R67, R71 ;  /* 0x0000004700437300 */ /* 0x000f2200000e0000 */
[----:B------:R-:W-:-:S07]  /*5710*/  LOP3.LUT R69, R77, R71, RZ, 0xc0, !PT ;  /* 0x000000474d457212 */ /* 0x000fce00078ec0ff */
[----:B-1----:R1:W0:Y:S01]  /*5720*/  POPC R65, R69 ;  /* 0x0000004500417309 */ /* 0x0022220000000000 */
[----:B----4-:R-:W-:-:S13]  /*5730*/  ISETP.NE.AND P0, PT, R76, R67, PT ;  /* 0x000000434c00720c */ /* 0x010fda0003f05270 */
[----:B01-3--:R-:W-:Y:S05]  /*5740*/  @P0 BRA `(.L_x_61) ;  /* 0x0000000000080947 */ /* 0x00bfea0003800000 */
[----:B------:R-:W-:-:S06]  /*5750*/  IMAD R66, R68, 0x4, R23 ;  /* 0x0000000444427824 */ /* 0x000fcc00078e0217 */
[----:B------:R0:W1:Y:S02]  /*5760*/  ATOMS.ADD R66, [R66], R65 ;  /* 0x000000414242738c */ /* 0x0000640000000000 */
.L_x_61:
[----:B------:R-:W-:Y:S05]  /*5770*/  BSYNC.RECONVERGENT B0 ;  /* 0x0000000000007941 */ /* 0x000fea0003800200 */
.L_x_60:
        /* <DEDUP_REMOVED lines=28> */
[----:B------:R-:W4:Y:S01]  /*5940*/  FLO.U32 R69, R72 ;  /* 0x0000004800457300 */ /* 0x000f2200000e0000 */
[----:B------:R-:W-:-:S07]  /*5950*/  LOP3.LUT R71, R77, R72, RZ, 0xc0, !PT ;  /* 0x000000484d477212 */ /* 0x000fce00078ec0ff */
[----:B-1----:R1:W0:Y:S01]  /*5960*/  POPC R67, R71 ;  /* 0x0000004700437309 */ /* 0x0022220000000000 */
[----:B----4-:R-:W-:-:S13]  /*5970*/  ISETP.NE.AND P0, PT, R76, R69, PT ;  /* 0x000000454c00720c */ /* 0x010fda0003f05270 */
[----:B01-3--:R-:W-:Y:S05]  /*5980*/  @P0 BRA `(.L_x_63) ;  /* 0x0000000000080947 */ /* 0x00bfea0003800000 */
[----:B------:R-:W-:-:S06]  /*5990*/  IMAD R68, R70, 0x4, R23 ;  /* 0x0000000446447824 */ /* 0x000fcc00078e0217 */
[----:B------:R0:W1:Y:S02]  /*59a0*/  ATOMS.ADD R68, [R68], R67 ;  /* 0x000000434444738c */ /* 0x0000640000000000 */
.L_x_63:
[----:B------:R-:W-:Y:S05]  /*59b0*/  BSYNC.RECONVERGENT B0 ;  /* 0x0000000000007941 */ /* 0x000fea0003800200 */
.L_x_62:
        /* <DEDUP_REMOVED lines=28> */
[----:B------:R4:W5:Y:S02]  /*5b80*/  FLO.U32 R72, R71 ;  /* 0x0000004700487300 */ /* 0x00096400000e0000 */
[----:B----4-:R-:W-:-:S06]  /*5b90*/  LOP3.LUT R71, R77, R71, RZ, 0xc0, !PT ;  /* 0x000000474d477212 */ /* 0x010fcc00078ec0ff */
[----:B-1----:R1:W4:Y:S01]  /*5ba0*/  POPC R69, R71 ;  /* 0x0000004700457309 */ /* 0x0023220000000000 */
[----:B-----5:R-:W-:-:S13]  /*5bb0*/  ISETP.NE.AND P0, PT, R76, R72, PT ;  /* 0x000000484c00720c */ /* 0x020fda0003f05270 */
[----:B-1-3--:R-:W-:Y:S05]  /*5bc0*/  @P0 BRA `(.L_x_65) ;  /* 0x0000000000080947 */ /* 0x00afea0003800000 */
[----:B------:R-:W-:-:S05]  /*5bd0*/  IMAD R0, R0, 0x4, R23 ;  /* 0x0000000400007824 */ /* 0x000fca00078e0217 */
[----:B----4-:R1:W3:Y:S02]  /*5be0*/  ATOMS.ADD R70, [R0], R69 ;  /* 0x000000450046738c */ /* 0x0102e40000000000 */
.L_x_65:
[----:B------:R-:W-:Y:S05]  /*5bf0*/  BSYNC.RECONVERGENT B0 ;  /* 0x0000000000007941 */ /* 0x000fea0003800200 */
.L_x_64:
[----:B------:R-:W-:Y:S01]  /*5c00*/  R2P PR, R74, 0x7f ;  /* 0x0000007f4a007804 */ /* 0x000fe20000000000 */
[----:B---3--:R3:W0:Y:S01]  /*5c10*/  SHFL.IDX PT, R70, R70, R72, 0x1f ;  /* 0x00001f4846467589 */ /* 0x00862200000e0000 */
[----:B------:R-:W-:Y:S01]  /*5c20*/  BSSY.RECONVERGENT B0, `(.L_x_66) ;  /* 0x0000024000007945 */ /* 0x000fe20003800200 */
[----:B---3--:R-:W-:-:S10]  /*5c30*/  IMAD.MOV.U32 R72, RZ, RZ, RZ ;  /* 0x000000ffff487224 */ /* 0x008fd400078e00ff */
[----:B-1----:R-:W-:Y:S02]  /*5c40*/  VOTE.ANY R0, PT, P0 ;  /* 0x0000000000007806 */ /* 0x002fe400000e0100 */
        /* <DEDUP_REMOVED lines=21> */
[----:B------:R-:W-:Y:S02]  /*5da0*/  LOP3.LUT R71, R73, R71, RZ, 0xc0, !PT ;  /* 0x0000004749477212 */ /* 0x000fe400078ec0ff */
[----:B------:R-:W-:-:S02]  /*5db0*/  LOP3.LUT R0, R27, 0xff, RZ, 0xc0, !PT ;  /* 0x000000ff1b007812 */ /* 0x000fc400078ec0ff */
[----:B------:R-:W-:Y:S02]  /*5dc0*/  LOP3.LUT R71, R75, R71, RZ, 0xc0, !PT ;  /* 0x000000474b477212 */ /* 0x000fe400078ec0ff */
[----:B------:R-:W-:Y:S02]  /*5dd0*/  SHF.R.U32.HI R0, RZ, UR5, R0 ;  /* 0x00000005ff007c19 */ /* 0x000fe40008011600 */
[----:B------:R1:W3:Y:S02]  /*5de0*/  FLO.U32 R73, R71 ;  /* 0x0000004700497300 */ /* 0x0002e400000e0000 */
[----:B------:R-:W-:Y:S02]  /*5df0*/  LOP3.LUT R0, R0, UR4, RZ, 0x30, !PT ;  /* 0x0000000400007c12 */ /* 0x000fe4000f8e30ff */
[----:B-1----:R-:W-:Y:S02]  /*5e00*/  LOP3.LUT R71, R77, R71, RZ, 0xc0, !PT ;  /* 0x000000474d477212 */ /* 0x002fe400078ec0ff */
[----:B---3--:R-:W-:-:S04]  /*5e10*/  ISETP.NE.AND P0, PT, R76, R73, PT ;  /* 0x000000494c00720c */ /* 0x008fc80003f05270 */
[----:B------:R-:W1:Y:S09]  /*5e20*/  POPC R71, R71 ;  /* 0x0000004700477309 */ /* 0x000e720000000000 */
[----:B0-----:R-:W-:Y:S05]  /*5e30*/  @P0 BRA `(.L_x_67) ;  /* 0x0000000000080947 */ /* 0x001fea0003800000 */
[----:B------:R-:W-:-:S06]  /*5e40*/  IMAD R72, R74, 0x4, R23 ;  /* 0x000000044a487824 */ /* 0x000fcc00078e0217 */
[----:B-1----:R0:W3:Y:S02]  /*5e50*/  ATOMS.ADD R72, [R72], R71 ;  /* 0x000000474848738c */ /* 0x0020e40000000000 */
.L_x_67:
[----:B------:R-:W-:Y:S05]  /*5e60*/  BSYNC.RECONVERGENT B0 ;  /* 0x0000000000007941 */ /* 0x000fea0003800200 */
.L_x_66:
[----:B------:R-:W-:Y:S01]  /*5e70*/  R2P PR, R0, 0x7f ;  /* 0x0000007f00007804 */ /* 0x000fe20000000000 */
[----:B---3--:R3:W0:Y:S01]  /*5e80*/  SHFL.IDX PT, R72, R72, R73, 0x1f ;  /* 0x00001f4948487589 */ /* 0x00862200000e0000 */
        /* <DEDUP_REMOVED lines=9> */
[----:B------:R-:W-:Y:S02]  /*5f20*/  LOP3.LUT P0, RZ, R0, 0x80, RZ, 0xc0, !PT ;  /* 0x0000008000ff7812 */ /* 0x000fe4000780c0ff */
[----:B------:R-:W-:Y:S02]  /*5f30*/  LOP3.LUT R76, R75, R76, RZ, 0xc0, !PT ;  /* 0x0000004c4b4c7212 */ /* 0x000fe400078ec0ff */
        /* <DEDUP_REMOVED lines=12> */
[----:B------:R-:W-:Y:S02]  /*6000*/  LOP3.LUT R75, R76, R75, RZ, 0xc0, !PT ;  /* 0x0000004b4c4b7212 */ /* 0x000fe400078ec0ff */
[----:B------:R-:W5:Y:S02]  /*6010*/  S2R R76, SR_LEMASK ;  /* 0x00000000004c7919 */ /* 0x000f640000003a00 */
[----:B------:R-:W-:-:S02]  /*6020*/  LOP3.LUT R75, R77, R75, RZ, 0xc0, !PT ;  /* 0x0000004b4d4b7212 */ /* 0x000fc400078ec0ff */
[----:B------:R-:W1:Y:S02]  /*6030*/  S2R R77, SR_LANEID ;  /* 0x00000000004d7919 */ /* 0x000e640000000000 */
[----:B------:R2:W1:Y:S01]  /*6040*/  FLO.U32 R74, R75 ;  /* 0x0000004b004a7300 */ /* 0x00046200000e0000 */
[----:B-----5:R-:W-:Y:S01]  /*6050*/  LOP3.LUT R76, R76, R75, RZ, 0xc0, !PT ;  /* 0x0000004b4c4c7212 */ /* 0x020fe200078ec0ff */
[----:B--2---:R-:W-:Y:S01]  /*6060*/  IMAD.MOV.U32 R75, RZ, RZ, RZ ;  /* 0x000000ffff4b7224 */ /* 0x004fe200078e00ff */
[----:B-1----:R-:W-:-:S05]  /*6070*/  ISETP.NE.AND P0, PT, R77, R74, PT ;  /* 0x0000004a4d00720c */ /* 0x002fca0003f05270 */
[----:B---3--:R1:W2:Y:S08]  /*6080*/  POPC R73, R76 ;  /* 0x0000004c00497309 */ /* 0x0082b00000000000 */
[----:B0-----:R-:W-:Y:S05]  /*6090*/  @P0 BRA `(.L_x_69) ;  /* 0x0000000000080947 */ /* 0x001fea0003800000 */
[----:B------:R-:W-:-:S05]  /*60a0*/  IMAD R0, R0, 0x4, R23 ;  /* 0x0000000400007824 */ /* 0x000fca00078e0217 */
[----:B--2---:R0:W3:Y:S02]  /*60b0*/  ATOMS.ADD R75, [R0], R73 ;  /* 0x00000049004b738c */ /* 0x0040e40000000000 */
.L_x_69:
[----:B------:R-:W-:Y:S05]  /*60c0*/  BSYNC.RECONVERGENT B0 ;  /* 0x0000000000007941 */ /* 0x000fea0003800200 */
.L_x_68:
[----:B------:R-:W-:Y:S01]  /*60d0*/  R2P PR, R24, 0x7f ;  /* 0x0000007f18007804 */ /* 0x000fe20000000000 */
[----:B------:R2:W-:-:S12]  /*60e0*/  STL [R1+0x10], R2 ;  /* 0x0000100201007387 */ /* 0x0005d80000100800 */
[----:B0-----:R-:W-:Y:S02]  /*60f0*/  VOTE.ANY R0, PT, P0 ;  /* 0x0000000000007806 */ /* 0x001fe400000e0100 */
[----:B------:R-:W-:Y:S02]  /*6100*/  VOTE.ANY R77, PT, P1 ;  /* 0x00000000004d7806 */ /* 0x000fe400008e0100 */
[----:B------:R-:W-:Y:S02]  /*6110*/  @!P0 LOP3.LUT R0, RZ, R0, RZ, 0x33, !PT ;  /* 0x00000000ff008212 */ /* 0x000fe400078e33ff */
[----:B-1----:R-:W-:Y:S02]  /*6120*/  VOTE.ANY R76, PT, P2 ;  /* 0x00000000004c7806 */ /* 0x002fe400010e0100 */
        /* <DEDUP_REMOVED lines=11> */
[----:B--2---:R-:W-:Y:S02]  /*61e0*/  LOP3.LUT R2, R76, R77, RZ, 0xc0, !PT ;  /* 0x0000004d4c027212 */ /* 0x004fe400078ec0ff */
[----:B------:R-:W-:Y:S02]  /*61f0*/  @!P5 LOP3.LUT R0, RZ, R0, RZ, 0x33, !PT ;  /* 0x00000000ff00d212 */ /* 0x000fe400078e33ff */
[----:B------:R-:W-:-:S02]  /*6200*/  VOTE.ANY R76, PT, P6 ;  /* 0x00000000004c7806 */ /* 0x000fc400030e0100 */
[----:B------:R-:W-:Y:S02]  /*6210*/  LOP3.LUT R0, R0, R2, RZ, 0xc0, !PT ;  /* 0x0000000200007212 */ /* 0x000fe400078ec0ff */
[----:B------:R-:W0:Y:S01]  /*6220*/  S2R R2, SR_LANEID ;  /* 0x0000000000027919 */ /* 0x000e220000000000 */
[----:B------:R-:W-:Y:S02]  /*6230*/  @!P6 LOP3.LUT R76, RZ, R76, RZ, 0x33, !PT ;  /* 0x0000004cff4ce212 */ /* 0x000fe400078e33ff */
[----:B------:R-:W-:Y:S02]  /*6240*/  VOTE.ANY R77, PT, P0 ;  /* 0x00000000004d7806 */ /* 0x000fe400000e0100 */
[----:B------:R-:W-:Y:S02]  /*6250*/  LOP3.LUT R0, R76, R0, RZ, 0xc0, !PT ;  /* 0x000000004c007212 */ /* 0x000fe400078ec0ff */
[----:B------:R-:W-:-:S04]  /*6260*/  @!P0 LOP3.LUT R77, RZ, R77, RZ, 0x33, !PT ;  /* 0x0000004dff4d8212 */ /* 0x000fc800078e33ff */
[----:B------:R-:W-:Y:S02]  /*6270*/  LOP3.LUT R76, R77, R0, RZ, 0xc0, !PT ;  /* 0x000000004d4c7212 */ /* 0x000fe400078ec0ff */
[----:B------:R-:W1:Y:S02]  /*6280*/  S2R R77, SR_LEMASK ;  /* 0x00000000004d7919 */ /* 0x000e640000003a00 */
[----:B------:R-:W0:Y:S02]  /*6290*/  FLO.U32 R0, R76 ;  /* 0x0000004c00007300 */ /* 0x000e2400000e0000 */
[----:B0-----:R-:W-:Y:S02]  /*62a0*/  ISETP.NE.AND P0, PT, R2, R0, PT ;  /* 0x000000000200720c */ /* 0x001fe40003f05270 */
[----:B------:R0:W5:Y:S01]  /*62b0*/  LDL.LU R2, [R1+0x10] ;  /* 0x0000100001027983 */ /* 0x0001620000300800 */
[----:B------:R-:W-:Y:S03]  /*62c0*/  BSSY.RECONVERGENT B0, `(.L_x_70) ;  /* 0x0000008000007945 */ /* 0x000fe60003800200 */
[----:B---3--:R2:W3:Y:S01]  /*62d0*/  SHFL.IDX PT, R75, R75, R74, 0x1f ;  /* 0x00001f4a4b4b7589 */ /* 0x0084e200000e0000 */
[----:B-1----:R-:W-:Y:S01]  /*62e0*/  LOP3.LUT R76, R77, R76, RZ, 0xc0, !PT ;  /* 0x0000004c4d4c7212 */ /* 0x002fe200078ec0ff */
[----:B--2---:R-:W-:-:S05]  /*62f0*/  IMAD.MOV.U32 R74, RZ, RZ, RZ ;  /* 0x000000ffff4a7224 */ /* 0x004fca00078e00ff */
[----:B------:R-:W1:Y:S01]  /*6300*/  POPC R76, R76 ;  /* 0x0000004c004c7309 */ /* 0x000e620000000000 */
[----:B0-----:R-:W-:Y:S05]  /*6310*/  @P0 BRA `(.L_x_71) ;  /* 0x0000000000080947 */ /* 0x001fea0003800000 */
[----:B------:R-:W-:-:S05]  /*6320*/  IMAD R23, R24, 0x4, R23 ;  /* 0x0000000418177824 */ /* 0x000fca00078e0217 */
[----:B-1----:R0:W2:Y:S02]  /*6330*/  ATOMS.ADD R74, [R23], R76 ;  /* 0x0000004c174a738c */ /* 0x0020a40000000000 */
.L_x_71:
[----:B------:R-:W-:Y:S05]  /*6340*/  BSYNC.RECONVERGENT B0 ;  /* 0x0000000000007941 */ /* 0x000fea0003800200 */
.L_x_70:
[----:B------:R-:W3:Y:S01]  /*6350*/  LDL.LU R77, [R1+0x4] ;  /* 0x00000400014d7983 */ /* 0x000ee20000300800 */
[----:B------:R-:W-:-:S03]  /*6360*/  ISETP.NE.AND P0, PT, R29, RZ, PT ;  /* 0x000000ff1d00720c */ /* 0x000fc60003f05270 */
[----:B------:R-:W3:Y:S04]  /*6370*/  LDL.LU R24, [R1] ;  /* 0x0000000001187983 */ /* 0x000ee80000300800 */
[----:B------:R-:W3:Y:S04]  /*6380*/  LDL.LU R29, [R1+0x8] ;  /* 0x00000800011d7983 */ /* 0x000ee80000300800 */
[----:B0-2---:R0:W1:Y:S04]  /*6390*/  SHFL.IDX PT, R23, R74, R0, 0x1f ;  /* 0x00001f004a177589 */ /* 0x00506800000e0000 */
[----:B0-----:R-:W2:Y:S01]  /*63a0*/  LDL.LU R0, [R1+0xc] ;  /* 0x00000c0001007983 */ /* 0x001ea20000300800 */
[C---:B-----5:R-:W-:Y:S01]  /*63b0*/  IADD3 R48, PT, PT, R2.reuse, R47, R48 ;  /* 0x0000002f02307210 */ /* 0x060fe20007ffe030 */
[----:B------:R-:W-:Y:S01]  /*63c0*/  BSSY B1, `(.L_x_72) ;  /* 0x000005f000017945 */ /* 0x000fe20003800000 */
[----:B------:R-:W-:-:S02]  /*63d0*/  IADD3 R46, PT, PT, R2, R45, R46 ;  /* 0x0000002d022e7210 */ /* 0x000fc40007ffe02e */
[----:B------:R-:W-:Y:S02]  /*63e0*/  LOP3.LUT R47, R6, 0xff80, RZ, 0x3c, !PT ;  /* 0x0000ff80062f7812 */ /* 0x000fe400078e3cff */
[----:B------:R-:W-:Y:S02]  /*63f0*/  LOP3.LUT R45, R7, 0xff80, RZ, 0x3c, !PT ;  /* 0x0000ff80072d7812 */ /* 0x000fe400078e3cff */
[----:B------:R-:W-:Y:S02]  /*6400*/  LOP3.LUT R7, R8, 0xff80, RZ, 0x3c, !PT ;  /* 0x0000ff8008077812 */ /* 0x000fe400078e3cff */
[C---:B------:R-:W-:Y:S02]  /*6410*/  IADD3 R50, PT, PT, R2.reuse, R49, R50 ;  /* 0x0000003102327210 */ /* 0x040fe40007ffe032 */
[C---:B------:R-:W-:Y:S02]  /*6420*/  IADD3 R51, PT, PT, R2.reuse, R51, R52 ;  /* 0x0000003302337210 */ /* 0x040fe40007ffe034 */
[----:B------:R-:W-:-:S02]  /*6430*/  IADD3 R54, PT, PT, R2, R53, R54 ;  /* 0x0000003502367210 */ /* 0x000fc40007ffe036 */
[C---:B------:R-:W-:Y:S02]  /*6440*/  IADD3 R55, PT, PT, R2.reuse, R55, R56 ;  /* 0x0000003702377210 */ /* 0x040fe40007ffe038 */
[C---:B------:R-:W-:Y:S02]  /*6450*/  IADD3 R58, PT, PT, R2.reuse, R57, R58 ;  /* 0x00000039023a7210 */ /* 0x040fe40007ffe03a */
[C---:B------:R-:W-:Y:S02]  /*6460*/  IADD3 R59, PT, PT, R2.reuse, R59, R60 ;  /* 0x0000003b023b7210 */ /* 0x040fe40007ffe03c */
[C---:B------:R-:W-:Y:S02]  /*6470*/  IADD3 R62, PT, PT, R2.reuse, R61, R62 ;  /* 0x0000003d023e7210 */ /* 0x040fe40007ffe03e */
[----:B------:R-:W-:Y:S02]  /*6480*/  LOP3.LUT R9, R9, 0xff80, RZ, 0x3c, !PT ;  /* 0x0000ff8009097812 */ /* 0x000fe400078e3cff */
[----:B------:R-:W-:-:S02]  /*6490*/  IADD3 R64, PT, PT, R2, R63, R64 ;  /* 0x0000003f02407210 */ /* 0x000fc40007ffe040 */
[C---:B------:R-:W-:Y:S02]  /*64a0*/  IADD3 R66, PT, PT, R2.reuse, R65, R66 ;  /* 0x0000004102427210 */ /* 0x040fe40007ffe042 */
[----:B------:R-:W-:Y:S02]  /*64b0*/  LOP3.LUT R11, R11, 0xff80, RZ, 0x3c, !PT ;  /* 0x0000ff800b0b7812 */ /* 0x000fe400078e3cff */
[C---:B------:R-:W-:Y:S02]  /*64c0*/  IADD3 R68, PT, PT, R2.reuse, R67, R68 ;  /* 0x0000004302447210 */ /* 0x040fe40007ffe044 */
[C---:B----4-:R-:W-:Y:S02]  /*64d0*/  IADD3 R70, PT, PT, R2.reuse, R69, R70 ;  /* 0x0000004502467210 */ /* 0x050fe40007ffe046 */
[C---:B------:R-:W-:Y:S02]  /*64e0*/  IADD3 R72, PT, PT, R2.reuse, R71, R72 ;  /* 0x0000004702487210 */ /* 0x040fe40007ffe048 */
[----:B-1----:R-:W-:-:S02]  /*64f0*/  IADD3 R23, PT, PT, R2, R76, R23 ;  /* 0x0000004c02177210 */ /* 0x002fc40007ffe017 */
[----:B------:R-:W-:Y:S02]  /*6500*/  LOP3.LUT R6, R15, 0xff80, RZ, 0x3c, !PT ;  /* 0x0000ff800f067812 */ /* 0x000fe400078e3cff */
[----:B------:R-:W-:Y:S01]  /*6510*/  SHF.R.S32.HI R15, RZ, 0x1f, R30 ;  /* 0x0000001fff0f7819 */ /* 0x000fe2000001141e */
[----:B------:R-:W-:Y:S01]  /*6520*/  BAR.SYNC.DEFER_BLOCKING 0x0 ;  /* 0x0000000000007b1d */ /* 0x000fe20000010000 */
[C---:B---3--:R-:W-:Y:S02]  /*6530*/  IADD3 R33, PT, PT, R2.reuse, R33, R77 ;  /* 0x0000002102217210 */ /* 0x048fe40007ffe04d */
[C---:B------:R-:W-:Y:S02]  /*6540*/  IADD3 R44, PT, PT, R2.reuse, R44, R24 ;  /* 0x0000002c022c7210 */ /* 0x040fe40007ffe018 */
[----:B------:R-:W-:Y:S02]  /*6550*/  LOP3.LUT R24, R5, 0xff80, RZ, 0x3c, !PT ;  /* 0x0000ff8005187812 */ /* 0x000fe400078e3cff */
[----:B------:R-:W-:-:S02]  /*6560*/  IADD3 R29, PT, PT, R2, R32, R29 ;  /* 0x00000020021d7210 */ /* 0x000fc40007ffe01d */
[----:B------:R-:W-:Y:S02]  /*6570*/  LOP3.LUT R5, R10, 0xff80, RZ, 0x3c, !PT ;  /* 0x0000ff800a057812 */ /* 0x000fe400078e3cff */
[C---:B--2---:R-:W-:Y:S02]  /*6580*/  IADD3 R31, PT, PT, R2.reuse, R31, R0 ;  /* 0x0000001f021f7210 */ /* 0x044fe40007ffe000 */
[----:B------:R-:W-:-:S03]  /*6590*/  IADD3 R0, PT, PT, R2, R73, R75 ;  /* 0x0000004902007210 */ /* 0x000fc60007ffe04b */
[----:B------:R-:W-:Y:S04]  /*65a0*/  STS.U8 [R31+-0x1], R28 ;  /* 0xffffff1c1f007388 */ /* 0x000fe80000000000 */
[----:B------:R-:W-:Y:S04]  /*65b0*/  STS.U8 [R29+-0x1], R16 ;  /* 0xffffff101d007388 */ /* 0x000fe80000000000 */
[----:B------:R-:W-:Y:S04]  /*65c0*/  STS.U8 [R33+-0x1], R24 ;  /* 0xffffff1821007388 */ /* 0x000fe80000000000 */
[----:B------:R-:W-:Y:S04]  /*65d0*/  STS.U8 [R44+-0x1], R47 ;  /* 0xffffff2f2c007388 */ /* 0x000fe80000000000 */
[----:B------:R-:W-:Y:S04]  /*65e0*/  STS.U8 [R46+-0x1], R45 ;  /* 0xffffff2d2e007388 */ /* 0x000fe80000000000 */
[----:B------:R0:W-:Y:S04]  /*65f0*/  STS.U8 [R48+-0x1], R7 ;  /* 0xffffff0730007388 */ /* 0x0001e80000000000 */
[----:B------:R1:W-:Y:S04]  /*6600*/  STS.U8 [R50+-0x1], R17 ;  /* 0xffffff1132007388 */ /* 0x0003e80000000000 */
[----:B------:R-:W-:Y:S01]  /*6610*/  STS.U8 [R51+-0x1], R18 ;  /* 0xffffff1233007388 */ /* 0x000fe20000000000 */
[----:B0-----:R-:W-:-:S03]  /*6620*/  LOP3.LUT R7, R12, 0xff80, RZ, 0x3c, !PT ;  /* 0x0000ff800c077812 */ /* 0x001fc600078e3cff */
[----:B------:R0:W-:Y:S01]  /*6630*/  STS.U8 [R54+-0x1], R19 ;  /* 0xffffff1336007388 */ /* 0x0001e20000000000 */
[----:B-1----:R-:W-:Y:S01]  /*6640*/  LOP3.LUT R17, R13, 0xff80, RZ, 0x3c, !PT ;  /* 0x0000ff800d117812 */ /* 0x002fe200078e3cff */
[----:B------:R-:W-:Y:S02]  /*6650*/  IMAD R13, R43, 0x8, R2 ;  /* 0x000000082b0d7824 */ /* 0x000fe400078e0202 */
[----:B------:R1:W-:Y:S04]  /*6660*/  STS.U8 [R55+-0x1], R20 ;  /* 0xffffff1437007388 */ /* 0x0003e80000000000 */
[----:B------:R1:W-:Y:S01]  /*6670*/  STS.U8 [R58+-0x1], R21 ;  /* 0xffffff153a007388 */ /* 0x0003e20000000000 */
[----:B0-----:R-:W-:-:S03]  /*6680*/  LOP3.LUT R19, R14, 0xff80, RZ, 0x3c, !PT ;  /* 0x0000ff800e137812 */ /* 0x001fc600078e3cff */
[----:B------:R1:W-:Y:S04]  /*6690*/  STS.U8 [R59+-0x1], R22 ;  /* 0xffffff163b007388 */ /* 0x0003e80000000000 */
[----:B------:R1:W-:Y:S04]  /*66a0*/  STS.U8 [R62+-0x1], R9 ;  /* 0xffffff093e007388 */ /* 0x0003e80000000000 */
[----:B------:R1:W-:Y:S04]  /*66b0*/  STS.U8 [R64+-0x1], R5 ;  /* 0xffffff0540007388 */ /* 0x0003e80000000000 */
[----:B------:R1:W-:Y:S04]  /*66c0*/  STS.U8 [R66+-0x1], R11 ;  /* 0xffffff0b42007388 */ /* 0x0003e80000000000 */
[----:B------:R1:W-:Y:S04]  /*66d0*/  STS.U8 [R68+-0x1], R7 ;  /* 0xffffff0744007388 */ /* 0x0003e80000000000 */
[----:B------:R1:W-:Y:S04]  /*66e0*/  STS.U8 [R70+-0x1], R17 ;  /* 0xffffff1146007388 */ /* 0x0003e80000000000 */
[----:B------:R1:W-:Y:S04]  /*66f0*/  STS.U8 [R72+-0x1], R19 ;  /* 0xffffff1348007388 */ /* 0x0003e80000000000 */
[----:B------:R1:W-:Y:S04]  /*6700*/  STS.U8 [R0+-0x1], R27 ;  /* 0xffffff1b00007388 */ /* 0x0003e80000000000 */
[----:B------:R1:W-:Y:S01]  /*6710*/  STS.U8 [R23+-0x1], R6 ;  /* 0xffffff0617007388 */ /* 0x0003e20000000000 */
[----:B------:R-:W-:Y:S05]  /*6720*/  @P0 BRA `(.L_x_73) ;  /* 0x0000000000a00947 */ /* 0x000fea0003800000 */
[----:B------:R-:W2:Y:S01]  /*6730*/  LDG.E.64 R34, desc[UR8][R34.64] ;  /* 0x0000000822227981 */ /* 0x000ea2000c1e1b00 */
[----:B-1----:R-:W-:Y:S01]  /*6740*/  IMAD.MOV.U32 R5, RZ, RZ, R26 ;  /* 0x000000ffff057224 */ /* 0x002fe200078e001a */
[----:B--2---:R-:W-:-:S05]  /*6750*/  IADD3 R6, P0, PT, -R30, R34, RZ ;  /* 0x000000221e067210 */ /* 0x004fca0007f1e1ff */
[----:B------:R-:W-:Y:S01]  /*6760*/  IMAD.X R7, R35, 0x1, ~R15, P0 ;  /* 0x0000000123077824 */ /* 0x000fe200000e0e0f */
[----:B------:R-:W-:-:S04]  /*6770*/  ISETP.GE.AND P0, PT, R3, 0x1, PT ;  /* 0x000000010300780c */ /* 0x000fc80003f06270 */
[----:B------:R0:W-:Y:S09]  /*6780*/  STS.64 [R13+0x3aa0], R6 ;  /* 0x003aa0060d007388 */ /* 0x0001f20000000a00 */
[----:B------:R-:W-:Y:S05]  /*6790*/  @!P0 BRA `(.L_x_74) ;  /* 0x00000000006c8947 */ /* 0x000fea0003800000 */
[----:B------:R-:W-:Y:S01]  /*67a0*/  BSSY B0, `(.L_x_75) ;  /* 0x0000019000007945 */ /* 0x000fe20003800000 */
[----:B------:R-:W-:Y:S02]  /*67b0*/  IMAD.MOV.U32 R2, RZ, RZ, -0x1 ;  /* 0xffffffffff027424 */ /* 0x000fe400078e00ff */
[----:B------:R-:W-:Y:S02]  /*67c0*/  IMAD.MOV.U32 R8, RZ, RZ, R3 ;  /* 0x000000ffff087224 */ /* 0x000fe400078e0003 */
[----:B------:R-:W-:-:S07]  /*67d0*/  IMAD.MOV.U32 R5, RZ, RZ, R26 ;  /* 0x000000ffff057224 */ /* 0x000fce00078e001a */
.L_x_79:
[----:B0-----:R-:W0:Y:S01]  /*67e0*/  LDC.64 R6, c[0x0][0x380] ;  /* 0x0000e000ff067b82 */ /* 0x001e220000000a00 */
[----:B------:R-:W-:Y:S01]  /*67f0*/  VIADD R11, R8, 0xffffffff ;  /* 0xffffffff080b7836 */ /* 0x000fe20000000000 */
[----:B------:R-:W-:Y:S03]  /*6800*/  BSSY B2, `(.L_x_76) ;  /* 0x0000008000027945 */ /* 0x000fe60003800000 */
[----:B------:R-:W-:-:S04]  /*6810*/  IMAD R9, R11, 0x100, R43 ;  /* 0x000001000b097824 */ /* 0x000fc800078e022b */
[----:B0-----:R-:W-:-:S07]  /*6820*/  IMAD.WIDE R6, R9, 0x4, R6 ;  /* 0x0000000409067825 */ /* 0x001fce00078e0206 */
.L_x_77:
[----:B------:R-:W-:Y:S05]  /*6830*/  YIELD ;  /* 0x0000000000007946 */ /* 0x000fea0003800000 */
[----:B------:R0:W-:Y:S06]  /*6840*/  MEMBAR.SC.CTA ;  /* 0x0000000000007992 */ /* 0x0001ec0000000000 */
[----:B0-----:R-:W2:Y:S02]  /*6850*/  LDG.E.STRONG.SYS R9, desc[UR8][R6.64] ;  /* 0x0000000806097981 */ /* 0x001ea4000c1f5900 */
[----:B--2---:R-:W-:-:S13]  /*6860*/  ISETP.NE.AND P0, PT, R9, RZ, PT ;  /* 0x000000ff0900720c */ /* 0x004fda0003f05270 */
[----:B------:R-:W-:Y:S05]  /*6870*/  @!P0 BRA `(.L_x_77) ;  /* 0xfffffffc00ec8947 */ /* 0x000fea000383ffff */
[----:B------:R-:W-:Y:S05]  /*6880*/  BSYNC B2 ;  /* 0x0000000000027941 */ /* 0x000fea0003800000 */
.L_x_76:
[----:B------:R-:W-:Y:S01]  /*6890*/  BSSY.RECONVERGENT B2, `(.L_x_78) ;  /* 0x0000006000027945 */ /* 0x000fe20003800200 */
[C---:B------:R-:W-:Y:S02]  /*68a0*/  ISETP.GT.AND P0, PT, R9.reuse, -0x1, PT ;  /* 0xffffffff0900780c */ /* 0x040fe40003f04270 */
[----:B------:R-:W-:Y:S01]  /*68b0*/  LOP3.LUT R6, R9, 0x3fffffff, RZ, 0xc0, !PT ;  /* 0x3fffffff09067812 */ /* 0x000fe200078ec0ff */
[----:B------:R-:W-:Y:S05]  /*68c0*/  WARPSYNC.EXCLUSIVE R2 ;  /* 0x0000000002007348 */ /* 0x000fea0003a00000 */
[----:B------:R-:W-:-:S05]  /*68d0*/  IMAD.IADD R5, R6, 0x1, R5 ;  /* 0x0000000106057824 */ /* 0x000fca00078e0205 */
[----:B------:R-:W-:-:S07]  /*68e0*/  VOTE.ANY R2, PT, P0 ;  /* 0x0000000000027806 */ /* 0x000fce00000e0100 */
[----:B------:R-:W-:Y:S05]  /*68f0*/  BSYNC.RECONVERGENT B2 ;  /* 0x0000000000027941 */ /* 0x000fea0003800200 */
.L_x_78:
[----:B------:R-:W-:Y:S01]  /*6900*/  ISETP.GT.U32.AND P1, PT, R8, 0x1, PT ;  /* 0x000000010800780c */ /* 0x000fe20003f24070 */
[----:B------:R-:W-:-:S12]  /*6910*/  IMAD.MOV.U32 R8, RZ, RZ, R11 ;  /* 0x000000ffff087224 */ /* 0x000fd800078e000b */
[----:B------:R-:W-:Y:S05]  /*6920*/  @P0 BRA P1, `(.L_x_79) ;  /* 0xfffffffc00ac0947 */ /* 0x000fea000083ffff */
[----:B------:R-:W-:Y:S05]  /*6930*/  BSYNC B0 ;  /* 0x0000000000007941 */ /* 0x000fea0003800000 */
.L_x_75:
[----:B------:R1:W2:Y:S02]  /*6940*/  LDS.64 R6, [R13+0x3aa0] ;  /* 0x003aa0000d067984 */ /* 0x0002a40000000a00 */
.L_x_74:
[C---:B------:R-:W-:Y:S01]  /*6950*/  IMAD.IADD R9, R5.reuse, 0x1, -R26 ;  /* 0x0000000105097824 */ /* 0x040fe200078e0a1a */
[----:B------:R-:W-:-:S04]  /*6960*/  LOP3.LUT R5, R5, 0x80000000, RZ, 0xfc, !PT ;  /* 0x8000000005057812 */ /* 0x000fc800078efcff */
[C---:B0-2---:R-:W-:Y:S01]  /*6970*/  IADD3 R6, P0, PT, R9.reuse, R6, RZ ;  /* 0x0000000609067210 */ /* 0x045fe20007f1e0ff */
[----:B------:R0:W-:Y:S03]  /*6980*/  STG.E.STRONG.SYS desc[UR8][R40.64], R5 ;  /* 0x0000000528007986 */ /* 0x0001e6000c115908 */
[----:B------:R-:W-:-:S05]  /*6990*/  LEA.HI.X.SX32 R7, R9, R7, 0x1, P0 ;  /* 0x0000000709077211 */ /* 0x000fca00000f0eff */
[----:B------:R0:W-:Y:S04]  /*69a0*/  STS.64 [R13+0x3aa0], R6 ;  /* 0x003aa0060d007388 */ /* 0x0001e80000000a00 */
.L_x_73:
[----:B------:R-:W-:Y:S05]  /*69b0*/  BSYNC B1 ;  /* 0x0000000000017941 */ /* 0x000fea0003800000 */
.L_x_72:
[----:B01----:R-:W0:Y:S01]  /*69c0*/  LDC.64 R6, c[0x0][0x390] ;  /* 0x0000e400ff067b82 */ /* 0x003e220000000a00 */
[----:B------:R-:W-:Y:S01]  /*69d0*/  IMAD R5, R3, 0x1e00, RZ ;  /* 0x00001e0003057824 */ /* 0x000fe200078e02ff */
[----:B------:R-:W-:Y:S05]  /*69e0*/  WARPSYNC.ALL ;  /* 0x0000000000007948 */ /* 0x000fea0003800000 */
[----:B------:R-:W-:Y:S01]  /*69f0*/  VIADD R11, R5, 0x1e00 ;  /* 0x00001e00050b7836 */ /* 0x000fe20000000000 */
[----:B------:R-:W1:Y:S01]  /*6a00*/  LDC R2, c[0x0][0x3c0] ;  /* 0x0000f000ff027b82 */ /* 0x000e620000000800 */
[----:B------:R-:W-:Y:S01]  /*6a10*/  IMAD R25, R43, -0x3, R25 ;  /* 0xfffffffd2b197824 */ /* 0x000fe200078e0219 */
[----:B0-----:R-:W-:-:S02]  /*6a20*/  ISETP.EQ.U32.AND P1, PT, R6, RZ, PT ;  /* 0x000000ff0600720c */ /* 0x001fc40003f22070 */
[----:B-1----:R-:W-:-:S04]  /*6a30*/  ISETP.GE.AND P0, PT, R11, R2, PT ;  /* 0x000000020b00720c */ /* 0x002fc80003f06270 */
[----:B------:R-:W-:-:S04]  /*6a40*/  ISETP.EQ.OR.EX P0, PT, R7, RZ, !P0, P1 ;  /* 0x000000ff0700720c */ /* 0x000fc80004702710 */
[----:B------:R-:W-:-:S13]  /*6a50*/  ISETP.GT.U32.OR P0, PT, R43, 0xff, P0 ;  /* 0x000000ff2b00780c */ /* 0x000fda0000704470 */
[----:B------:R-:W0:Y:S01]  /*6a60*/  @!P0 LDS.64 R6, [R13+0x3aa0] ;  /* 0x003aa0000d068984 */ /* 0x000e220000000a00 */
[--C-:B------:R-:W-:Y:S02]  /*6a70*/  @!P0 SHF.R.S32.HI R9, RZ, 0x1f, R26.reuse ;  /* 0x0000001fff098819 */ /* 0x100fe4000001141a */
[----:B0-----:R-:W-:-:S04]  /*6a80*/  @!P0 IADD3 R26, P1, P2, R6, R30, R26 ;  /* 0x0000001e061a8210 */ /* 0x001fc80007a3e01a */
[----:B------:R-:W-:-:S05]  /*6a90*/  @!P0 IADD3.X R27, PT, PT, R7, R15, R9, P1, P2 ;  /* 0x0000000f071b8210 */ /* 0x000fca0000fe4409 */
[----:B------:R0:W-:Y:S01]  /*6aa0*/  @!P0 STG.E.64 desc[UR8][R36.64], R26 ;  /* 0x0000001a24008986 */ /* 0x0001e2000c101b08 */
[----:B------:R-:W-:Y:S01]  /*6ab0*/  BAR.SYNC.DEFER_BLOCKING 0x0 ;  /* 0x0000000000007b1d */ /* 0x000fe20000010000 */
[----:B------:R-:W-:-:S13]  /*6ac0*/  ISETP.GT.AND P0, PT, R11, R2, PT ;  /* 0x000000020b00720c */ /* 0x000fda0003f04270 */
[----:B0-----:R-:W-:Y:S05]  /*6ad0*/  @P0 BRA `(.L_x_80) ;  /* 0x0000000c00340947 */ /* 0x001fea0003800000 */
[----:B------:R-:W0:Y:S01]  /*6ae0*/  LDS.U8 R10, [R25] ;  /* 0x00000000190a7984 */ /* 0x000e220000000000 */
[----:B------:R-:W1:Y:S01]  /*6af0*/  S2UR UR7, SR_CgaCtaId ;  /* 0x00000000000779c3 */ /* 0x000e620000008800 */
[----:B------:R-:W-:Y:S01]  /*6b00*/  UMOV UR6, 0x400 ;  /* 0x0000040000067882 */ /* 0x000fe20000000000 */
[----:B------:R-:W2:Y:S01]  /*6b10*/  LDCU.64 UR10, c[0x0][0x3a0] ;  /* 0x00007400ff0a77ac */ /* 0x000ea20008000a00 */
[----:B-1----:R-:W-:Y:S01]  /*6b20*/  ULEA UR6, UR7, UR6, 0x18 ;  /* 0x0000000607067291 */ /* 0x002fe2000f8ec0ff */
[----:B0-----:R-:W-:Y:S02]  /*6b30*/  SHF.R.U32.HI R6, RZ, UR5, R10 ;  /* 0x00000005ff067c19 */ /* 0x001fe4000801160a */
[----:B------:R-:W-:Y:S02]  /*6b40*/  LOP3.LUT R13, R10, 0x80, RZ, 0x3c, !PT ;  /* 0x000000800a0d7812 */ /* 0x000fe400078e3cff */
[----:B------:R-:W-:-:S04]  /*6b50*/  LOP3.LUT R6, R6, UR4, RZ, 0x30, !PT ;  /* 0x0000000406067c12 */ /* 0x000fc8000f8e30ff */
[----:B------:R-:W-:-:S06]  /*6b60*/  LEA R7, R6, UR6, 0x3 ;  /* 0x0000000606077c11 */ /* 0x000fcc000f8e18ff */
[----:B------:R-:W2:Y:S02]  /*6b70*/  LDS.64 R6, [R7+0x3aa0] ;  /* 0x003aa00007067984 */ /* 0x000ea40000000a00 */
[----:B--2---:R-:W-:-:S04]  /*6b80*/  IADD3 R8, P1, P2, R6, UR10, R43 ;  /* 0x0000000a06087c10 */ /* 0x004fc8000fa3e02b */
[----:B------:R-:W-:-:S05]  /*6b90*/  IADD3.X R9, PT, PT, R7, UR11, RZ, P1, P2 ;  /* 0x0000000b07097c10 */ /* 0x000fca0008fe44ff */
[----:B------:R-:W-:Y:S01]  /*6ba0*/  STG.E.U8 desc[UR8][R8.64], R13 ;  /* 0x0000000d08007986 */ /* 0x000fe2000c101108 */
[----:B------:R-:W-:-:S03]  /*6bb0*/  NOP ;  /* 0x0000000000007918 */ /* 0x000fc60000000000 */
[----:B------:R-:W0:Y:S02]  /*6bc0*/  LDS.U8 R12, [R25+0x180] ;  /* 0x00018000190c7984 */ /* 0x000e240000000000 */
[----:B0-----:R-:W-:Y:S02]  /*6bd0*/  SHF.R.U32.HI R6, RZ, UR5, R12 ;  /* 0x00000005ff067c19 */ /* 0x001fe4000801160c */
[----:B------:R-:W-:Y:S02]  /*6be0*/  LOP3.LUT R15, R12, 0x80, RZ, 0x3c, !PT ;  /* 0x000000800c0f7812 */ /* 0x000fe400078e3cff */
[----:B------:R-:W-:-:S04]  /*6bf0*/  LOP3.LUT R6, R6, UR4, RZ, 0x30, !PT ;  /* 0x0000000406067c12 */ /* 0x000fc8000f8e30ff */
[----:B------:R-:W-:-:S05]  /*6c00*/  LEA R14, R6, UR6, 0x3 ;  /* 0x00000006060e7c11 */ /* 0x000fca000f8e18ff */
[----:B------:R-:W0:Y:S02]  /*6c10*/  LDS.64 R6, [R14+0x3aa0] ;  /* 0x003aa0000e067984 */ /* 0x000e240000000a00 */
[----:B0-----:R-:W-:-:S04]  /*6c20*/  IADD3 R10, P1, P2, R6, UR10, R43 ;  /* 0x0000000a060a7c10 */ /* 0x001fc8000fa3e02b */
        /* <DEDUP_REMOVED lines=181> */
[----:B------:R0:W-:Y:S01]  /*7780*/  STG.E.U8 desc[UR8][R6.64+0x1c80], R11 ;  /* 0x001c800b06007986 */ /* 0x0001e2000c101108 */
[----:B------:R-:W-:Y:S01]  /*7790*/  NOP ;  /* 0x0000000000007918 */ /* 0x000fe20000000000 */
[----:B------:R-:W-:Y:S05]  /*77a0*/  BRA `(.L_x_81) ;  /* 0x0000001400f07947 */ /* 0x000fea0003800000 */
.L_x_80:
[----:B------:R-:W-:Y:S01]  /*77b0*/  IMAD R7, R3, -0x1e00, R2 ;  /* 0xffffe20003077824 */ /* 0x000fe200078e0202 */
[----:B------:R-:W-:Y:S01]  /*77c0*/  BSSY.RECONVERGENT B0, `(.L_x_82) ;  /* 0x0000019000007945 */ /* 0x000fe20003800200 */
[C---:B------:R-:W-:Y:S02]  /*77d0*/  VIADD R6, R43.reuse, 0x180 ;  /* 0x000001802b067836 */ /* 0x040fe40000000000 */
[C---:B------:R-:W-:Y:S01]  /*77e0*/  VIADD R8, R43.reuse, 0x300 ;  /* 0x000003002b087836 */ /* 0x040fe20000000000 */
[CC--:B------:R-:W-:Y:S01]  /*77f0*/  ISETP.GE.AND P2, PT, R43.reuse, R7.reuse, PT ;  /* 0x000000072b00720c */ /* 0x0c0fe20003f46270 */
[C---:B------:R-:W-:Y:S01]  /*7800*/  VIADD R10, R43.reuse, 0x480 ;  /* 0x000004802b0a7836 */ /* 0x040fe20000000000 */
[-C--:B------:R-:W-:Y:S01]  /*7810*/  ISETP.GE.AND P1, PT, R6, R7.reuse, PT ;  /* 0x000000070600720c */ /* 0x080fe20003f26270 */
[C---:B------:R-:W-:Y:S01]  /*7820*/  VIADD R6, R43.reuse, 0x600 ;  /* 0x000006002b067836 */ /* 0x040fe20000000000 */
[-C--:B------:R-:W-:Y:S01]  /*7830*/  ISETP.GE.AND P5, PT, R8, R7.reuse, PT ;  /* 0x000000070800720c */ /* 0x080fe20003fa6270 */
[----:B------:R-:W-:Y:S01]  /*7840*/  VIADD R12, R43, 0x780 ;  /* 0x000007802b0c7836 */ /* 0x000fe20000000000 */
[----:B------:R-:W-:-:S02]  /*7850*/  ISETP.GE.AND P4, PT, R10, R7, PT ;  /* 0x000000070a00720c */ /* 0x000fc40003f86270 */
[----:B------:R-:W-:-:S05]  /*7860*/  ISETP.GE.AND P3, PT, R6, R7, PT ;  /* 0x000000070600720c */ /* 0x000fca0003f66270 */
[----:B------:R-:W-:Y:S08]  /*7870*/  @P2 BRA `(.L_x_83) ;  /* 0x0000000000342947 */ /* 0x000ff00003800000 */
[----:B------:R-:W0:Y:S01]  /*7880*/  LDS.U8 R6, [R25] ;  /* 0x0000000019067984 */ /* 0x000e220000000000 */
[----:B------:R-:W1:Y:S01]  /*7890*/  S2UR UR7, SR_CgaCtaId ;  /* 0x00000000000779c3 */ /* 0x000e620000008800 */
[----:B------:R-:W-:Y:S02]  /*78a0*/  UMOV UR6, 0x400 ;  /* 0x0000040000067882 */ /* 0x000fe40000000000 */
[----:B-1----:R-:W-:Y:S01]  /*78b0*/  ULEA UR6, UR7, UR6, 0x18 ;  /* 0x0000000607067291 */ /* 0x002fe2000f8ec0ff */
[----:B0-----:R-:W-:Y:S02]  /*78c0*/  SHF.R.U32.HI R8, RZ, UR5, R6 ;  /* 0x00000005ff087c19 */ /* 0x001fe40008011606 */
[----:B------:R-:W-:Y:S02]  /*78d0*/  LOP3.LUT R11, R6, 0x80, RZ, 0x3c, !PT ;  /* 0x00000080060b7812 */ /* 0x000fe400078e3cff */
[----:B------:R-:W-:-:S04]  /*78e0*/  LOP3.LUT R8, R8, UR4, RZ, 0x30, !PT ;  /* 0x0000000408087c12 */ /* 0x000fc8000f8e30ff */
[----:B------:R-:W-:Y:S02]  /*78f0*/  LEA R10, R8, UR6, 0x3 ;  /* 0x00000006080a7c11 */ /* 0x000fe4000f8e18ff */
[----:B------:R-:W0:Y:S03]  /*7900*/  LDCU.64 UR6, c[0x0][0x3a0] ;  /* 0x00007400ff0677ac */ /* 0x000e260008000a00 */
[----:B------:R-:W0:Y:S02]  /*7910*/  LDS.64 R8, [R10+0x3aa0] ;  /* 0x003aa0000a087984 */ /* 0x000e240000000a00 */
[----:B0-----:R-:W-:-:S04]  /*7920*/  IADD3 R8, P2, P6, R8, UR6, R43 ;  /* 0x0000000608087c10 */ /* 0x001fc8000fe5e02b */
[----:B------:R-:W-:-:S05]  /*7930*/  IADD3.X R9, PT, PT, R9, UR7, RZ, P2, P6 ;  /* 0x0000000709097c10 */ /* 0x000fca00097ec4ff */
[----:B------:R0:W-:Y:S04]  /*7940*/  STG.E.U8 desc[UR8][R8.64], R11 ;  /* 0x0000000b08007986 */ /* 0x0001e8000c101108 */
.L_x_83:
[----:B------:R-:W-:Y:S05]  /*7950*/  BSYNC.RECONVERGENT B0 ;  /* 0x0000000000007941 */ /* 0x000fea0003800200 */
.L_x_82:
[----:B------:R-:W-:Y:S01]  /*7960*/  NOP ;  /* 0x0000000000007918 */ /* 0x000fe20000000000 */
[----:B------:R-:W-:Y:S01]  /*7970*/  BSSY.RECONVERGENT B0, `(.L_x_84) ;  /* 0x0000011000007945 */ /* 0x000fe20003800200 */
[----:B------:R-:W-:Y:S01]  /*7980*/  ISETP.GE.AND P2, PT, R12, R7, PT ;  /* 0x000000070c00720c */ /* 0x000fe20003f46270 */
[----:B------:R-:W-:Y:S02]  /*7990*/  VIADD R12, R43, 0x900 ;  /* 0x000009002b0c7836 */ /* 0x000fe40000000000 */
[----:B------:R-:W-:Y:S10]  /*79a0*/  @P1 BRA `(.L_x_85) ;  /* 0x0000000000341947 */ /* 0x000ff40003800000 */
[----:B------:R-:W0:Y:S01]  /*79b0*/  LDS.U8 R6, [R25+0x180] ;  /* 0x0001800019067984 */ /* 0x000e220000000000 */
        /* <DEDUP_REMOVED lines=12> */
.L_x_85:
[----:B------:R-:W-:Y:S05]  /*7a80*/  BSYNC.RECONVERGENT B0 ;  /* 0x0000000000007941 */ /* 0x000fea0003800200 */
.L_x_84:
[----:B------:R-:W-:Y:S01]  /*7a90*/  NOP ;  /* 0x0000000000007918 */ /* 0x000fe20000000000 */
[----:B------:R-:W-:Y:S01]  /*7aa0*/  BSSY.RECONVERGENT B0, `(.L_x_86) ;  /* 0x0000011000007945 */ /* 0x000fe20003800200 */
[----:B------:R-:W-:Y:S01]  /*7ab0*/  ISETP.GE.AND P1, PT, R12, R7, PT ;  /* 0x000000070c00720c */ /* 0x000fe20003f26270 */
[----:B------:R-:W-:Y:S02]  /*7ac0*/  VIADD R12, R43, 0xa80 ;  /* 0x00000a802b0c7836 */ /* 0x000fe40000000000 */
[----:B------:R-:W-:Y:S10]  /*7ad0*/  @P5 BRA `(.L_x_87) ;  /* 0x0000000000345947 */ /* 0x000ff40003800000 */
[----:B------:R-:W0:Y:S01]  /*7ae0*/  LDS.U8 R6, [R25+0x300] ;  /* 0x0003000019067984 */ /* 0x000e220000000000 */
[----:B------:R-:W2:Y:S01]  /*7af0*/  S2UR UR7, SR_CgaCtaId ;  /* 0x00000000000779c3 */ /* 0x000ea20000008800 */
[----:B------:R-:W-:Y:S02]  /*7b00*/  UMOV UR6, 0x400 ;  /* 0x0000040000067882 */ /* 0x000fe40000000000 */
[----:B--2---:R-:W-:Y:S01]  /*7b10*/  ULEA UR6, UR7, UR6, 0x18 ;  /* 0x0000000607067291 */ /* 0x004fe2000f8ec0ff */
[----:B01----:R-:W-:Y:S02]  /*7b20*/  SHF.R.U32.HI R8, RZ, UR5, R6 ;  /* 0x00000005ff087c19 */ /* 0x003fe40008011606 */
        /* <DEDUP_REMOVED lines=8> */
.L_x_87:
[----:B------:R-:W-:Y:S05]  /*7bb0*/  BSYNC.RECONVERGENT B0 ;  /* 0x0000000000007941 */ /* 0x000fea0003800200 */
.L_x_86:
[----:B------:R-:W-:Y:S01]  /*7bc0*/  NOP ;  /* 0x0000000000007918 */ /* 0x000fe20000000000 */
[----:B------:R-:W-:Y:S01]  /*7bd0*/  BSSY.RECONVERGENT B0, `(.L_x_88) ;  /* 0x0000011000007945 */ /* 0x000fe20003800200 */
[----:B------:R-:W-:Y:S02]  /*7be0*/  ISETP.GE.AND P5, PT, R12, R7, PT ;  /* 0x000000070c00720c */ /* 0x000fe40003fa6270 */
[----:B------:R-:W-:Y:S01]  /*7bf0*/  LOP3.LUT R12, R43, 0xc00, RZ, 0xfc, !PT ;  /* 0x00000c002b0c7812 */ /* 0x000fe200078efcff */
[----:B------:R-:W-:Y:S10]  /*7c00*/  @P4 BRA `(.L_x_89) ;  /* 0x0000000000344947 */ /* 0x000ff40003800000 */
[----:B------:R-:W0:Y:S01]  /*7c10*/  LDS.U8 R6, [R25+0x480] ;  /* 0x0004800019067984 */ /* 0x000e220000000000 */
[----:B------:R-:W3:Y:S01]  /*7c20*/  S2UR UR7, SR_CgaCtaId ;  /* 0x00000000000779c3 */ /* 0x000ee20000008800 */
[----:B------:R-:W-:Y:S02]  /*7c30*/  UMOV UR6, 0x400 ;  /* 0x0000040000067882 */ /* 0x000fe40000000000 */
[----:B---3--:R-:W-:Y:S01]  /*7c40*/  ULEA UR6, UR7, UR6, 0x18 ;  /* 0x0000000607067291 */ /* 0x008fe2000f8ec0ff */
[----:B012---:R-:W-:Y:S02]  /*7c50*/  SHF.R.U32.HI R8, RZ, UR5, R6 ;  /* 0x00000005ff087c19 */ /* 0x007fe40008011606 */
        /* <DEDUP_REMOVED lines=8> */
.L_x_89:
[----:B------:R-:W-:Y:S05]  /*7ce0*/  BSYNC.RECONVERGENT B0 ;  /* 0x0000000000007941 */ /* 0x000fea0003800200 */
.L_x_88:
[----:B------:R-:W-:Y:S01]  /*7cf0*/  NOP ;  /* 0x0000000000007918 */ /* 0x000fe20000000000 */
[----:B------:R-:W-:Y:S01]  /*7d00*/  BSSY.RECONVERGENT B0, `(.L_x_90) ;  /* 0x0000011000007945 */ /* 0x000fe20003800200 */
[----:B------:R-:W-:Y:S01]  /*7d10*/  ISETP.GE.AND P4, PT, R12, R7, PT ;  /* 0x000000070c00720c */ /* 0x000fe20003f86270 */
[----:B------:R-:W-:Y:S02]  /*7d20*/  VIADD R12, R43, 0xd80 ;  /* 0x00000d802b0c7836 */ /* 0x000fe40000000000 */
[----:B------:R-:W-:Y:S10]  /*7d30*/  @P3 BRA `(.L_x_91) ;  /* 0x0000000000343947 */ /* 0x000ff40003800000 */
[----:B------:R-:W0:Y:S01]  /*7d40*/  LDS.U8 R6, [R25+0x600] ;  /* 0x0006000019067984 */ /* 0x000e220000000000 */
[----:B------:R-:W4:Y:S01]  /*7d50*/  S2UR UR7, SR_CgaCtaId ;  /* 0x00000000000779c3 */ /* 0x000f220000008800 */
[----:B------:R-:W-:Y:S02]  /*7d60*/  UMOV UR6, 0x400 ;  /* 0x0000040000067882 */ /* 0x000fe40000000000 */
[----:B----4-:R-:W-:Y:S01]  /*7d70*/  ULEA UR6, UR7, UR6, 0x18 ;  /* 0x0000000607067291 */ /* 0x010fe2000f8ec0ff */
[----:B0123--:R-:W-:Y:S02]  /*7d80*/  SHF.R.U32.HI R8, RZ, UR5, R6 ;  /* 0x00000005ff087c19 */ /* 0x00ffe40008011606 */
        /* <DEDUP_REMOVED lines=8> */
.L_x_91:
[----:B------:R-:W-:Y:S05]  /*7e10*/  BSYNC.RECONVERGENT B0 ;  /* 0x0000000000007941 */ /* 0x000fea0003800200 */
.L_x_90:
[----:B------:R-:W-:Y:S01]  /*7e20*/  NOP ;  /* 0x0000000000007918 */ /* 0x000fe20000000000 */
[----:B------:R-:W-:Y:S01]  /*7e30*/  BSSY.RECONVERGENT B0, `(.L_x_92) ;  /* 0x0000011000007945 */ /* 0x000fe20003800200 */
[----:B------:R-:W-:Y:S01]  /*7e40*/  ISETP.GE.AND P3, PT, R12, R7, PT ;  /* 0x000000070c00720c */ /* 0x000fe20003f66270 */
[----:B------:R-:W-:Y:S02]  /*7e50*/  VIADD R12, R43, 0xf00 ;  /* 0x00000f002b0c7836 */ /* 0x000fe40000000000 */
[----:B------:R-:W-:Y:S10]  /*7e60*/  @P2 BRA `(.L_x_93) ;  /* 0x0000000000342947 */ /* 0x000ff40003800000 */
[----:B------:R-:W0:Y:S01]  /*7e70*/  LDS.U8 R6, [R25+0x780] ;  /* 0x0007800019067984 */ /* 0x000e220000000000 */
[----:B------:R-:W5:Y:S01]  /*7e80*/  S2UR UR7, SR_CgaCtaId ;  /* 0x00000000000779c3 */ /* 0x000f620000008800 */
[----:B------:R-:W-:Y:S02]  /*7e90*/  UMOV UR6, 0x400 ;  /* 0x0000040000067882 */ /* 0x000fe40000000000 */
[----:B-----5:R-:W-:Y:S01]  /*7ea0*/  ULEA UR6, UR7, UR6, 0x18 ;  /* 0x0000000607067291 */ /* 0x020fe2000f8ec0ff */
[----:B01234-:R-:W-:Y:S02]  /*7eb0*/  SHF.R.U32.HI R8, RZ, UR5, R6 ;  /* 0x00000005ff087c19 */ /* 0x01ffe40008011606 */
        /* <DEDUP_REMOVED lines=8> */
.L_x_93:
[----:B------:R-:W-:Y:S05]  /*7f40*/  BSYNC.RECONVERGENT B0 ;  /* 0x0000000000007941 */ /* 0x000fea0003800200 */
.L_x_92:
        /* <DEDUP_REMOVED lines=18> */
.L_x_95:
[----:B------:R-:W-:Y:S05]  /*8070*/  BSYNC.RECONVERGENT B0 ;  /* 0x0000000000007941 */ /* 0x000fea0003800200 */
.L_x_94:
        /* <DEDUP_REMOVED lines=18> */
.L_x_97:
[----:B------:R-:W-:Y:S05]  /*81a0*/  BSYNC.RECONVERGENT B0 ;  /* 0x0000000000007941 */ /* 0x000fea0003800200 */
.L_x_96:
        /* <DEDUP_REMOVED lines=18> */
.L_x_99:
[----:B------:R-:W-:Y:S05]  /*82d0*/  BSYNC.RECONVERGENT B0 ;  /* 0x0000000000007941 */ /* 0x000fea0003800200 */
.L_x_98:
        /* <DEDUP_REMOVED lines=18> */
.L_x_101:
[----:B------:R-:W-:Y:S05]  /*8400*/  BSYNC.RECONVERGENT B0 ;  /* 0x0000000000007941 */ /* 0x000fea0003800200 */
.L_x_100:
        /* <DEDUP_REMOVED lines=18> */
.L_x_103:
[----:B------:R-:W-:Y:S05]  /*8530*/  BSYNC.RECONVERGENT B0 ;  /* 0x0000000000007941 */ /* 0x000fea0003800200 */
.L_x_102:
[----:B------:R-:W-:Y:S01]  /*8540*/  NOP ;  /* 0x0000000000007918 */ /* 0x000fe20000000000 */
[----:B------:R-:W-:Y:S01]  /*8550*/  BSSY.RECONVERGENT B0, `(.L_x_104) ;  /* 0x0000011000007945 */ /* 0x000fe20003800200 */
[----:B------:R-:W-:Y:S02]  /*8560*/  ISETP.GE.AND P2, PT, R12, R7, PT ;  /* 0x000000070c00720c */ /* 0x000fe40003f46270 */
[----:B------:R-:W-:Y:S01]  /*8570*/  LOP3.LUT R12, R43, 0x1800, RZ, 0xfc, !PT ;  /* 0x000018002b0c7812 */ /* 0x000fe200078efcff */
        /* <DEDUP_REMOVED lines=14> */
.L_x_105:
[----:B------:R-:W-:Y:S05]  /*8660*/  BSYNC.RECONVERGENT B0 ;  /* 0x0000000000007941 */ /* 0x000fea0003800200 */
.L_x_104:
        /* <DEDUP_REMOVED lines=18> */
.L_x_107:
[----:B------:R-:W-:Y:S05]  /*8790*/  BSYNC.RECONVERGENT B0 ;  /* 0x0000000000007941 */ /* 0x000fea0003800200 */
.L_x_106:
        /* <DEDUP_REMOVED lines=18> */
.L_x_109:
[----:B------:R-:W-:Y:S05]  /*88c0*/  BSYNC.RECONVERGENT B0 ;  /* 0x0000000000007941 */ /* 0x000fea0003800200 */
.L_x_108:
        /* <DEDUP_REMOVED lines=18> */
.L_x_111:
[----:B------:R-:W-:Y:S05]  /*89f0*/  BSYNC.RECONVERGENT B0 ;  /* 0x0000000000007941 */ /* 0x000fea0003800200 */
.L_x_110:
[----:B------:R-:W-:Y:S01]  /*8a00*/  NOP ;  /* 0x0000000000007918 */ /* 0x000fe20000000000 */
[----:B------:R-:W-:Y:S01]  /*8a10*/  BSSY.RECONVERGENT B0, `(.L_x_112) ;  /* 0x0000010000007945 */ /* 0x000fe20003800200 */
[----:B------:R-:W-:-:S03]  /*8a20*/  ISETP.GE.AND P3, PT, R12, R7, PT ;  /* 0x000000070c00720c */ /* 0x000fc60003f66270 */
[----:B------:R-:W-:Y:S10]  /*8a30*/  @P2 BRA `(.L_x_113) ;  /* 0x0000000000342947 */ /* 0x000ff40003800000 */
[----:B01234-:R-:W0:Y:S01]  /*8a40*/  LDS.U8 R8, [R25+0x1680] ;  /* 0x0016800019087984 */ /* 0x01fe220000000000 */
        /* <DEDUP_REMOVED lines=12> */
.L_x_113:
[----:B------:R-:W-:Y:S05]  /*8b10*/  BSYNC.RECONVERGENT B0 ;  /* 0x0000000000007941 */ /* 0x000fea0003800200 */
.L_x_112:
[----:B------:R-:W-:Y:S01]  /*8b20*/  NOP ;  /* 0x0000000000007918 */ /* 0x000fe20000000000 */
[----:B------:R-:W-:Y:S04]  /*8b30*/  BSSY.RECONVERGENT B0, `(.L_x_114) ;  /* 0x000000f000007945 */ /* 0x000fe80003800200 */
[----:B------:R-:W-:Y:S05]  /*8b40*/  @P1 BRA `(.L_x_115) ;  /* 0x0000000000341947 */ /* 0x000fea0003800000 */
        /* <DEDUP_REMOVED lines=13> */
.L_x_115:
[----:B------:R-:W-:Y:S05]  /*8c20*/  BSYNC.RECONVERGENT B0 ;  /* 0x0000000000007941 */ /* 0x000fea0003800200 */
.L_x_114:
        /* <DEDUP_REMOVED lines=16> */
.L_x_117:
[----:B------:R-:W-:Y:S05]  /*8d30*/  BSYNC.RECONVERGENT B0 ;  /* 0x0000000000007941 */ /* 0x000fea0003800200 */
.L_x_116:
        /* <DEDUP_REMOVED lines=16> */
.L_x_119:
[----:B------:R-:W-:Y:S05]  /*8e40*/  BSYNC.RECONVERGENT B0 ;  /* 0x0000000000007941 */ /* 0x000fea0003800200 */
.L_x_118:
        /* <DEDUP_REMOVED lines=16> */
.L_x_121:
[----:B------:R-:W-:Y:S05]  /*8f50*/  BSYNC.RECONVERGENT B0 ;  /* 0x0000000000007941 */ /* 0x000fea0003800200 */
.L_x_120:
[----:B------:R-:W-:Y:S01]  /*8f60*/  NOP ;  /* 0x0000000000007918 */ /* 0x000fe20000000000 */
.L_x_81:
[----:B0-----:R-:W0:Y:S04]  /*8f70*/  LDS.U8 R6, [R25] ;  /* 0x0000000019067984 */ /* 0x001e280000000000 */
[----:B------:R-:W5:Y:S04]  /*8f80*/  LDS.U8 R7, [R25+0x180] ;  /* 0x0001800019077984 */ /* 0x000f680000000000 */
[----:B-1234-:R-:W1:Y:S04]  /*8f90*/  LDS.U8 R8, [R25+0x300] ;  /* 0x0003000019087984 */ /* 0x01ee680000000000 */
[----:B------:R-:W2:Y:S04]  /*8fa0*/  LDS.U8 R9, [R25+0x480] ;  /* 0x0004800019097984 */ /* 0x000ea80000000000 */
[----:B------:R-:W3:Y:S04]  /*8fb0*/  LDS.U8 R10, [R25+0x600] ;  /* 0x00060000190a7984 */ /* 0x000ee80000000000 */
[----:B------:R-:W4:Y:S04]  /*8fc0*/  LDS.U8 R11, [R25+0x780] ;  /* 0x00078000190b7984 */ /* 0x000f280000000000 */
[----:B------:R-:W4:Y:S04]  /*8fd0*/  LDS.U8 R12, [R25+0x900] ;  /* 0x00090000190c7984 */ /* 0x000f280000000000 */
[----:B------:R-:W4:Y:S04]  /*8fe0*/  LDS.U8 R13, [R25+0xa80] ;  /* 0x000a8000190d7984 */ /* 0x000f280000000000 */
[----:B------:R-:W4:Y:S04]  /*8ff0*/  LDS.U8 R14, [R25+0xc00] ;  /* 0x000c0000190e7984 */ /* 0x000f280000000000 */
[----:B------:R-:W4:Y:S04]  /*9000*/  LDS.U8 R15, [R25+0xd80] ;  /* 0x000d8000190f7984 */ /* 0x000f280000000000 */
[----:B------:R-:W4:Y:S01]  /*9010*/  LDS.U8 R16, [R25+0xf00] ;  /* 0x000f000019107984 */ /* 0x000f220000000000 */
[----:B0-----:R-:W-:-:S03]  /*9020*/  SHF.R.U32.HI R6, RZ, UR5, R6 ;  /* 0x00000005ff067c19 */ /* 0x001fc60008011606 */
[----:B------:R-:W0:Y:S01]  /*9030*/  LDS.U8 R17, [R25+0x1080] ;  /* 0x0010800019117984 */ /* 0x000e220000000000 */
[----:B-----5:R-:W-:-:S03]  /*9040*/  SHF.R.U32.HI R7, RZ, UR5, R7 ;  /* 0x00000005ff077c19 */ /* 0x020fc60008011607 */
[----:B------:R-:W5:Y:S01]  /*9050*/  LDS.U8 R18, [R25+0x1200] ;  /* 0x0012000019127984 */ /* 0x000f620000000000 */
[----:B-1----:R-:W-:-:S03]  /*9060*/  SHF.R.U32.HI R8, RZ, UR5, R8 ;  /* 0x00000005ff087c19 */ /* 0x002fc60008011608 */
[----:B------:R-:W1:Y:S01]  /*9070*/  LDS.U8 R19, [R25+0x1380] ;  /* 0x0013800019137984 */ /* 0x000e620000000000 */
[----:B--2---:R-:W-:-:S03]  /*9080*/  SHF.R.U32.HI R9, RZ, UR5, R9 ;  /* 0x00000005ff097c19 */ /* 0x004fc60008011609 */
[----:B------:R-:W2:Y:S01]  /*9090*/  LDS.U8 R20, [R25+0x1500] ;  /* 0x0015000019147984 */ /* 0x000ea20000000000 */
[----:B---3--:R-:W-:-:S03]  /*90a0*/  SHF.R.U32.HI R10, RZ, UR5, R10 ;  /* 0x00000005ff0a7c19 */ /* 0x008fc6000801160a */
[----:B------:R-:W3:Y:S01]  /*90b0*/  LDS.U8 R21, [R25+0x1680] ;  /* 0x0016800019157984 */ /* 0x000ee20000000000 */
[----:B----4-:R-:W-:-:S03]  /*90c0*/  SHF.R.U32.HI R11, RZ, UR5, R11 ;  /* 0x00000005ff0b7c19 */ /* 0x010fc6000801160b */
[----:B------:R-:W4:Y:S01]  /*90d0*/  LDS.U8 R22, [R25+0x1800] ;  /* 0x0018000019167984 */ /* 0x000f220000000000 */
[----:B------:R-:W-:-:S03]  /*90e0*/  SHF.R.U32.HI R12, RZ, UR5, R12 ;  /* 0x00000005ff0c7c19 */ /* 0x000fc6000801160c */
[----:B------:R-:W4:Y:S01]  /*90f0*/  LDS.U8 R24, [R25+0x1980] ;  /* 0x0019800019187984 */ /* 0x000f220000000000 */
[----:B------:R-:W-:-:S03]  /*9100*/  SHF.R.U32.HI R13, RZ, UR5, R13 ;  /* 0x00000005ff0d7c19 */ /* 0x000fc6000801160d */
[----:B------:R-:W4:Y:S01]  /*9110*/  LDS.U8 R26, [R25+0x1b00] ;  /* 0x001b0000191a7984 */ /* 0x000f220000000000 */
[----:B------:R-:W-:-:S03]  /*9120*/  SHF.R.U32.HI R14, RZ, UR5, R14 ;  /* 0x00000005ff0e7c19 */ /* 0x000fc6000801160e */
[----:B------:R-:W4:Y:S01]  /*9130*/  LDS.U8 R27, [R25+0x1c80] ;  /* 0x001c8000191b7984 */ /* 0x000f220000000000 */
[----:B------:R-:W-:Y:S02]  /*9140*/  SHF.R.U32.HI R15, RZ, UR5, R15 ;  /* 0x00000005ff0f7c19 */ /* 0x000fe4000801160f */
[----:B------:R-:W-:Y:S02]  /*9150*/  SHF.R.U32.HI R28, RZ, UR5, R16 ;  /* 0x00000005ff1c7c19 */ /* 0x000fe40008011610 */
[----:B------:R-:W-:Y:S02]  /*9160*/  LOP3.LUT R16, R15, UR4, RZ, 0x30, !PT ;  /* 0x000000040f107c12 */ /* 0x000fe4000f8e30ff */
[----:B0-----:R-:W-:Y:S02]  /*9170*/  SHF.R.U32.HI R30, RZ, UR5, R17 ;  /* 0x00000005ff1e7c19 */ /* 0x001fe40008011611 */
[----:B------:R-:W-:Y:S02]  /*9180*/  LOP3.LUT R17, R14, UR4, RZ, 0x30, !PT ;  /* 0x000000040e117c12 */ /* 0x000fe4000f8e30ff */
[----:B-----5:R-:W-:-:S02]  /*9190*/  SHF.R.U32.HI R32, RZ, UR5, R18 ;  /* 0x00000005ff207c19 */ /* 0x020fc40008011612 */
[----:B------:R-:W-:Y:S02]  /*91a0*/  LOP3.LUT R18, R13, UR4, RZ, 0x30, !PT ;  /* 0x000000040d127c12 */ /* 0x000fe4000f8e30ff */
[----:B-1----:R-:W-:Y:S02]  /*91b0*/  SHF.R.U32.HI R34, RZ, UR5, R19 ;  /* 0x00000005ff227c19 */ /* 0x002fe40008011613 */
[----:B------:R-:W-:Y:S02]  /*91c0*/  LOP3.LUT R19, R12, UR4, RZ, 0x30, !PT ;  /* 0x000000040c137c12 */ /* 0x000fe4000f8e30ff */
[----:B--2---:R-:W-:Y:S02]  /*91d0*/  SHF.R.U32.HI R35, RZ, UR5, R20 ;  /* 0x00000005ff237c19 */ /* 0x004fe40008011614 */
[----:B------:R-:W-:Y:S02]  /*91e0*/  LOP3.LUT R20, R11, UR4, RZ, 0x30, !PT ;  /* 0x000000040b147c12 */ /* 0x000fe4000f8e30ff */
[----:B---3--:R-:W-:-:S02]  /*91f0*/  SHF.R.U32.HI R36, RZ, UR5, R21 ;  /* 0x00000005ff247c19 */ /* 0x008fc40008011615 */
[----:B------:R-:W-:Y:S02]  /*9200*/  LOP3.LUT R21, R10, UR4, RZ, 0x30, !PT ;  /* 0x000000040a157c12 */ /* 0x000fe4000f8e30ff */
[----:B----4-:R-:W-:Y:S02]  /*9210*/  SHF.R.U32.HI R37, RZ, UR5, R22 ;  /* 0x00000005ff257c19 */ /* 0x010fe40008011616 */
[----:B------:R-:W-:Y:S02]  /*9220*/  LOP3.LUT R22, R9, UR4, RZ, 0x30, !PT ;  /* 0x0000000409167c12 */ /* 0x000fe4000f8e30ff */
[----:B------:R-:W-:Y:S02]  /*9230*/  SHF.R.U32.HI R40, RZ, UR5, R24 ;  /* 0x00000005ff287c19 */ /* 0x000fe40008011618 */
[----:B------:R-:W-:Y:S02]  /*9240*/  LOP3.LUT R24, R8, UR4, RZ, 0x30, !PT ;  /* 0x0000000408187c12 */ /* 0x000fe4000f8e30ff */
[----:B------:R-:W-:-:S02]  /*9250*/  SHF.R.U32.HI R41, RZ, UR5, R26 ;  /* 0x00000005ff297c19 */ /* 0x000fc4000801161a */
[----:B------:R-:W-:Y:S02]  /*9260*/  LOP3.LUT R26, R7, UR4, RZ, 0x30, !PT ;  /* 0x00000004071a7c12 */ /* 0x000fe4000f8e30ff */
[----:B------:R-:W-:Y:S02]  /*9270*/  SHF.R.U32.HI R45, RZ, UR5, R27 ;  /* 0x00000005ff2d7c19 */ /* 0x000fe4000801161b */
[----:B------:R-:W-:Y:S02]  /*9280*/  LOP3.LUT R27, R6, UR4, RZ, 0x30, !PT ;  /* 0x00000004061b7c12 */ /* 0x000fe4000f8e30ff */
[----:B------:R-:W-:Y:S02]  /*9290*/  LOP3.LUT R15, R28, UR4, RZ, 0x30, !PT ;  /* 0x000000041c0f7c12 */ /* 0x000fe4000f8e30ff */
[----:B------:R-:W-:Y:S02]  /*92a0*/  LOP3.LUT R14, R30, UR4, RZ, 0x30, !PT ;  /* 0x000000041e0e7c12 */ /* 0x000fe4000f8e30ff */
[----:B------:R-:W-:-:S02]  /*92b0*/  LOP3.LUT R13, R32, UR4, RZ, 0x30, !PT ;  /* 0x00000004200d7c12 */ /* 0x000fc4000f8e30ff */
[----:B------:R-:W-:Y:S02]  /*92c0*/  LOP3.LUT R12, R34, UR4, RZ, 0x30, !PT ;  /* 0x00000004220c7c12 */ /* 0x000fe4000f8e30ff */
[----:B------:R-:W-:Y:S02]  /*92d0*/  LOP3.LUT R11, R35, UR4, RZ, 0x30, !PT ;  /* 0x00000004230b7c12 */ /* 0x000fe4000f8e30ff */
[----:B------:R-:W-:Y:S02]  /*92e0*/  LOP3.LUT R10, R36, UR4, RZ, 0x30, !PT ;  /* 0x00000004240a7c12 */ /* 0x000fe4000f8e30ff */
[----:B------:R-:W-:Y:S02]  /*92f0*/  LOP3.LUT R9, R37, UR4, RZ, 0x30, !PT ;  /* 0x0000000425097c12 */ /* 0x000fe4000f8e30ff */
[----:B------:R-:W-:Y:S02]  /*9300*/  LOP3.LUT R8, R40, UR4, RZ, 0x30, !PT ;  /* 0x0000000428087c12 */ /* 0x000fe4000f8e30ff */
[----:B------:R-:W-:-:S02]  /*9310*/  LOP3.LUT R7, R41, UR4, RZ, 0x30, !PT ;  /* 0x0000000429077c12 */ /* 0x000fc4000f8e30ff */
[----:B------:R-:W-:Y:S01]  /*9320*/  LOP3.LUT R6, R45, UR4, RZ, 0x30, !PT ;  /* 0x000000042d067c12 */ /* 0x000fe2000f8e30ff */
[----:B------:R-:W-:Y:S06]  /*9330*/  @P0 BRA `(.L_x_122) ;  /* 0x0000000000540947 */ /* 0x000fec0003800000 */
        /* <DEDUP_REMOVED lines=21> */
.L_x_122:
[----:B------:R-:W-:Y:S02]  /*9490*/  IMAD.IADD R49, R2, 0x1, -R5 ;  /* 0x0000000102317824 */ /* 0x000fe400078e0a05 */
        /* <DEDUP_REMOVED lines=59> */
.L_x_123:
[----:B------:R-:W-:Y:S06]  /*9850*/  BAR.SYNC.DEFER_BLOCKING 0x0 ;  /* 0x0000000000007b1d */ /* 0x000fec0000010000 */
[----:B-----5:R2:W-:Y:S04]  /*9860*/  STS.U8 [R31+-0x1], R30 ;  /* 0xffffff1e1f007388 */ /* 0x0205e80000000000 */
        /* <DEDUP_REMOVED lines=19> */
[----:B------:R-:W-:Y:S06]  /*99a0*/  BAR.SYNC.DEFER_BLOCKING 0x0 ;  /* 0x0000000000007b1d */ /* 0x000fec0000010000 */
[----:B------:R-:W-:Y:S05]  /*99b0*/  @P0 BRA `(.L_x_124) ;  /* 0x0000000800440947 */ /* 0x000fea0003800000 */
[----:B------:R-:W3:Y:S01]  /*99c0*/  S2UR UR5, SR_CgaCtaId ;  /* 0x00000000000579c3 */ /* 0x000ee20000008800 */
[----:B------:R-:W-:Y:S01]  /*99d0*/  UMOV UR4, 0x400 ;  /* 0x0000040000047882 */ /* 0x000fe20000000000 */
[----:B--2---:R-:W-:Y:S01]  /*99e0*/  LDS.U8 R23, [R25] ;  /* 0x0000000019177984 */ /* 0x004fe20000000000 */
[----:B------:R-:W2:Y:S01]  /*99f0*/  LDCU.64 UR6, c[0x0][0x3b0] ;  /* 0x00007600ff0677ac */ /* 0x000ea20008000a00 */
[----:B---3--:R-:W-:-:S06]  /*9a00*/  ULEA UR4, UR5, UR4, 0x18 ;  /* 0x0000000405047291 */ /* 0x008fcc000f8ec0ff */
[----:B------:R-:W-:Y:S02]  /*9a10*/  LEA R0, R27, UR4, 0x3 ;  /* 0x000000041b007c11 */ /* 0x000fe4000f8e18ff */
[----:B------:R-:W-:Y:S02]  /*9a20*/  LEA R28, R26, UR4, 0x3 ;  /* 0x000000041a1c7c11 */ /* 0x000fe4000f8e18ff */
[----:B------:R-:W-:Y:S01]  /*9a30*/  LEA R24, R24, UR4, 0x3 ;  /* 0x0000000418187c11 */ /* 0x000fe2000f8e18ff */
[----:B------:R3:W2:Y:S02]  /*9a40*/  LDS.64 R2, [R0+0x3aa0] ;  /* 0x003aa00000027984 */ /* 0x0006a40000000a00 */
[----:B---3--:R-:W-:Y:S02]  /*9a50*/  LEA R0, R22, UR4, 0x3 ;  /* 0x0000000416007c11 */ /* 0x008fe4000f8e18ff */
[----:B--2---:R-:W-:-:S04]  /*9a60*/  IADD3 R4, P0, P1, R2, UR6, R43 ;  /* 0x0000000602047c10 */ /* 0x004fc8000f91e02b */
[----:B------:R-:W-:-:S05]  /*9a70*/  IADD3.X R5, PT, PT, R3, UR7, RZ, P0, P1 ;  /* 0x0000000703057c10 */ /* 0x000fca00087e24ff */
[----:B------:R-:W-:Y:S01]  /*9a80*/  STG.E.U8 desc[UR8][R4.64], R23 ;  /* 0x0000001704007986 */ /* 0x000fe2000c101108 */
[----:B------:R-:W-:-:S03]  /*9a90*/  NOP ;  /* 0x0000000000007918 */ /* 0x000fc60000000000 */
[----:B------:R-:W2:Y:S04]  /*9aa0*/  LDS.64 R2, [R28+0x3aa0] ;  /* 0x003aa0001c027984 */ /* 0x000ea80000000a00 */
[----:B------:R-:W3:Y:S01]  /*9ab0*/  LDS.U8 R29, [R25+0x180] ;  /* 0x00018000191d7984 */ /* 0x000ee20000000000 */
[----:B--2---:R-:W-:-:S04]  /*9ac0*/  IADD3 R26, P0, P1, R2, UR6, R43 ;  /* 0x00000006021a7c10 */ /* 0x004fc8000f91e02b */
[----:B------:R-:W-:-:S05]  /*9ad0*/  IADD3.X R27, PT, PT, R3, UR7, RZ, P0, P1 ;  /* 0x00000007031b7c10 */ /* 0x000fca00087e24ff */
[----:B---3--:R-:W-:Y:S01]  /*9ae0*/  STG.E.U8 desc[UR8][R26.64+0x180], R29 ;  /* 0x0001801d1a007986 */ /* 0x008fe2000c101108 */
[----:B------:R-:W-:-:S03]  /*9af0*/  NOP ;  /* 0x0000000000007918 */ /* 0x000fc60000000000 */
[----:B------:R2:W3:Y:S04]  /*9b00*/  LDS.64 R2, [R24+0x3aa0] ;  /* 0x003aa00018027984 */ /* 0x0004e80000000a00 */
[----:B------:R-:W4:Y:S01]  /*9b10*/  LDS.U8 R31, [R25+0x300] ;  /* 0x00030000191f7984 */ /* 0x000f220000000000 */
[----:B--2---:R-:W-:Y:S02]  /*9b20*/  LEA R24, R21, UR4, 0x3 ;  /* 0x0000000415187c11 */ /* 0x004fe4000f8e18ff */
[----:B---3--:R-:W-:-:S04]  /*9b30*/  IADD3 R4, P0, P1, R2, UR6, R43 ;  /* 0x0000000602047c10 */ /* 0x008fc8000f91e02b */
[----:B------:R-:W-:-:S05]  /*9b40*/  IADD3.X R5, PT, PT, R3, UR7, RZ, P0, P1 ;  /* 0x0000000703057c10 */ /* 0x000fca00087e24ff */
[----:B----4-:R-:W-:Y:S01]  /*9b50*/  STG.E.U8 desc[UR8][R4.64+0x300], R31 ;  /* 0x0003001f04007986 */ /* 0x010fe2000c101108 */
[----:B------:R-:W-:-:S03]  /*9b60*/  NOP ;  /* 0x0000000000007918 */ /* 0x000fc60000000000 */
[----:B------:R2:W3:Y:S04]  /*9b70*/  LDS.64 R2, [R0+0x3aa0] ;  /* 0x003aa00000027984 */ /* 0x0004e80000000a00 */
[----:B------:R-:W4:Y:S01]  /*9b80*/  LDS.U8 R33, [R25+0x480] ;  /* 0x0004800019217984 */ /* 0x000f220000000000 */
[----:B--2---:R-:W-:Y:S02]  /*9b90*/  LEA R0, R20, UR4, 0x3 ;  /* 0x0000000414007c11 */ /* 0x004fe4000f8e18ff */
[----:B---3--:R-:W-:-:S04]  /*9ba0*/  IADD3 R22, P0, P1, R2, UR6, R43 ;  /* 0x0000000602167c10 */ /* 0x008fc8000f91e02b */
[----:B------:R-:W-:-:S05]  /*9bb0*/  IADD3.X R23, PT, PT, R3, UR7, RZ, P0, P1 ;  /* 0x0000000703177c10 */ /* 0x000fca00087e24ff */
[----:B----4-:R2:W-:Y:S01]  /*9bc0*/  STG.E.U8 desc[UR8][R22.64+0x480], R33 ;  /* 0x0004802116007986 */ /* 0x0105e2000c101108 */
[----:B------:R-:W-:-:S03]  /*9bd0*/  NOP ;  /* 0x0000000000007918 */ /* 0x000fc60000000000 */
[----:B------:R-:W3:Y:S04]  /*9be0*/  LDS.64 R2, [R24+0x3aa0] ;  /* 0x003aa00018027984 */ /* 0x000ee80000000a00 */
        /* <DEDUP_REMOVED lines=90> */
[----:B------:R-:W2:Y:S04]  /*a190*/  LDS.64 R2, [R0+0x3aa0] ;  /* 0x003aa00000027984 */ /* 0x000ea80000000a00 */
[----:B------:R-:W3:Y:S01]  /*a1a0*/  LDS.U8 R15, [R25+0x1980] ;  /* 0x00198000190f7984 */ /* 0x000ee20000000000 */
[----:B--2---:R-:W-:-:S04]  /*a1b0*/  IADD3 R8, P0, P1, R2, UR6, R43 ;  /* 0x0000000602087c10 */ /* 0x004fc8000f91e02b */
[----:B------:R-:W-:-:S05]  /*a1c0*/  IADD3.X R9, PT, PT, R3, UR7, RZ, P0, P1 ;  /* 0x0000000703097c10 */ /* 0x000fca00087e24ff */
[----:B---3--:R-:W-:Y:S01]  /*a1d0*/  STG.E.U8 desc[UR8][R8.64+0x1980], R15 ;  /* 0x0019800f08007986 */ /* 0x008fe2000c101108 */
[----:B------:R-:W-:-:S03]  /*a1e0*/  NOP ;  /* 0x0000000000007918 */ /* 0x000fc60000000000 */
[----:B------:R-:W2:Y:S04]  /*a1f0*/  LDS.64 R2, [R10+0x3aa0] ;  /* 0x003aa0000a027984 */ /* 0x000ea80000000a00 */
[----:B------:R-:W3:Y:S01]  /*a200*/  LDS.U8 R7, [R25+0x1b00] ;  /* 0x001b000019077984 */ /* 0x000ee20000000000 */
[----:B--2---:R-:W-:Y:S02]  /*a210*/  IADD3 R4, P0, P1, R2, UR6, R43 ;  /* 0x0000000602047c10 */ /* 0x004fe4000f91e02b */
[----:B------:R-:W-:Y:S02]  /*a220*/  LEA R2, R6, UR4, 0x3 ;  /* 0x0000000406027c11 */ /* 0x000fe4000f8e18ff */
[----:B------:R-:W-:-:S05]  /*a230*/  IADD3.X R5, PT, PT, R3, UR7, RZ, P0, P1 ;  /* 0x0000000703057c10 */ /* 0x000fca00087e24ff */
[----:B---3--:R-:W-:Y:S01]  /*a240*/  STG.E.U8 desc[UR8][R4.64+0x1b00], R7 ;  /* 0x001b000704007986 */ /* 0x008fe2000c101108 */
[----:B------:R-:W-:-:S03]  /*a250*/  NOP ;  /* 0x0000000000007918 */ /* 0x000fc60000000000 */
[----:B------:R-:W2:Y:S04]  /*a260*/  LDS.64 R2, [R2+0x3aa0] ;  /* 0x003aa00002027984 */ /* 0x000ea80000000a00 */
[----:B------:R-:W3:Y:S01]  /*a270*/  LDS.U8 R11, [R25+0x1c80] ;  /* 0x001c8000190b7984 */ /* 0x000ee20000000000 */
[----:B--2---:R-:W-:-:S04]  /*a280*/  IADD3 R42, P0, P1, R2, UR6, R43 ;  /* 0x00000006022a7c10 */ /* 0x004fc8000f91e02b */
[----:B------:R-:W-:-:S05]  /*a290*/  IADD3.X R43, PT, PT, R3, UR7, RZ, P0, P1 ;  /* 0x00000007032b7c10 */ /* 0x000fca00087e24ff */
[----:B---3--:R-:W-:Y:S01]  /*a2a0*/  STG.E.U8 desc[UR8][R42.64+0x1c80], R11 ;  /* 0x001c800b2a007986 */ /* 0x008fe2000c101108 */
[----:B------:R-:W-:Y:S01]  /*a2b0*/  NOP ;  /* 0x0000000000007918 */ /* 0x000fe20000000000 */
[----:B------:R-:W-:Y:S05]  /*a2c0*/  EXIT ;  /* 0x000000000000794d */ /* 0x000fea0003800000 */
.L_x_124:
[----:B------:R-:W3:Y:S01]  /*a2d0*/  S2UR UR5, SR_CgaCtaId ;  /* 0x00000000000579c3 */ /* 0x000ee20000008800 */
[----:B------:R-:W-:Y:S01]  /*a2e0*/  UMOV UR4, 0x400 ;  /* 0x0000040000047882 */ /* 0x000fe20000000000 */
[----:B------:R-:W-:Y:S02]  /*a2f0*/  IMAD R3, R3, -0x1e00, R2 ;  /* 0xffffe20003037824 */ /* 0x000fe400078e0202 */
[C---:B--2---:R-:W-:Y:S02]  /*a300*/  VIADD R0, R43.reuse, 0x180 ;  /* 0x000001802b007836 */ /* 0x044fe40000000000 */
[C---:B------:R-:W-:Y:S01]  /*a310*/  VIADD R2, R43.reuse, 0x300 ;  /* 0x000003002b027836 */ /* 0x040fe20000000000 */
[-C--:B------:R-:W-:Y:S02]  /*a320*/  ISETP.GE.AND P2, PT, R43, R3.reuse, PT ;  /* 0x000000032b00720c */ /* 0x080fe40003f46270 */
[----:B------:R-:W-:-:S11]  /*a330*/  ISETP.GE.AND P3, PT, R0, R3, PT ;  /* 0x000000030000720c */ /* 0x000fd60003f66270 */
[----:B------:R-:W-:Y:S01]  /*a340*/  @!P2 LDS.U8 R23, [R25] ;  /* 0x000000001917a984 */ /* 0x000fe20000000000 */
[----:B------:R-:W2:Y:S01]  /*a350*/  @!P2 LDC.64 R28, c[0x0][0x3b0] ;  /* 0x0000ec00ff1cab82 */ /* 0x000ea20000000a00 */
[----:B---3--:R-:W-:-:S06]  /*a360*/  ULEA UR4, UR5, UR4, 0x18 ;  /* 0x0000000405047291 */ /* 0x008fcc000f8ec0ff */
[----:B------:R-:W-:Y:S02]  /*a370*/  LEA R27, R27, UR4, 0x3 ;  /* 0x000000041b1b7c11 */ /* 0x000fe4000f8e18ff */
[----:B------:R-:W-:Y:S02]  /*a380*/  LEA R0, R26, UR4, 0x3 ;  /* 0x000000041a007c11 */ /* 0x000fe4000f8e18ff */
[----:B------:R-:W-:Y:S01]  /*a390*/  LEA R24, R24, UR4, 0x3 ;  /* 0x0000000418187c11 */ /* 0x000fe2000f8e18ff */
[----:B------:R3:W2:Y:S01]  /*a3a0*/  LDS.64 R4, [R27+0x3aa0] ;  /* 0x003aa0001b047984 */ /* 0x0006a20000000a00 */
[----:B------:R-:W-:Y:S02]  /*a3b0*/  LEA R21, R21, UR4, 0x3 ;  /* 0x0000000415157c11 */ /* 0x000fe4000f8e18ff */
[----:B------:R-:W-:Y:S02]  /*a3c0*/  LEA R19, R19, UR4, 0x3 ;  /* 0x0000000413137c11 */ /* 0x000fe4000f8e18ff */
[----:B------:R-:W-:-:S02]  /*a3d0*/  LEA R17, R17, UR4, 0x3 ;  /* 0x0000000411117c11 */ /* 0x000fc4000f8e18ff */
[----:B------:R-:W-:Y:S01]  /*a3e0*/  LEA R15, R15, UR4, 0x3 ;  /* 0x000000040f0f7c11 */ /* 0x000fe2000f8e18ff */
[----:B---3--:R-:W3:Y:S01]  /*a3f0*/  @!P3 LDC.64 R26, c[0x0][0x3b0] ;  /* 0x0000ec00ff1abb82 */ /* 0x008ee20000000a00 */
[----:B------:R-:W-:Y:S02]  /*a400*/  LEA R13, R13, UR4, 0x3 ;  /* 0x000000040d0d7c11 */ /* 0x000fe4000f8e18ff */
[----:B------:R-:W-:Y:S02]  /*a410*/  LEA R11, R11, UR4, 0x3 ;  /* 0x000000040b0b7c11 */ /* 0x000fe4000f8e18ff */
[----:B------:R-:W-:Y:S02]  /*a420*/  LEA R9, R9, UR4, 0x3 ;  /* 0x0000000409097c11 */ /* 0x000fe4000f8e18ff */
[----:B--2---:R-:W-:-:S04]  /*a430*/  @!P2 IADD3 R28, P0, P1, R4, R28, R43 ;  /* 0x0000001c041ca210 */ /* 0x004fc8000791e02b */
[----:B------:R-:W-:-:S05]  /*a440*/  @!P2 IADD3.X R29, PT, PT, R5, R29, RZ, P0, P1 ;  /* 0x0000001d051da210 */ /* 0x000fca00007e24ff */
[----:B------:R-:W-:Y:S01]  /*a450*/  @!P2 STG.E.U8 desc[UR8][R28.64], R23 ;  /* 0x000000171c00a986 */ /* 0x000fe2000c101108 */
[----:B------:R-:W-:-:S03]  /*a460*/  NOP ;  /* 0x0000000000007918 */ /* 0x000fc60000000000 */
[----:B------:R2:W3:Y:S01]  /*a470*/  LDS.64 R4, [R0+0x3aa0] ;  /* 0x003aa00000047984 */ /* 0x0004e20000000a00 */
[----:B------:R-:W-:Y:S01]  /*a480*/  ISETP.GE.AND P2, PT, R2, R3, PT ;  /* 0x000000030200720c */ /* 0x000fe20003f46270 */
[C---:B------:R-:W-:Y:S02]  /*a490*/  VIADD R2, R43.reuse, 0x600 ;  /* 0x000006002b027836 */ /* 0x040fe40000000000 */
[----:B------:R-:W4:Y:S01]  /*a4a0*/  @!P3 LDS.U8 R31, [R25+0x180] ;  /* 0x00018000191fb984 */ /* 0x000f220000000000 */
[----:B--2---:R-:W-:-:S09]  /*a4b0*/  VIADD R0, R43, 0x480 ;  /* 0x000004802b007836 */ /* 0x004fd20000000000 */
[----:B------:R-:W2:Y:S01]  /*a4c0*/  @!P2 LDC.64 R28, c[0x0][0x3b0] ;  /* 0x0000ec00ff1cab82 */ /* 0x000ea20000000a00 */
[----:B---3--:R-:W-:-:S04]  /*a4d0*/  @!P3 IADD3 R26, P0, P1, R4, R26, R43 ;  /* 0x0000001a041ab210 */ /* 0x008fc8000791e02b */
[----:B------:R-:W-:-:S05]  /*a4e0*/  @!P3 IADD3.X R27, PT, PT, R5, R27, RZ, P0, P1 ;  /* 0x0000001b051bb210 */ /* 0x000fca00007e24ff */
[----:B----4-:R-:W-:Y:S01]  /*a4f0*/  @!P3 STG.E.U8 desc[UR8][R26.64+0x180], R31 ;  /* 0x0001801f1a00b986 */ /* 0x010fe2000c101108 */
[----:B------:R-:W-:-:S03]  /*a500*/  NOP ;  /* 0x0000000000007918 */ /* 0x000fc60000000000 */
[----:B------:R-:W2:Y:S01]  /*a510*/  LDS.64 R4, [R24+0x3aa0] ;  /* 0x003aa00018047984 */ /* 0x000ea20000000a00 */
[----:B------:R-:W-:Y:S02]  /*a520*/  ISETP.GE.AND P3, PT, R0, R3, PT ;  /* 0x000000030000720c */ /* 0x000fe40003f66270 */
[----:B------:R-:W-:Y:S01]  /*a530*/  LEA R0, R22, UR4, 0x3 ;  /* 0x0000000416007c11 */ /* 0x000fe2000f8e18ff */
[----:B------:R-:W3:Y:S10]  /*a540*/  @!P2 LDS.U8 R33, [R25+0x300] ;  /* 0x000300001921a984 */ /* 0x000ef40000000000 */
[----:B------:R-:W4:Y:S01]  /*a550*/  @!P3 LDC.64 R22, c[0x0][0x3b0] ;  /* 0x0000ec00ff16bb82 */ /* 0x000f220000000a00 */
[----:B--2---:R-:W-:-:S04]  /*a560*/  @!P2 IADD3 R28, P0, P1, R4, R28, R43 ;  /* 0x0000001c041ca210 */ /* 0x004fc8000791e02b */
[----:B------:R-:W-:-:S05]  /*a570*/  @!P2 IADD3.X R29, PT, PT, R5, R29, RZ, P0, P1 ;  /* 0x0000001d051da210 */ /* 0x000fca00007e24ff */
[----:B---3--:R-:W-:Y:S01]  /*a580*/  @!P2 STG.E.U8 desc[UR8][R28.64+0x300], R33 ;  /* 0x000300211c00a986 */ /* 0x008fe2000c101108 */
[----:B------:R-:W-:-:S03]  /*a590*/  NOP ;  /* 0x0000000000007918 */ /* 0x000fc60000000000 */
[----:B------:R2:W4:Y:S01]  /*a5a0*/  LDS.64 R4, [R0+0x3aa0] ;  /* 0x003aa00000047984 */ /* 0x0005220000000a00 */
[----:B------:R-:W-:Y:S01]  /*a5b0*/  ISETP.GE.AND P2, PT, R2, R3, PT ;  /* 0x000000030200720c */ /* 0x000fe20003f46270 */
[C---:B------:R-:W-:Y:S02]  /*a5c0*/  VIADD R2, R43.reuse, 0x900 ;  /* 0x000009002b027836 */ /* 0x040fe40000000000 */
[----:B------:R-:W3:Y:S01]  /*a5d0*/  @!P3 LDS.U8 R31, [R25+0x480] ;  /* 0x00048000191fb984 */ /* 0x000ee20000000000 */
[----:B--2---:R-:W-:-:S09]  /*a5e0*/  VIADD R0, R43, 0x780 ;  /* 0x000007802b007836 */ /* 0x004fd20000000000 */
[----:B------:R-:W2:Y:S01]  /*a5f0*/  @!P2 LDC.64 R26, c[0x0][0x3b0] ;  /* 0x0000ec00ff1aab82 */ /* 0x000ea20000000a00 */
[----:B----4-:R-:W-:-:S04]  /*a600*/  @!P3 IADD3 R22, P0, P1, R4, R22, R43 ;  /* 0x000000160416b210 */ /* 0x010fc8000791e02b */
[----:B------:R-:W-:-:S05]  /*a610*/  @!P3 IADD3.X R23, PT, PT, R5, R23, RZ, P0, P1 ;  /* 0x000000170517b210 */ /* 0x000fca00007e24ff */
[----:B---3--:R-:W-:Y:S01]  /*a620*/  @!P3 STG.E.U8 desc[UR8][R22.64+0x480], R31 ;  /* 0x0004801f1600b986 */ /* 0x008fe2000c101108 */
[----:B------:R-:W-:-:S03]  /*a630*/  NOP ;  /* 0x0000000000007918 */ /* 0x000fc60000000000 */
[----:B------:R3:W2:Y:S01]  /*a640*/  LDS.64 R4, [R21+0x3aa0] ;  /* 0x003aa00015047984 */ /* 0x0006a20000000a00 */
[----:B------:R-:W-:Y:S02]  /*a650*/  ISETP.GE.AND P3, PT, R0, R3, PT ;  /* 0x000000030000720c */ /* 0x000fe40003f66270 */
[----:B------:R-:W-:Y:S01]  /*a660*/  LEA R0, R20, UR4, 0x3 ;  /* 0x0000000414007c11 */ /* 0x000fe2000f8e18ff */
[----:B------:R-:W4:Y:S10]  /*a670*/  @!P2 LDS.U8 R29, [R25+0x600] ;  /* 0x00060000191da984 */ /* 0x000f340000000000 */
[----:B---3--:R-:W3:Y:S01]  /*a680*/  @!P3 LDC.64 R20, c[0x0][0x3b0] ;  /* 0x0000ec00ff14bb82 */ /* 0x008ee20000000a00 */
[----:B--2---:R-:W-:-:S04]  /*a690*/  @!P2 IADD3 R26, P0, P1, R4, R26, R43 ;  /* 0x0000001a041aa210 */ /* 0x004fc8000791e02b */
[----:B------:R-:W-:-:S05]  /*a6a0*/  @!P2 IADD3.X R27, PT, PT, R5, R27, RZ, P0, P1 ;  /* 0x0000001b051ba210 */ /* 0x000fca00007e24ff */
[----:B----4-:R-:W-:Y:S01]  /*a6b0*/  @!P2 STG.E.U8 desc[UR8][R26.64+0x600], R29 ;  /* 0x0006001d1a00a986 */ /* 0x010fe2000c101108 */
[----:B------:R-:W-:-:S03]  /*a6c0*/  NOP ;  /* 0x0000000000007918 */ /* 0x000fc60000000000 */
[----:B------:R2:W3:Y:S01]  /*a6d0*/  LDS.64 R4, [R0+0x3aa0] ;  /* 0x003aa00000047984 */ /* 0x0004e20000000a00 */
[----:B------:R-:W-:Y:S02]  /*a6e0*/  ISETP.GE.AND P2, PT, R2, R3, PT ;  /* 0x000000030200720c */ /* 0x000fe40003f46270 */
[C---:B------:R-:W-:Y:S01]  /*a6f0*/  LOP3.LUT R2, R43.reuse, 0xc00, RZ, 0xfc, !PT ;  /* 0x00000c002b027812 */ /* 0x040fe200078efcff */
[----:B------:R-:W4:Y:S01]  /*a700*/  @!P3 LDS.U8 R31, [R25+0x780] ;  /* 0x00078000191fb984 */ /* 0x000f220000000000 */
[----:B--2---:R-:W-:-:S09]  /*a710*/  VIADD R0, R43, 0xa80 ;  /* 0x00000a802b007836 */ /* 0x004fd20000000000 */
[----:B------:R-:W2:Y:S01]  /*a720*/  @!P2 LDC.64 R22, c[0x0][0x3b0] ;  /* 0x0000ec00ff16ab82 */ /* 0x000ea20000000a00 */
[----:B---3--:R-:W-:-:S04]  /*a730*/  @!P3 IADD3 R20, P0, P1, R4, R20, R43 ;  /* 0x000000140414b210 */ /* 0x008fc8000791e02b */
[----:B------:R-:W-:-:S05]  /*a740*/  @!P3 IADD3.X R21, PT, PT, R5, R21, RZ, P0, P1 ;  /* 0x000000150515b210 */ /* 0x000fca00007e24ff */
[----:B----4-:R-:W-:Y:S01]  /*a750*/  @!P3 STG.E.U8 desc[UR8][R20.64+0x780], R31 ;  /* 0x0007801f1400b986 */ /* 0x010fe2000c101108 */
        /* <DEDUP_REMOVED lines=94> */
[----:B----4-:R3:W-:Y:S01]  /*ad40*/  @!P3 STG.E.U8 desc[UR8][R10.64+0x1680], R19 ;  /* 0x001680130a00b986 */ /* 0x0107e2000c101108 */
[----:B------:R-:W-:-:S03]  /*ad50*/  NOP ;  /* 0x0000000000007918 */ /* 0x000fc60000000000 */
[----:B------:R4:W2:Y:S01]  /*ad60*/  LDS.64 R4, [R9+0x3aa0] ;  /* 0x003aa00009047984 */ /* 0x0008a20000000a00 */
[----:B------:R-:W-:Y:S02]  /*ad70*/  ISETP.GE.AND P3, PT, R0, R3, PT ;  /* 0x000000030000720c */ /* 0x000fe40003f66270 */
[----:B------:R-:W-:Y:S01]  /*ad80*/  LEA R0, R8, UR4, 0x3 ;  /* 0x0000000408007c11 */ /* 0x000fe2000f8e18ff */
[----:B------:R-:W5:Y:S01]  /*ad90*/  @!P2 LDS.U8 R15, [R25+0x1800] ;  /* 0x00180000190fa984 */ /* 0x000f620000000000 */
[----:B---3--:R-:W-:-:S09]  /*ada0*/  LEA R10, R7, UR4, 0x3 ;  /* 0x00000004070a7c11 */ /* 0x008fd2000f8e18ff */
[----:B----4-:R-:W3:Y:S01]  /*adb0*/  @!P3 LDC.64 R8, c[0x0][0x3b0] ;  /* 0x0000ec00ff08bb82 */ /* 0x010ee20000000a00 */
[----:B--2---:R-:W-:-:S04]  /*adc0*/  @!P2 IADD3 R12, P0, P1, R4, R12, R43 ;  /* 0x0000000c040ca210 */ /* 0x004fc8000791e02b */
[----:B------:R-:W-:-:S05]  /*add0*/  @!P2 IADD3.X R13, PT, PT, R5, R13, RZ, P0, P1 ;  /* 0x0000000d050da210 */ /* 0x000fca00007e24ff */
[----:B-----5:R-:W-:Y:S01]  /*ade0*/  @!P2 STG.E.U8 desc[UR8][R12.64+0x1800], R15 ;  /* 0x0018000f0c00a986 */ /* 0x020fe2000c101108 */
[----:B------:R-:W-:-:S03]  /*adf0*/  NOP ;  /* 0x0000000000007918 */ /* 0x000fc60000000000 */
[----:B------:R2:W3:Y:S01]  /*ae00*/  LDS.64 R4, [R0+0x3aa0] ;  /* 0x003aa00000047984 */ /* 0x0004e20000000a00 */
[----:B------:R-:W-:Y:S02]  /*ae10*/  ISETP.GE.AND P2, PT, R2, R3, PT ;  /* 0x000000030200720c */ /* 0x000fe40003f46270 */
[----:B------:R-:W-:Y:S01]  /*ae20*/  LEA R2, R6, UR4, 0x3 ;  /* 0x0000000406027c11 */ /* 0x000fe2000f8e18ff */
        /* <DEDUP_REMOVED lines=8> */
[----:B------:R-:W-:-:S03]  /*aeb0*/  ISETP.GE.AND P3, PT, R0, R3, PT ;  /* 0x000000030000720c */ /* 0x000fc60003f66270 */
[----:B------:R-:W4:Y:S10]  /*aec0*/  @!P2 LDS.U8 R7, [R25+0x1b00] ;  /* 0x001b00001907a984 */ /* 0x000f340000000000 */
[----:B---3--:R-:W3:Y:S01]  /*aed0*/  @!P3 LDC.64 R10, c[0x0][0x3b0] ;  /* 0x0000ec00ff0abb82 */ /* 0x008ee20000000a00 */
[----:B--2---:R-:W-:-:S04]  /*aee0*/  @!P2 IADD3 R4, P0, P1, R4, R12, R43 ;  /* 0x0000000c0404a210 */ /* 0x004fc8000791e02b */
[----:B------:R-:W-:-:S05]  /*aef0*/  @!P2 IADD3.X R5, PT, PT, R5, R13, RZ, P0, P1 ;  /* 0x0000000d0505a210 */ /* 0x000fca00007e24ff */
[----:B----4-:R-:W-:Y:S01]  /*af00*/  @!P2 STG.E.U8 desc[UR8][R4.64+0x1b00], R7 ;  /* 0x001b00070400a986 */ /* 0x010fe2000c101108 */
[----:B------:R-:W-:-:S03]  /*af10*/  NOP ;  /* 0x0000000000007918 */ /* 0x000fc60000000000 */
[----:B------:R-:W3:Y:S04]  /*af20*/  LDS.64 R2, [R2+0x3aa0] ;  /* 0x003aa00002027984 */ /* 0x000ee80000000a00 */
[----:B------:R-:W2:Y:S01]  /*af30*/  @!P3 LDS.U8 R9, [R25+0x1c80] ;  /* 0x001c80001909b984 */ /* 0x000ea20000000000 */
[----:B---3--:R-:W-:-:S04]  /*af40*/  @!P3 IADD3 R42, P0, P1, R2, R10, R43 ;  /* 0x0000000a022ab210 */ /* 0x008fc8000791e02b */
[----:B------:R-:W-:-:S05]  /*af50*/  @!P3 IADD3.X R43, PT, PT, R3, R11, RZ, P0, P1 ;  /* 0x0000000b032bb210 */ /* 0x000fca00007e24ff */
[----:B--2---:R-:W-:Y:S01]  /*af60*/  @!P3 STG.E.U8 desc[UR8][R42.64+0x1c80], R9 ;  /* 0x001c80092a00b986 */ /* 0x004fe2000c101108 */
[----:B------:R-:W-:Y:S01]  /*af70*/  NOP ;  /* 0x0000000000007918 */ /* 0x000fe20000000000 */
[----:B------:R-:W-:Y:S05]  /*af80*/  EXIT ;  /* 0x000000000000794d */ /* 0x000fea0003800000 */
.L_x_29:
[----:B------:R-:W-:Y:S02]  /*af90*/  IMAD.MOV.U32 R69, RZ, RZ, R59 ;  /* 0x000000ffff457224 */ /* 0x000fe400078e003b */
[----:B------:R-:W-:Y:S02]  /*afa0*/  IMAD.MOV.U32 R61, RZ, RZ, 0x1 ;  /* 0x00000001ff3d7424 */ /* 0x000fe400078e00ff */
[----:B------:R-:W-:Y:S02]  /*afb0*/  IMAD.MOV.U32 R65, RZ, RZ, RZ ;  /* 0x000000ffff417224 */ /* 0x000fe400078e00ff */
[----:B------:R-:W-:-:S07]  /*afc0*/  IMAD.MOV.U32 R67, RZ, RZ, -0x1 ;  /* 0xffffffffff437424 */ /* 0x000fce00078e00ff */
[----:B------:R-:W-:Y:S05]  /*afd0*/  WARPSYNC.COLLECTIVE R67, `(.L_x_125) ;  /* 0x0000000043087348 */ /* 0x000fea0003c00000 */
[----:B------:R0:W1:Y:S02]  /*afe0*/  SHFL.UP P0, R77, R69, R61, R65 ;  /* 0x0400003d454d7389 */ /* 0x0000640000000041 */
[----:B01----:R-:W-:Y:S05]  /*aff0*/  ENDCOLLECTIVE ;  /* 0x000000000000791b */ /* 0x003fea0003800000 */
.L_x_125:
[----:B------:R-:W-:Y:S02]  /*b000*/  IMAD.MOV.U32 R61, RZ, RZ, 0x2 ;  /* 0x00000002ff3d7424 */ /* 0x000fe400078e00ff */
[----:B------:R-:W-:-:S04]  /*b010*/  IMAD.MOV.U32 R69, RZ, RZ, R77 ;  /* 0x000000ffff457224 */ /* 0x000fc800078e004d */
[----:B------:R-:W-:-:S07]  /*b020*/  @P0 IMAD.IADD R69, R59, 0x1, R69 ;  /* 0x000000013b450824 */ /* 0x000fce00078e0245 */
[----:B------:R-:W-:Y:S05]  /*b030*/  WARPSYNC.COLLECTIVE R67, `(.L_x_126) ;  /* 0x0000000043087348 */ /* 0x000fea0003c00000 */
[----:B------:R0:W1:Y:S02]  /*b040*/  SHFL.UP P0, R77, R69, R61, R65 ;  /* 0x0400003d454d7389 */ /* 0x0000640000000041 */
[----:B01----:R-:W-:Y:S05]  /*b050*/  ENDCOLLECTIVE ;  /* 0x000000000000791b */ /* 0x003fea0003800000 */
.L_x_126:
[----:B------:R-:W-:Y:S02]  /*b060*/  IMAD.MOV.U32 R61, RZ, RZ, 0x4 ;  /* 0x00000004ff3d7424 */ /* 0x000fe400078e00ff */
[----:B------:R-:W-:-:S04]  /*b070*/  IMAD.MOV.U32 R71, RZ, RZ, R77 ;  /* 0x000000ffff477224 */ /* 0x000fc800078e004d */
[----:B------:R-:W-:-:S04]  /*b080*/  @P0 IMAD.IADD R71, R69, 0x1, R71 ;  /* 0x0000000145470824 */ /* 0x000fc800078e0247 */
[----:B------:R-:W-:-:S07]  /*b090*/  IMAD.MOV.U32 R69, RZ, RZ, R71 ;  /* 0x000000ffff457224 */ /* 0x000fce00078e0047 */
[----:B------:R-:W-:Y:S05]  /*b0a0*/  WARPSYNC.COLLECTIVE R67, `(.L_x_127) ;  /* 0x0000000043087348 */ /* 0x000fea0003c00000 */
[----:B------:R0:W1:Y:S02]  /*b0b0*/  SHFL.UP P0, R77, R69, R61, R65 ;  /* 0x0400003d454d7389 */ /* 0x0000640000000041 */
[----:B01----:R-:W-:Y:S05]  /*b0c0*/  ENDCOLLECTIVE ;  /* 0x000000000000791b */ /* 0x003fea0003800000 */
.L_x_127:
[----:B------:R-:W-:Y:S02]  /*b0d0*/  IMAD.MOV.U32 R61, RZ, RZ, 0x8 ;  /* 0x00000008ff3d7424 */ /* 0x000fe400078e00ff */
[----:B------:R-:W-:-:S04]  /*b0e0*/  IMAD.MOV.U32 R73, RZ, RZ, R77 ;  /* 0x000000ffff497224 */ /* 0x000fc800078e004d */
[----:B------:R-:W-:-:S04]  /*b0f0*/  @P0 IMAD.IADD R73, R71, 0x1, R73 ;  /* 0x0000000147490824 */ /* 0x000fc800078e0249 */
[----:B------:R-:W-:-:S07]  /*b100*/  IMAD.MOV.U32 R69, RZ, RZ, R73 ;  /* 0x000000ffff457224 */ /* 0x000fce00078e0049 */
[----:B------:R-:W-:Y:S05]  /*b110*/  WARPSYNC.COLLECTIVE R67, `(.L_x_128) ;  /* 0x0000000043087348 */ /* 0x000fea0003c00000 */
[----:B------:R0:W1:Y:S02]  /*b120*/  SHFL.UP P0, R77, R69, R61, R65 ;  /* 0x0400003d454d7389 */ /* 0x0000640000000041 */
[----:B01----:R-:W-:Y:S05]  /*b130*/  ENDCOLLECTIVE ;  /* 0x000000000000791b */ /* 0x003fea0003800000 */
.L_x_128:
[----:B------:R-:W-:Y:S02]  /*b140*/  IMAD.MOV.U32 R61, RZ, RZ, 0x10 ;  /* 0x00000010ff3d7424 */ /* 0x000fe400078e00ff */
[----:B------:R-:W-:-:S04]  /*b150*/  IMAD.MOV.U32 R75, RZ, RZ, R77 ;  /* 0x000000ffff4b7224 */ /* 0x000fc800078e004d */
[----:B------:R-:W-:-:S04]  /*b160*/  @P0 IMAD.IADD R75, R73, 0x1, R75 ;  /* 0x00000001494b0824 */ /* 0x000fc800078e024b */
[----:B------:R-:W-:-:S07]  /*b170*/  IMAD.MOV.U32 R69, RZ, RZ, R75 ;  /* 0x000000ffff457224 */ /* 0x000fce00078e004b */
[----:B------:R-:W-:Y:S05]  /*b180*/  WARPSYNC.COLLECTIVE R67, `(.L_x_129) ;  /* 0x0000000043087348 */ /* 0x000fea0003c00000 */
[----:B------:R0:W1:Y:S02]  /*b190*/  SHFL.UP P0, R77, R69, R61, R65 ;  /* 0x0400003d454d7389 */ /* 0x0000640000000041 */
[----:B01----:R-:W-:Y:S05]  /*b1a0*/  ENDCOLLECTIVE ;  /* 0x000000000000791b */ /* 0x003fea0003800000 */
.L_x_129:
[----:B------:R-:W-:Y:S05]  /*b1b0*/  BRA `(.L_x_130) ;  /* 0xffffff7c00a47947 */ /* 0x000fea000383ffff */
.L_x_131:
[----:B------:R-:W-:-:S00]  /*b1c0*/  BRA `(.L_x_131) ;  /* 0xfffffffc00fc7947 */ /* 0x000fc0000383ffff */
[----:B------:R-:W-:-:S00]  /*b1d0*/  NOP ;  /* 0x0000000000007918 */ /* 0x000fc00000000000 */
        /* <DEDUP_REMOVED lines=10> */
.L_x_479:


//--------------------- .text._ZN3cub18CUB_300001_SM_10006detail10radix_sort33DeviceRadixSortExclusiveSumKernelINS1_5radix10policy_hubIccyE10Policy1000EyEEvPT0_ --------------------------
	.section	.text._ZN3cub18CUB_300001_SM_10006detail10radix_sort33DeviceRadixSortExclusiveSumKernelINS1_5radix10policy_hubIccyE10Policy1000EyEEvPT0_,"ax",@progbits
	.align	128
        .global         _ZN3cub18CUB_300001_SM_10006detail10radix_sort33DeviceRadixSortExclusiveSumKernelINS1_5radix10policy_hubIccyE10Policy1000EyEEvPT0_
        .type           _ZN3cub18CUB_300001_SM_10006detail10radix_sort33DeviceRadixSortExclusiveSumKernelINS1_5radix10policy_hubIccyE10Policy1000EyEEvPT0_,@function
        .size           _ZN3cub18CUB_300001_SM_10006detail10radix_sort33DeviceRadixSortExclusiveSumKernelINS1_5radix10policy_hubIccyE10Policy1000EyEEvPT0_,(.L_x_480 - _ZN3cub18CUB_300001_SM_10006detail10radix_sort33DeviceRadixSortExclusiveSumKernelINS1_5radix10policy_hubIccyE10Policy1000EyEEvPT0_)
        .other          _ZN3cub18CUB_300001_SM_10006detail10radix_sort33DeviceRadixSortExclusiveSumKernelINS1_5radix10policy_hubIccyE10Policy1000EyEEvPT0_,@"STO_CUDA_ENTRY STV_DEFAULT"
_ZN3cub18CUB_300001_SM_10006detail10radix_sort33DeviceRadixSortExclusiveSumKernelINS1_5radix10policy_hubIccyE10Policy1000EyEEvPT0_:
.text._ZN3cub18CUB_300001_SM_10006detail10radix_sort33DeviceRadixSortExclusiveSumKernelINS1_5radix10policy_hubIccyE10Policy1000EyEEvPT0_:
[----:B------:R-:W-:Y:S01]  /*0000*/  LDC R1, c[0x0][0x37c] ;  /* 0x0000df00ff017b82 */ /* 0x000fe20000000800 */
[----:B------:R-:W0:Y:S07]  /*0010*/  S2R R18, SR_TID.X ;  /* 0x0000000000127919 */ /* 0x000e2e0000002100 */
[----:B------:R-:W1:Y:S01]  /*0020*/  LDC.64 R16, c[0x0][0x380] ;  /* 0x0000e000ff107b82 */ /* 0x000e620000000a00 */
[----:B------:R-:W2:Y:S01]  /*0030*/  LDCU.64 UR4, c[0x0][0x358] ;  /* 0x00006b00ff0477ac */ /* 0x000ea20008000a00 */
[----:B------:R-:W3:Y:S01]  /*0040*/  S2R R5, SR_CTAID.X ;  /* 0x0000000000057919 */ /* 0x000ee20000002500 */
[----:B0-----:R-:W-:Y:S01]  /*0050*/  ISETP.GT.U32.AND P1, PT, R18, 0xff, PT ;  /* 0x000000ff1200780c */ /* 0x001fe20003f24070 */
[----:B---3--:R-:W-:-:S04]  /*0060*/  IMAD R5, R5, 0x100, R18 ;  /* 0x0000010005057824 */ /* 0x008fc800078e0212 */
[----:B-1----:R-:W-:-:S08]  /*0070*/  IMAD.WIDE R16, R5, 0x8, R16 ;  /* 0x0000000805107825 */ /* 0x002fd000078e0210 */
[----:B--2---:R-:W2:Y:S01]  /*0080*/  @!P1 LDG.E.64 R2, desc[UR4][R16.64] ;  /* 0x0000000410029981 */ /* 0x004ea2000c1e1b00 */
[----:B------:R-:W-:Y:S02]  /*0090*/  MOV R0, 0x400 ;  /* 0x0000040000007802 */ /* 0x000fe40000000f00 */
[C---:B------:R-:W-:Y:S01]  /*00a0*/  ISETP.GT.U32.AND P0, PT, R18.reuse, 0x1f, PT ;  /* 0x0000001f1200780c */ /* 0x040fe20003f04070 */
[----:B------:R-:W0:Y:S02]  /*00b0*/  S2R R5, SR_CgaCtaId ;  /* 0x0000000000057919 */ /* 0x000e240000008800 */
[----:B0-----:R-:W-:Y:S02]  /*00c0*/  LEA R5, R5, R0, 0x18 ;  /* 0x0000000005057211 */ /* 0x001fe400078ec0ff */
[----:B------:R-:W-:-:S05]  /*00d0*/  LEA.HI R0, R18, R18, RZ, 0x1d ;  /* 0x0000001212007211 */ /* 0x000fca00078fe8ff */
[----:B------:R-:W-:-:S05]  /*00e0*/  IMAD R0, R0, 0x8, R5 ;  /* 0x0000000800007824 */ /* 0x000fca00078e0205 */
[----:B--2---:R0:W-:Y:S01]  /*00f0*/  STS.64 [R0+0x10], R2 ;  /* 0x0000100200007388 */ /* 0x0041e20000000a00 */
[----:B------:R-:W-:Y:S06]  /*0100*/  BAR.SYNC.DEFER_BLOCKING 0x0 ;  /* 0x0000000000007b1d */ /* 0x000fec0000010000 */
[----:B------:R-:W-:Y:S05]  /*0110*/  @P0 BRA `(.L_x_132) ;  /* 0x0000000400240947 */ /* 0x000fea0003800000 */
[----:B------:R-:W-:Y:S01]  /*0120*/  IMAD R18, R18, 0x48, R5 ;  /* 0x0000004812127824 */ /* 0x000fe200078e0205 */
[----:B------:R-:W-:-:S04]  /*0130*/  UMOV UR6, 0xffffffff ;  /* 0xffffffff00067882 */ /* 0x000fc80000000000 */
[----:B------:R-:W-:Y:S04]  /*0140*/  LDS.64 R14, [R18+0x10] ;  /* 0x00001000120e7984 */ /* 0x000fe80000000a00 */
[----:B------:R-:W-:Y:S04]  /*0150*/  LDS.64 R12, [R18+0x18] ;  /* 0x00001800120c7984 */ /* 0x000fe80000000a00 */
[----:B------:R-:W1:Y:S04]  /*0160*/  LDS.64 R10, [R18+0x20] ;  /* 0x00002000120a7984 */ /* 0x000e680000000a00 */
[----:B------:R-:W-:Y:S04]  /*0170*/  LDS.64 R8, [R18+0x28] ;  /* 0x0000280012087984 */ /* 0x000fe80000000a00 */
[----:B------:R-:W2:Y:S04]  /*0180*/  LDS.64 R6, [R18+0x30] ;  /* 0x0000300012067984 */ /* 0x000ea80000000a00 */
[----:B------:R-:W-:Y:S04]  /*0190*/  LDS.64 R4, [R18+0x38] ;  /* 0x0000380012047984 */ /* 0x000fe80000000a00 */
[----:B0-----:R-:W0:Y:S04]  /*01a0*/  LDS.64 R2, [R18+0x40] ;  /* 0x0000400012027984 */ /* 0x001e280000000a00 */
[----:B------:R-:W3:Y:S01]  /*01b0*/  LDS.64 R20, [R18+0x48] ;  /* 0x0000480012147984 */ /* 0x000ee20000000a00 */
[----:B-1----:R-:W-:-:S04]  /*01c0*/  IADD3 R19, P3, P4, R10, R12, R14 ;  /* 0x0000000c0a137210 */ /* 0x002fc80007c7e00e */
[----:B------:R-:W-:Y:S02]  /*01d0*/  IADD3.X R23, PT, PT, R11, R13, R15, P3, P4 ;  /* 0x0000000d0b177210 */ /* 0x000fe40001fe840f */
[----:B--2---:R-:W-:-:S04]  /*01e0*/  IADD3 R19, P0, P2, R6, R19, R8 ;  /* 0x0000001306137210 */ /* 0x004fc80007a1e008 */
[----:B------:R-:W-:Y:S02]  /*01f0*/  IADD3.X R23, PT, PT, R7, R23, R9, P0, P2 ;  /* 0x0000001707177210 */ /* 0x000fe400007e4409 */
[----:B0-----:R-:W-:-:S04]  /*0200*/  IADD3 R19, P3, P4, R2, R19, R4 ;  /* 0x0000001302137210 */ /* 0x001fc80007c7e004 */
[----:B---3--:R-:W-:Y:S02]  /*0210*/  IADD3 R20, P0, PT, R20, R19, RZ ;  /* 0x0000001314147210 */ /* 0x008fe40007f1e0ff */
[----:B------:R-:W-:-:S05]  /*0220*/  IADD3.X R19, PT, PT, R3, R23, R5, P3, P4 ;  /* 0x0000001703137210 */ /* 0x000fca0001fe8405 */
[----:B------:R-:W-:Y:S01]  /*0230*/  IMAD.X R19, R21, 0x1, R19, P0 ;  /* 0x0000000115137824 */ /* 0x000fe200000e0613 */
[----:B------:R-:W-:Y:S06]  /*0240*/  BRA.DIV UR6, `(.L_x_133) ;  /* 0x0000000206f07947 */ /* 0x000fec000b800000 */
[----:B------:R-:W0:Y:S04]  /*0250*/  SHFL.UP PT, R27, R20, 0x1, RZ ;  /* 0x04200000141b7989 */ /* 0x000e2800000e00ff */
[----:B------:R-:W1:Y:S01]  /*0260*/  SHFL.UP P0, R25, R19, 0x1, RZ ;  /* 0x0420000013197989 */ /* 0x000e6200000000ff */
[----:B0-----:R-:W-:-:S04]  /*0270*/  IADD3 R22, P2, PT, R27, R20, RZ ;  /* 0x000000141b167210 */ /* 0x001fc80007f5e0ff */
[----:B-1----:R-:W-:Y:S01]  /*0280*/  SEL R27, R22, R27, P0 ;  /* 0x0000001b161b7207 */ /* 0x002fe20000000000 */
[----:B------:R-:W-:-:S04]  /*0290*/  IMAD.X R26, R25, 0x1, R19, P2 ;  /* 0x00000001191a7824 */ /* 0x000fc800010e0613 */
[----:B------:R-:W0:Y:S01]  /*02a0*/  SHFL.UP PT, R28, R27, 0x2, RZ ;  /* 0x044000001b1c7989 */ /* 0x000e2200000e00ff */
[----:B------:R-:W-:-:S05]  /*02b0*/  SEL R26, R26, R25, P0 ;  /* 0x000000191a1a7207 */ /* 0x000fca0000000000 */
[----:B------:R-:W1:Y:S01]  /*02c0*/  SHFL.UP P0, R25, R26, 0x2, RZ ;  /* 0x044000001a197989 */ /* 0x000e6200000000ff */
[----:B0-----:R-:W-:-:S05]  /*02d0*/  IADD3 R21, P2, PT, R28, R27, RZ ;  /* 0x0000001b1c157210 */ /* 0x001fca0007f5e0ff */
[----:B-1----:R-:W-:Y:S01]  /*02e0*/  IMAD.X R22, R25, 0x1, R26, P2 ;  /* 0x0000000119167824 */ /* 0x002fe200010e061a */
[----:B------:R-:W-:-:S04]  /*02f0*/  SEL R28, R21, R28, P0 ;  /* 0x0000001c151c7207 */ /* 0x000fc80000000000 */
[----:B------:R-:W-:Y:S01]  /*0300*/  SEL R29, R22, R25, P0 ;  /* 0x00000019161d7207 */ /* 0x000fe20000000000 */
        /* <DEDUP_REMOVED lines=12> */
[----:B------:R0:W1:Y:S04]  /*03d0*/  SHFL.UP PT, R28, R27, 0x10, RZ ;  /* 0x060000001b1c7989 */ /* 0x00006800000e00ff */
[----:B------:R0:W2:Y:S02]  /*03e0*/  SHFL.UP P0, R25, R26, 0x10, RZ ;  /* 0x060000001a197989 */ /* 0x0000a400000000ff */
.L_x_144:
[----:B-1----:R-:W-:-:S04]  /*03f0*/  IADD3 R21, P2, PT, R28, R27, RZ ;  /* 0x0000001b1c157210 */ /* 0x002fc80007f5e0ff */
[----:B--2---:R-:W-:Y:S01]  /*0400*/  SEL R21, R21, R28, P0 ;  /* 0x0000001c15157207 */ /* 0x004fe20000000000 */
[----:B------:R-:W-:-:S05]  /*0410*/  IMAD.X R22, R25, 0x1, R26, P2 ;  /* 0x0000000119167824 */ /* 0x000fca00010e061a */
[----:B------:R-:W-:Y:S02]  /*0420*/  SEL R22, R22, R25, P0 ;  /* 0x0000001916167207 */ /* 0x000fe40000000000 */
[----:B------:R-:W-:-:S05]  /*0430*/  IADD3 R20, P0, PT, R21, -R20, RZ ;  /* 0x8000001415147210 */ /* 0x000fca0007f1e0ff */
[----:B------:R-:W-:Y:S01]  /*0440*/  IMAD.X R21, R22, 0x1, ~R19, P0 ;  /* 0x0000000116157824 */ /* 0x000fe200000e0e13 */
[----:B------:R-:W-:-:S04]  /*0450*/  IADD3 R14, P0, PT, R14, R20, RZ ;  /* 0x000000140e0e7210 */ /* 0x000fc80007f1e0ff */
[----:B------:R1:W-:Y:S01]  /*0460*/  STS.64 [R18+0x10], R20 ;  /* 0x0000101412007388 */ /* 0x0003e20000000a00 */
[----:B------:R-:W-:Y:S01]  /*0470*/  IMAD.X R15, R15, 0x1, R21, P0 ;  /* 0x000000010f0f7824 */ /* 0x000fe200000e0615 */
        /* <DEDUP_REMOVED lines=17> */
[----:B------:R-:W-:-:S05]  /*0590*/  IMAD.X R3, R3, 0x1, R5, P0 ;  /* 0x0000000103037824 */ /* 0x000fca00000e0605 */
[----:B------:R1:W-:Y:S03]  /*05a0*/  STS.64 [R18+0x48], R2 ;  /* 0x0000480212007388 */ /* 0x0003e60000000a00 */
.L_x_132:
[----:B------:R-:W-:Y:S05]  /*05b0*/  WARPSYNC.ALL ;  /* 0x0000000000007948 */ /* 0x000fea0003800000 */
[----:B------:R-:W-:Y:S06]  /*05c0*/  BAR.SYNC.DEFER_BLOCKING 0x0 ;  /* 0x0000000000007b1d */ /* 0x000fec0000010000 */
[----:B------:R-:W-:Y:S05]  /*05d0*/  @P1 EXIT ;  /* 0x000000000000194d */ /* 0x000fea0003800000 */
[----:B01----:R-:W0:Y:S04]  /*05e0*/  LDS.64 R2, [R0+0x10] ;  /* 0x0000100000027984 */ /* 0x003e280000000a00 */
[----:B0-----:R-:W-:Y:S01]  /*05f0*/  STG.E.64 desc[UR4][R16.64], R2 ;  /* 0x0000000210007986 */ /* 0x001fe2000c101b04 */
[----:B------:R-:W-:Y:S05]  /*0600*/  EXIT ;  /* 0x000000000000794d */ /* 0x000fea0003800000 */
.L_x_133:
[----:B------:R-:W-:Y:S02]  /*0610*/  IMAD.MOV.U32 R24, RZ, RZ, R20 ;  /* 0x000000ffff187224 */ /* 0x000fe400078e0014 */
[----:B------:R-:W-:Y:S02]  /*0620*/  IMAD.MOV.U32 R23, RZ, RZ, 0x1 ;  /* 0x00000001ff177424 */ /* 0x000fe400078e00ff */
[----:B------:R-:W-:Y:S02]  /*0630*/  IMAD.MOV.U32 R22, RZ, RZ, RZ ;  /* 0x000000ffff167224 */ /* 0x000fe400078e00ff */
[----:B------:R-:W-:-:S07]  /*0640*/  IMAD.MOV.U32 R21, RZ, RZ, -0x1 ;  /* 0xffffffffff157424 */ /* 0x000fce00078e00ff */
[----:B------:R-:W-:Y:S05]  /*0650*/  WARPSYNC.COLLECTIVE R21, `(.L_x_134) ;  /* 0x0000000015087348 */ /* 0x000fea0003c00000 */
[----:B------:R0:W1:Y:S02]  /*0660*/  SHFL.UP P0, R25, R24, R23, R22 ;  /* 0x0400001718197389 */ /* 0x0000640000000016 */
[----:B01----:R-:W-:Y:S05]  /*0670*/  ENDCOLLECTIVE ;  /* 0x000000000000791b */ /* 0x003fea0003800000 */
.L_x_134:
[----:B------:R-:W-:Y:S02]  /*0680*/  IMAD.MOV.U32 R24, RZ, RZ, R19 ;  /* 0x000000ffff187224 */ /* 0x000fe400078e0013 */
[----:B------:R-:W-:-:S07]  /*0690*/  IMAD.MOV.U32 R27, RZ, RZ, R25 ;  /* 0x000000ffff1b7224 */ /* 0x000fce00078e0019 */
[----:B------:R-:W-:Y:S05]  /*06a0*/  WARPSYNC.COLLECTIVE R21, `(.L_x_135) ;  /* 0x0000000015087348 */ /* 0x000fea0003c00000 */
[----:B------:R0:W1:Y:S02]  /*06b0*/  SHFL.UP P0, R25, R24, R23, R22 ;  /* 0x0400001718197389 */ /* 0x0000640000000016 */
[----:B01----:R-:W-:Y:S05]  /*06c0*/  ENDCOLLECTIVE ;  /* 0x000000000000791b */ /* 0x003fea0003800000 */
.L_x_135:
[----:B------:R-:W-:Y:S01]  /*06d0*/  IADD3 R26, P2, PT, R27, R20, RZ ;  /* 0x000000141b1a7210 */ /* 0x000fe20007f5e0ff */
[----:B------:R-:W-:-:S03]  /*06e0*/  IMAD.MOV.U32 R23, RZ, RZ, 0x2 ;  /* 0x00000002ff177424 */ /* 0x000fc600078e00ff */
[----:B------:R-:W-:Y:S01]  /*06f0*/  SEL R27, R26, R27, P0 ;  /* 0x0000001b1a1b7207 */ /* 0x000fe20000000000 */
[----:B------:R-:W-:-:S04]  /*0700*/  IMAD.X R26, R25, 0x1, R19, P2 ;  /* 0x00000001191a7824 */ /* 0x000fc800010e0613 */
[----:B------:R-:W-:Y:S01]  /*0710*/  IMAD.MOV.U32 R24, RZ, RZ, R27 ;  /* 0x000000ffff187224 */ /* 0x000fe200078e001b */
[----:B------:R-:W-:-:S07]  /*0720*/  SEL R26, R26, R25, P0 ;  /* 0x000000191a1a7207 */ /* 0x000fce0000000000 */
[----:B------:R-:W-:Y:S05]  /*0730*/  WARPSYNC.COLLECTIVE R21, `(.L_x_136) ;  /* 0x0000000015087348 */ /* 0x000fea0003c00000 */
[----:B------:R0:W1:Y:S02]  /*0740*/  SHFL.UP P0, R25, R24, R23, R22 ;  /* 0x0400001718197389 */ /* 0x0000640000000016 */
[----:B01----:R-:W-:Y:S05]  /*0750*/  ENDCOLLECTIVE ;  /* 0x000000000000791b */ /* 0x003fea0003800000 */
.L_x_136:
[----:B------:R-:W-:Y:S02]  /*0760*/  IMAD.MOV.U32 R24, RZ, RZ, R26 ;  /* 0x000000ffff187224 */ /* 0x000fe400078e001a */
[----:B------:R-:W-:-:S07]  /*0770*/  IMAD.MOV.U32 R28, RZ, RZ, R25 ;  /* 0x000000ffff1c7224 */ /* 0x000fce00078e0019 */
[----:B------:R-:W-:Y:S05]  /*0780*/  WARPSYNC.COLLECTIVE R21, `(.L_x_137) ;  /* 0x0000000015087348 */ /* 0x000fea0003c00000 */
[----:B------:R0:W1:Y:S02]  /*0790*/  SHFL.UP P0, R25, R24, R23, R22 ;  /* 0x0400001718197389 */ /* 0x0000640000000016 */
[----:B01----:R-:W-:Y:S05]  /*07a0*/  ENDCOLLECTIVE ;  /* 0x000000000000791b */ /* 0x003fea0003800000 */
.L_x_137:
        /* <DEDUP_REMOVED lines=9> */
.L_x_138:
[----:B------:R-:W-:Y:S02]  /*0840*/  IMAD.MOV.U32 R24, RZ, RZ, R29 ;  /* 0x000000ffff187224 */ /* 0x000fe400078e001d */
[----:B------:R-:W-:-:S07]  /*0850*/  IMAD.MOV.U32 R27, RZ, RZ, R25 ;  /* 0x000000ffff1b7224 */ /* 0x000fce00078e0019 */
[----:B------:R-:W-:Y:S05]  /*0860*/  WARPSYNC.COLLECTIVE R21, `(.L_x_139) ;  /* 0x0000000015087348 */ /* 0x000fea0003c00000 */
[----:B------:R0:W1:Y:S02]  /*0870*/  SHFL.UP P0, R25, R24, R23, R22 ;  /* 0x0400001718197389 */ /* 0x0000640000000016 */
[----:B01----:R-:W-:Y:S05]  /*0880*/  ENDCOLLECTIVE ;  /* 0x000000000000791b */ /* 0x003fea0003800000 */
.L_x_139:
        /* <DEDUP_REMOVED lines=9> */
.L_x_140:
[----:B------:R-:W-:Y:S02]  /*0920*/  IMAD.MOV.U32 R24, RZ, RZ, R29 ;  /* 0x000000ffff187224 */ /* 0x000fe400078e001d */
[----:B------:R-:W-:-:S07]  /*0930*/  IMAD.MOV.U32 R27, RZ, RZ, R25 ;  /* 0x000000ffff1b7224 */ /* 0x000fce00078e0019 */
[----:B------:R-:W-:Y:S05]  /*0940*/  WARPSYNC.COLLECTIVE R21, `(.L_x_141) ;  /* 0x0000000015087348 */ /* 0x000fea0003c00000 */
[----:B------:R0:W1:Y:S02]  /*0950*/  SHFL.UP P0, R25, R24, R23, R22 ;  /* 0x0400001718197389 */ /* 0x0000640000000016 */
[----:B01----:R-:W-:Y:S05]  /*0960*/  ENDCOLLECTIVE ;  /* 0x000000000000791b */ /* 0x003fea0003800000 */
.L_x_141:
        /* <DEDUP_REMOVED lines=9> */
.L_x_142:
[----:B------:R-:W-:Y:S02]  /*0a00*/  IMAD.MOV.U32 R24, RZ, RZ, R26 ;  /* 0x000000ffff187224 */ /* 0x000fe400078e001a */
[----:B------:R-:W-:-:S07]  /*0a10*/  IMAD.MOV.U32 R28, RZ, RZ, R25 ;  /* 0x000000ffff1c7224 */ /* 0x000fce00078e0019 */
[----:B------:R-:W-:Y:S05]  /*0a20*/  WARPSYNC.COLLECTIVE R21, `(.L_x_143) ;  /* 0x0000000015087348 */ /* 0x000fea0003c00000 */
[----:B------:R0:W1:Y:S02]  /*0a30*/  SHFL.UP P0, R25, R24, R23, R22 ;  /* 0x0400001718197389 */ /* 0x0000640000000016 */
[----:B01----:R-:W-:Y:S05]  /*0a40*/  ENDCOLLECTIVE ;  /* 0x000000000000791b */ /* 0x003fea0003800000 */
.L_x_143:
[----:B------:R-:W-:Y:S05]  /*0a50*/  BRA `(.L_x_144) ;  /* 0xfffffff800647947 */ /* 0x000fea000383ffff */
.L_x_145:
        /* <DEDUP_REMOVED lines=10> */
.L_x_480:


//--------------------- .text._ZN3cub18CUB_300001_SM_10006detail10radix_sort30DeviceRadixSortHistogramKernelINS1_5radix10policy_hubIccyE10Policy1000ELNS0_9SortOrderE0EcyNS1_21identity_decomposer_tEEEvPT2_PKT1_SA_iiT3_ --------------------------
	.section	.text._ZN3cub18CUB_300001_SM_10006detail10radix_sort30DeviceRadixSortHistogramKernelINS1_5radix10policy_hubIccyE10Policy1000ELNS0_9SortOrderE0EcyNS1_21identity_decomposer_tEEEvPT2_PKT1_SA_iiT3_,"ax",@progbits
	.align	128
        .global         _ZN3cub18CUB_300001_SM_10006detail10radix_sort30DeviceRadixSortHistogramKernelINS1_5radix10policy_hubIccyE10Policy1000ELNS0_9SortOrderE0EcyNS1_21identity_decomposer_tEEEvPT2_PKT1_SA_iiT3_
        .type           _ZN3cub18CUB_300001_SM_10006detail10radix_sort30DeviceRadixSortHistogramKernelINS1_5radix10policy_hubIccyE10Policy1000ELNS0_9SortOrderE0EcyNS1_21identity_decomposer_tEEEvPT2_PKT1_SA_iiT3_,@function
        .size           _ZN3cub18CUB_300001_SM_10006detail10radix_sort30DeviceRadixSortHistogramKernelINS1_5radix10policy_hubIccyE10Policy1000ELNS0_9SortOrderE0EcyNS1_21identity_decomposer_tEEEvPT2_PKT1_SA_iiT3_,(.L_x_481 - _ZN3cub18CUB_300001_SM_10006detail10radix_sort30DeviceRadixSortHistogramKernelINS1_5radix10policy_hubIccyE10Policy1000ELNS0_9SortOrderE0EcyNS1_21identity_decomposer_tEEEvPT2_PKT1_SA_iiT3_)
        .other          _ZN3cub18CUB_300001_SM_10006detail10radix_sort30DeviceRadixSortHistogramKernelINS1_5radix10policy_hubIccyE10Policy1000ELNS0_9SortOrderE0EcyNS1_21identity_decomposer_tEEEvPT2_PKT1_SA_iiT3_,@"STO_CUDA_ENTRY STV_DEFAULT"
_ZN3cub18CUB_300001_SM_10006detail10radix_sort30DeviceRadixSortHistogramKernelINS1_5radix10policy_hubIccyE10Policy1000ELNS0_9SortOrderE0EcyNS1_21identity_decomposer_tEEEvPT2_PKT1_SA_iiT3_:
.text._ZN3cub18CUB_300001_SM_10006detail10radix_sort30DeviceRadixSortHistogramKernelINS1_5radix10policy_hubIccyE10Policy1000ELNS0_9SortOrderE0EcyNS1_21identity_decomposer_tEEEvPT2_PKT1_SA_iiT3_:
[----:B------:R-:W-:Y:S01]  /*0000*/  LDC R1, c[0x0][0x37c] ;  /* 0x0000df00ff017b82 */ /* 0x000fe20000000800 */
[----:B------:R-:W0:Y:S02]  /*0010*/  LDCU.64 UR6, c[0x0][0x390] ;  /* 0x00007200ff0677ac */ /* 0x000e240008000a00 */
[----:B0-----:R-:W-:-:S04]  /*0020*/  ISETP.NE.U32.AND P0, PT, RZ, UR6, PT ;  /* 0x00000006ff007c0c */ /* 0x001fc8000bf05070 */
[----:B------:R-:W-:-:S13]  /*0030*/  ISETP.NE.AND.EX P0, PT, RZ, UR7, PT, P0 ;  /* 0x00000007ff007c0c */ /* 0x000fda000bf05300 */
[----:B------:R-:W-:Y:S05]  /*0040*/  @!P0 EXIT ;  /* 0x000000000000894d */ /* 0x000fea0003800000 */
[----:B------:R-:W-:Y:S01]  /*0050*/  UIADD3 UR11, UP0, UPT, UR6, -0x1, URZ ;  /* 0xffffffff060b7890 */ /* 0x000fe2000ff1e0ff */
[----:B------:R-:W0:Y:S01]  /*0060*/  S2R R5, SR_TID.X ;  /* 0x0000000000057919 */ /* 0x000e220000002100 */
[----:B------:R-:W1:Y:S01]  /*0070*/  LDCU.64 UR4, c[0x0][0x398] ;  /* 0x00007300ff0477ac */ /* 0x000e620008000a00 */
[----:B------:R-:W2:Y:S01]  /*0080*/  S2UR UR8, SR_CTAID.X ;  /* 0x00000000000879c3 */ /* 0x000ea20000002500 */
[----:B------:R-:W-:Y:S01]  /*0090*/  UIADD3.X UR12, UPT, UPT, UR7, -0x1, URZ, UP0, !UPT ;  /* 0xffffffff070c7890 */ /* 0x000fe200087fe4ff */
[----:B------:R-:W3:Y:S03]  /*00a0*/  LDCU.64 UR20, c[0x0][0x358] ;  /* 0x00006b00ff1477ac */ /* 0x000ee60008000a00 */
[----:B------:R-:W-:Y:S01]  /*00b0*/  USHF.R.U64 UR11, UR11, 0x1e, UR12 ;  /* 0x0000001e0b0b7899 */ /* 0x000fe2000800120c */
[----:B------:R-:W4:Y:S03]  /*00c0*/  LDCU UR28, c[0x0][0x370] ;  /* 0x00006e00ff1c77ac */ /* 0x000f260008000800 */
[----:B------:R-:W-:-:S02]  /*00d0*/  UIADD3 UR11, UP0, UPT, UR11, 0x1, URZ ;  /* 0x000000010b0b7890 */ /* 0x000fc4000ff1e0ff */
[----:B-1----:R-:W-:Y:S02]  /*00e0*/  UIADD3 UR4, UPT, UPT, UR5, 0x7, -UR4 ;  /* 0x0000000705047890 */ /* 0x002fe4000fffe804 */
[----:B------:R-:W-:Y:S02]  /*00f0*/  ULEA.HI.X UR12, UR12, URZ, URZ, 0x2, UP0 ;  /* 0x000000ff0c0c7291 */ /* 0x000fe400080f14ff */
[----:B------:R-:W-:Y:S02]  /*0100*/  UISETP.LT.U32.AND UP0, UPT, UR11, UR6, UPT ;  /* 0x000000060b00728c */ /* 0x000fe4000bf01070 */
[----:B------:R-:W-:Y:S02]  /*0110*/  USHF.R.S32.HI UR5, URZ, 0x1f, UR4 ;  /* 0x0000001fff057899 */ /* 0x000fe40008011404 */
[----:B------:R-:W-:Y:S02]  /*0120*/  UISETP.LT.U32.AND.EX UP0, UPT, UR12, UR7, UPT, UP0 ;  /* 0x000000070c00728c */ /* 0x000fe4000bf01100 */
[----:B------:R-:W-:-:S02]  /*0130*/  ULEA.HI UR5, UR5, UR4, URZ, 0x3 ;  /* 0x0000000405057291 */ /* 0x000fc4000f8f18ff */
[----:B------:R-:W-:Y:S01]  /*0140*/  USEL UR11, UR11, UR6, UP0 ;  /* 0x000000060b0b7287 */ /* 0x000fe20008000000 */
[----:B0-----:R-:W-:Y:S01]  /*0150*/  VIADD R18, R5, 0x780 ;  /* 0x0000078005127836 */ /* 0x001fe20000000000 */
[----:B------:R-:W-:Y:S02]  /*0160*/  USEL UR12, UR12, UR7, UP0 ;  /* 0x000000070c0c7287 */ /* 0x000fe40008000000 */
[----:B------:R-:W-:Y:S02]  /*0170*/  UISETP.GE.AND UP0, UPT, UR4, 0x8, UPT ;  /* 0x000000080400788c */ /* 0x000fe4000bf06270 */
[----:B------:R-:W-:Y:S02]  /*0180*/  USHF.R.S32.HI UR5, URZ, 0x3, UR5 ;  /* 0x00000003ff057899 */ /* 0x000fe40008011405 */
[----:B--2---:R-:W-:Y:S02]  /*0190*/  USHF.L.U32 UR8, UR8, 0xb, URZ ;  /* 0x0000000b08087899 */ /* 0x004fe400080006ff */
[----:B------:R-:W-:Y:S01]  /*01a0*/  PLOP3.LUT P0, PT, PT, PT, UP0, 0x80, 0x8 ;  /* 0x000000000008781c */ /* 0x000fe20003f0f008 */
[----:B------:R-:W-:-:S02]  /*01b0*/  UIADD3 UR22, UPT, UPT, UR5, -0x1, URZ ;  /* 0xffffffff05167890 */ /* 0x000fc4000fffe0ff */
[----:B------:R-:W-:Y:S01]  /*01c0*/  ULOP3.LUT UR23, UR5, 0xf, URZ, 0xc0, !UPT ;  /* 0x0000000f05177892 */ /* 0x000fe2000f8ec0ff */
[----:B------:R-:W-:Y:S01]  /*01d0*/  ISETP.GT.U32.OR P0, PT, R5, 0xff, !P0 ;  /* 0x000000ff0500780c */ /* 0x000fe20004704470 */
[----:B------:R-:W-:Y:S02]  /*01e0*/  ULOP3.LUT UR24, UR5, 0x7, URZ, 0xc0, !UPT ;  /* 0x0000000705187892 */ /* 0x000fe4000f8ec0ff */
[----:B------:R-:W-:Y:S01]  /*01f0*/  ULOP3.LUT UR25, UR5, 0x3, URZ, 0xc0, !UPT ;  /* 0x0000000305197892 */ /* 0x000fe2000f8ec0ff */
[----:B------:R-:W-:Y:S01]  /*0200*/  P2R R17, PR, RZ, 0x1 ;  /* 0x00000001ff117803 */ /* 0x000fe20000000000 */
[----:B------:R-:W-:Y:S02]  /*0210*/  ULOP3.LUT UR26, UR5, 0xffffff0, URZ, 0xc0, !UPT ;  /* 0x0ffffff0051a7892 */ /* 0x000fe4000f8ec0ff */
[----:B------:R-:W-:Y:S02]  /*0220*/  ULOP3.LUT UR27, UR5, 0xffffff8, URZ, 0xc0, !UPT ;  /* 0x0ffffff8051b7892 */ /* 0x000fe4000f8ec0ff */
[----:B------:R-:W-:Y:S01]  /*0230*/  ULOP3.LUT UR9, UR5, 0x1, URZ, 0xc0, !UPT ;  /* 0x0000000105097892 */ /* 0x000fe2000f8ec0ff */
[----:B------:R-:W-:Y:S01]  /*0240*/  UMOV UR6, URZ ;  /* 0x000000ff00067c82 */ /* 0x000fe20008000000 */
[----:B---34-:R-:W-:-:S10]  /*0250*/  UMOV UR7, URZ ;  /* 0x000000ff00077c82 */ /* 0x018fd40008000000 */
.L_x_229:
[----:B------:R-:W-:Y:S01]  /*0260*/  ISETP.NE.AND P0, PT, R17, RZ, PT ;  /* 0x000000ff1100720c */ /* 0x000fe20003f05270 */
[----:B------:R-:W-:-:S12]  /*0270*/  BSSY.RECONVERGENT B0, `(.L_x_146) ;  /* 0x0000080000007945 */ /* 0x000fd80003800200 */
[----:B012345:R-:W-:Y:S05]  /*0280*/  @P0 BRA `(.L_x_147) ;  /* 0x0000000400f80947 */ /* 0x03ffea0003800000 */
[----:B------:R-:W0:Y:S01]  /*0290*/  S2UR UR5, SR_CgaCtaId ;  /* 0x00000000000579c3 */ /* 0x000e220000008800 */
[----:B------:R-:W-:Y:S01]  /*02a0*/  IMAD.U32 R0, RZ, RZ, UR22 ;  /* 0x00000016ff007e24 */ /* 0x000fe2000f8e00ff */
[----:B------:R-:W-:-:S04]  /*02b0*/  UMOV UR4, 0x400 ;  /* 0x0000040000047882 */ /* 0x000fc80000000000 */
[----:B------:R-:W-:Y:S01]  /*02c0*/  ISETP.GE.U32.AND P1, PT, R0, 0xf, PT ;  /* 0x0000000f0000780c */ /* 0x000fe20003f26070 */
[----:B------:R-:W-:Y:S01]  /*02d0*/  IMAD.MOV.U32 R0, RZ, RZ, RZ ;  /* 0x000000ffff007224 */ /* 0x000fe200078e00ff */
[----:B0-----:R-:W-:-:S06]  /*02e0*/  ULEA UR4, UR5, UR4, 0x18 ;  /* 0x0000000405047291 */ /* 0x001fcc000f8ec0ff */
[----:B------:R-:W-:-:S05]  /*02f0*/  LEA R7, R5, UR4, 0x2 ;  /* 0x0000000405077c11 */ /* 0x000fca000f8e10ff */
[----:B------:R-:W-:Y:S05]  /*0300*/  @!P1 BRA `(.L_x_148) ;  /* 0x00000000005c9947 */ /* 0x000fea0003800000 */
[----:B------:R-:W-:Y:S01]  /*0310*/  VIADD R0, R7, 0x2000 ;  /* 0x0000200007007836 */ /* 0x000fe20000000000 */
[----:B------:R-:W-:-:S12]  /*0320*/  UIADD3 UR4, UPT, UPT, -UR26, URZ, URZ ;  /* 0x000000ff1a047290 */ /* 0x000fd8000fffe1ff */
.L_x_149:
[----:B------:R-:W-:Y:S01]  /*0330*/  UIADD3 UR4, UPT, UPT, UR4, 0x10, URZ ;  /* 0x0000001004047890 */ /* 0x000fe2000fffe0ff */
[----:B------:R-:W-:Y:S03]  /*0340*/  STS [R0+-0x2000], RZ ;  /* 0xffe000ff00007388 */ /* 0x000fe60000000800 */
[----:B------:R-:W-:Y:S01]  /*0350*/  UISETP.NE.AND UP0, UPT, UR4, URZ, UPT ;  /* 0x000000ff0400728c */ /* 0x000fe2000bf05270 */
        /* <DEDUP_REMOVED lines=16> */
[----:B------:R-:W-:Y:S06]  /*0460*/  BRA.U UP0, `(.L_x_149) ;  /* 0xfffffffd00b07547 */ /* 0x000fec000b83ffff */
[----:B------:R-:W-:-:S07]  /*0470*/  IMAD.U32 R0, RZ, RZ, UR26 ;  /* 0x0000001aff007e24 */ /* 0x000fce000f8e00ff */
.L_x_148:
[----:B------:R-:W-:Y:S01]  /*0480*/  ISETP.NE.AND P0, PT, RZ, UR23, PT ;  /* 0x00000017ff007c0c */ /* 0x000fe2000bf05270 */
[----:B------:R-:W-:Y:S02]  /*0490*/  IMAD.U32 R4, RZ, RZ, UR24 ;  /* 0x00000018ff047e24 */ /* 0x000fe4000f8e00ff */
[----:B------:R-:W-:Y:S02]  /*04a0*/  IMAD.U32 R2, RZ, RZ, UR23 ;  /* 0x00000017ff027e24 */ /* 0x000fe4000f8e00ff */
[----:B------:R-:W-:Y:S02]  /*04b0*/  VIADD R4, R4, 0xffffffff ;  /* 0xffffffff04047836 */ /* 0x000fe40000000000 */
[----:B------:R-:W-:-:S06]  /*04c0*/  VIADD R2, R2, 0xffffffff ;  /* 0xffffffff02027836 */ /* 0x000fcc0000000000 */
[----:B------:R-:W-:Y:S05]  /*04d0*/  @!P0 BRA `(.L_x_150) ;  /* 0x00000000007c8947 */ /* 0x000fea0003800000 */
[----:B------:R-:W-:Y:S01]  /*04e0*/  ISETP.GE.U32.AND P2, PT, R2, 0x7, PT ;  /* 0x000000070200780c */ /* 0x000fe20003f46070 */
[----:B------:R-:W-:-:S12]  /*04f0*/  UISETP.NE.AND UP0, UPT, UR24, URZ, UPT ;  /* 0x000000ff1800728c */ /* 0x000fd8000bf05270 */
[----:B------:R-:W-:Y:S05]  /*0500*/  @!P2 BRA `(.L_x_151) ;  /* 0x000000000028a947 */ /* 0x000fea0003800000 */
[C---:B------:R-:W-:Y:S01]  /*0510*/  IMAD R3, R0.reuse, 0x400, R7 ;  /* 0x0000040000037824 */ /* 0x040fe200078e0207 */
[----:B------:R-:W-:-:S04]  /*0520*/  IADD3 R0, PT, PT, R0, 0x8, RZ ;  /* 0x0000000800007810 */ /* 0x000fc80007ffe0ff */
        /* <DEDUP_REMOVED lines=8> */
.L_x_151:
[----:B------:R-:W-:Y:S05]  /*05b0*/  BRA.U !UP0, `(.L_x_150) ;  /* 0x0000000108447547 */ /* 0x000fea000b800000 */
[----:B------:R-:W-:Y:S01]  /*05c0*/  ISETP.GE.U32.AND P2, PT, R4, 0x3, PT ;  /* 0x000000030400780c */ /* 0x000fe20003f46070 */
[----:B------:R-:W-:-:S12]  /*05d0*/  UISETP.NE.AND UP0, UPT, UR25, URZ, UPT ;  /* 0x000000ff1900728c */ /* 0x000fd8000bf05270 */
[C---:B0-----:R-:W-:Y:S02]  /*05e0*/  @P2 IMAD R3, R0.reuse, 0x400, R7 ;  /* 0x0000040000032824 */ /* 0x041fe400078e0207 */
[----:B------:R-:W-:-:S03]  /*05f0*/  @P2 VIADD R0, R0, 0x4 ;  /* 0x0000000400002836 */ /* 0x000fc60000000000 */
[----:B------:R1:W-:Y:S04]  /*0600*/  @P2 STS [R3], RZ ;  /* 0x000000ff03002388 */ /* 0x0003e80000000800 */
[----:B------:R1:W-:Y:S04]  /*0610*/  @P2 STS [R3+0x400], RZ ;  /* 0x000400ff03002388 */ /* 0x0003e80000000800 */
[----:B------:R1:W-:Y:S04]  /*0620*/  @P2 STS [R3+0x800], RZ ;  /* 0x000800ff03002388 */ /* 0x0003e80000000800 */
[----:B------:R1:W-:Y:S01]  /*0630*/  @P2 STS [R3+0xc00], RZ ;  /* 0x000c00ff03002388 */ /* 0x0003e20000000800 */
[----:B------:R-:W-:Y:S05]  /*0640*/  BRA.U !UP0, `(.L_x_150) ;  /* 0x0000000108207547 */ /* 0x000fea000b800000 */
[----:B------:R-:W-:Y:S01]  /*0650*/  IMAD R0, R0, 0x400, R7 ;  /* 0x0000040000007824 */ /* 0x000fe200078e0207 */
[----:B------:R-:W-:-:S04]  /*0660*/  UISETP.NE.AND UP0, UPT, UR25, 0x1, UPT ;  /* 0x000000011900788c */ /* 0x000fc8000bf05270 */
[----:B------:R2:W-:Y:S05]  /*0670*/  STS [R0], RZ ;  /* 0x000000ff00007388 */ /* 0x0005ea0000000800 */
[----:B------:R-:W-:Y:S05]  /*0680*/  BRA.U !UP0, `(.L_x_150) ;  /* 0x0000000108107547 */ /* 0x000fea000b800000 */
[----:B------:R-:W-:Y:S01]  /*0690*/  UISETP.NE.AND UP0, UPT, UR25, 0x2, UPT ;  /* 0x000000021900788c */ /* 0x000fe2000bf05270 */
[----:B------:R3:W-:Y:S05]  /*06a0*/  STS [R0+0x400], RZ ;  /* 0x000400ff00007388 */ /* 0x0007ea0000000800 */
[----:B------:R-:W-:-:S13]  /*06b0*/  PLOP3.LUT P2, PT, PT, PT, UP0, 0x80, 0x8 ;  /* 0x000000000008781c */ /* 0x000fda0003f4f008 */
[----:B------:R3:W-:Y:S02]  /*06c0*/  @P2 STS [R0+0x800], RZ ;  /* 0x000800ff00002388 */ /* 0x0007e40000000800 */
.L_x_150:
[----:B------:R-:W-:-:S13]  /*06d0*/  ISETP.GT.U32.AND P2, PT, R5, 0x7f, PT ;  /* 0x0000007f0500780c */ /* 0x000fda0003f44070 */
[----:B------:R-:W-:Y:S05]  /*06e0*/  @P2 BRA `(.L_x_147) ;  /* 0x0000000000e02947 */ /* 0x000fea0003800000 */
[----:B--23--:R-:W-:Y:S01]  /*06f0*/  IMAD.MOV.U32 R0, RZ, RZ, RZ ;  /* 0x000000ffff007224 */ /* 0x00cfe200078e00ff */
[----:B------:R-:W-:Y:S06]  /*0700*/  @!P1 BRA `(.L_x_152) ;  /* 0x0000000000589947 */ /* 0x000fec0003800000 */
[----:B------:R-:W-:-:S07]  /*0710*/  IMAD.MOV.U32 R0, RZ, RZ, RZ ;  /* 0x000000ffff007224 */ /* 0x000fce00078e00ff */
.L_x_153:
[C---:B012---:R-:W-:Y:S02]  /*0720*/  IMAD R3, R0.reuse, 0x400, R7 ;  /* 0x0000040000037824 */ /* 0x047fe400078e0207 */
[----:B------:R-:W-:-:S03]  /*0730*/  VIADD R0, R0, 0x10 ;  /* 0x0000001000007836 */ /* 0x000fc60000000000 */
[----:B------:R2:W-:Y:S02]  /*0740*/  STS [R3+0x200], RZ ;  /* 0x000200ff03007388 */ /* 0x0005e40000000800 */
[----:B------:R-:W-:Y:S02]  /*0750*/  ISETP.NE.AND P1, PT, R0, UR26, PT ;  /* 0x0000001a00007c0c */ /* 0x000fe4000bf25270 */
[----:B------:R2:W-:Y:S04]  /*0760*/  STS [R3+0x600], RZ ;  /* 0x000600ff03007388 */ /* 0x0005e80000000800 */
        /* <DEDUP_REMOVED lines=13> */
[----:B------:R2:W-:Y:S01]  /*0840*/  STS [R3+0x3e00], RZ ;  /* 0x003e00ff03007388 */ /* 0x0005e20000000800 */
[----:B------:R-:W-:Y:S05]  /*0850*/  @P1 BRA `(.L_x_153) ;  /* 0xfffffffc00b01947 */ /* 0x000fea000383ffff */
[----:B------:R-:W-:-:S07]  /*0860*/  IMAD.U32 R0, RZ, RZ, UR26 ;  /* 0x0000001aff007e24 */ /* 0x000fce000f8e00ff */
.L_x_152:
[----:B------:R-:W-:Y:S05]  /*0870*/  @!P0 BRA `(.L_x_147) ;  /* 0x00000000007c8947 */ /* 0x000fea0003800000 */
[----:B------:R-:W-:Y:S01]  /*0880*/  ISETP.GE.U32.AND P0, PT, R2, 0x7, PT ;  /* 0x000000070200780c */ /* 0x000fe20003f06070 */
[----:B------:R-:W-:-:S12]  /*0890*/  UISETP.NE.AND UP0, UPT, UR24, URZ, UPT ;  /* 0x000000ff1800728c */ /* 0x000fd8000bf05270 */
[----:B------:R-:W-:Y:S05]  /*08a0*/  @!P0 BRA `(.L_x_154) ;  /* 0x0000000000288947 */ /* 0x000fea0003800000 */
[C---:B------:R-:W-:Y:S02]  /*08b0*/  IMAD R2, R0.reuse, 0x400, R7 ;  /* 0x0000040000027824 */ /* 0x040fe400078e0207 */
[----:B------:R-:W-:-:S03]  /*08c0*/  VIADD R0, R0, 0x8 ;  /* 0x0000000800007836 */ /* 0x000fc60000000000 */
[----:B------:R3:W-:Y:S04]  /*08d0*/  STS [R2+0x200], RZ ;  /* 0x000200ff02007388 */ /* 0x0007e80000000800 */
[----:B------:R3:W-:Y:S04]  /*08e0*/  STS [R2+0x600], RZ ;  /* 0x000600ff02007388 */ /* 0x0007e80000000800 */
[----:B------:R3:W-:Y:S04]  /*08f0*/  STS [R2+0xa00], RZ ;  /* 0x000a00ff02007388 */ /* 0x0007e80000000800 */
[----:B------:R3:W-:Y:S04]  /*0900*/  STS [R2+0xe00], RZ ;  /* 0x000e00ff02007388 */ /* 0x0007e80000000800 */
[----:B------:R3:W-:Y:S04]  /*0910*/  STS [R2+0x1200], RZ ;  /* 0x001200ff02007388 */ /* 0x0007e80000000800 */
[----:B------:R3:W-:Y:S04]  /*0920*/  STS [R2+0x1600], RZ ;  /* 0x001600ff02007388 */ /* 0x0007e80000000800 */
[----:B------:R3:W-:Y:S04]  /*0930*/  STS [R2+0x1a00], RZ ;  /* 0x001a00ff02007388 */ /* 0x0007e80000000800 */
[----:B------:R3:W-:Y:S02]  /*0940*/  STS [R2+0x1e00], RZ ;  /* 0x001e00ff02007388 */ /* 0x0007e40000000800 */
.L_x_154:
[----:B------:R-:W-:Y:S05]  /*0950*/  BRA.U !UP0, `(.L_x_147) ;  /* 0x0000000108447547 */ /* 0x000fea000b800000 */
[----:B------:R-:W-:Y:S01]  /*0960*/  ISETP.GE.U32.AND P0, PT, R4, 0x3, PT ;  /* 0x000000030400780c */ /* 0x000fe20003f06070 */
[----:B------:R-:W-:-:S12]  /*0970*/  UISETP.NE.AND UP0, UPT, UR25, URZ, UPT ;  /* 0x000000ff1900728c */ /* 0x000fd8000bf05270 */
[C---:B---3--:R-:W-:Y:S01]  /*0980*/  @P0 LEA R2, R0.reuse, R7, 0xa ;  /* 0x0000000700020211 */ /* 0x048fe200078e50ff */
[----:B------:R-:W-:-:S04]  /*0990*/  @P0 VIADD R0, R0, 0x4 ;  /* 0x0000000400000836 */ /* 0x000fc80000000000 */
[----:B------:R4:W-:Y:S04]  /*09a0*/  @P0 STS [R2+0x200], RZ ;  /* 0x000200ff02000388 */ /* 0x0009e80000000800 */
[----:B------:R4:W-:Y:S04]  /*09b0*/  @P0 STS [R2+0x600], RZ ;  /* 0x000600ff02000388 */ /* 0x0009e80000000800 */
[----:B------:R4:W-:Y:S04]  /*09c0*/  @P0 STS [R2+0xa00], RZ ;  /* 0x000a00ff02000388 */ /* 0x0009e80000000800 */
[----:B------:R4:W-:Y:S01]  /*09d0*/  @P0 STS [R2+0xe00], RZ ;  /* 0x000e00ff02000388 */ /* 0x0009e20000000800 */
[----:B------:R-:W-:Y:S05]  /*09e0*/  BRA.U !UP0, `(.L_x_147) ;  /* 0x0000000108207547 */ /* 0x000fea000b800000 */
[----:B------:R-:W-:Y:S01]  /*09f0*/  IMAD R0, R0, 0x400, R7 ;  /* 0x0000040000007824 */ /* 0x000fe200078e0207 */
[----:B------:R-:W-:-:S04]  /*0a00*/  UISETP.NE.AND UP0, UPT, UR25, 0x1, UPT ;  /* 0x000000011900788c */ /* 0x000fc8000bf05270 */
[----:B------:R3:W-:Y:S05]  /*0a10*/  STS [R0+0x200], RZ ;  /* 0x000200ff00007388 */ /* 0x0007ea0000000800 */
[----:B------:R-:W-:Y:S05]  /*0a20*/  BRA.U !UP0, `(.L_x_147) ;  /* 0x0000000108107547 */ /* 0x000fea000b800000 */
[----:B------:R-:W-:Y:S01]  /*0a30*/  UISETP.NE.AND UP0, UPT, UR25, 0x2, UPT ;  /* 0x000000021900788c */ /* 0x000fe2000bf05270 */
[----:B------:R0:W-:Y:S05]  /*0a40*/  STS [R0+0x600], RZ ;  /* 0x000600ff00007388 */ /* 0x0001ea0000000800 */
[----:B------:R-:W-:-:S13]  /*0a50*/  PLOP3.LUT P0, PT, PT, PT, UP0, 0x80, 0x8 ;  /* 0x000000000008781c */ /* 0x000fda0003f0f008 */
[----:B------:R0:W-:Y:S02]  /*0a60*/  @P0 STS [R0+0xa00], RZ ;  /* 0x000a00ff00000388 */ /* 0x0001e40000000800 */
.L_x_147:
[----:B------:R-:W-:Y:S05]  /*0a70*/  BSYNC.RECONVERGENT B0 ;  /* 0x0000000000007941 */ /* 0x000fea0003800200 */
.L_x_146:
[----:B------:R-:W5:Y:S01]  /*0a80*/  LDCU.64 UR14, c[0x0][0x390] ;  /* 0x00007200ff0e77ac */ /* 0x000f620008000a00 */
[----:B------:R-:W-:Y:S02]  /*0a90*/  USHF.L.U32 UR4, UR6, 0x1e, URZ ;  /* 0x0000001e06047899 */ /* 0x000fe400080006ff */
[----:B------:R-:W-:Y:S02]  /*0aa0*/  USHF.L.U64.HI UR5, UR6, 0x1e, UR7 ;  /* 0x0000001e06057899 */ /* 0x000fe40008010207 */
[----:B-----5:R-:W-:-:S04]  /*0ab0*/  UIADD3 UR4, UP0, UPT, -UR4, UR14, URZ ;  /* 0x0000000e04047290 */ /* 0x020fc8000ff1e1ff */
[----:B------:R-:W-:Y:S02]  /*0ac0*/  UIADD3.X UR5, UPT, UPT, ~UR5, UR15, URZ, UP0, !UPT ;  /* 0x0000000f05057290 */ /* 0x000fe400087fe5ff */
[----:B------:R-:W-:-:S04]  /*0ad0*/  UISETP.LT.U32.AND UP0, UPT, UR4, 0x40000000, UPT ;  /* 0x400000000400788c */ /* 0x000fc8000bf01070 */
[----:B------:R-:W-:-:S04]  /*0ae0*/  UISETP.LT.U32.AND.EX UP0, UPT, UR5, URZ, UPT, UP0 ;  /* 0x000000ff0500728c */ /* 0x000fc8000bf01100 */
[----:B------:R-:W-:Y:S02]  /*0af0*/  USEL UR13, UR4, 0x40000000, UP0 ;  /* 0x40000000040d7887 */ /* 0x000fe40008000000 */
[----:B------:R-:W-:Y:S02]  /*0b00*/  USEL UR14, UR5, URZ, UP0 ;  /* 0x000000ff050e7287 */ /* 0x000fe40008000000 */
[----:B------:R-:W-:-:S04]  /*0b10*/  UISETP.GT.U32.AND UP0, UPT, UR13, UR8, UPT ;  /* 0x000000080d00728c */ /* 0x000fc8000bf04070 */
[----:B------:R-:W-:Y:S01]  /*0b20*/  UISETP.GT.U32.AND.EX UP0, UPT, UR14, URZ, UPT, UP0 ;  /* 0x000000ff0e00728c */ /* 0x000fe2000bf04100 */
[----:B------:R-:W-:Y:S08]  /*0b30*/  BAR.SYNC.DEFER_BLOCKING 0x0 ;  /* 0x0000000000007b1d */ /* 0x000ff00000010000 */
[----:B------:R-:W-:Y:S06]  /*0b40*/  BAR.SYNC.DEFER_BLOCKING 0x0 ;  /* 0x0000000000007b1d */ /* 0x000fec0000010000 */
[----:B------:R-:W-:Y:S05]  /*0b50*/  BRA.U !UP0, `(.L_x_155) ;  /* 0x0000000d08607547 */ /* 0x000fea000b800000 */
[----:B------:R-:W-:Y:S01]  /*0b60*/  UMOV UR10, UR8 ;  /* 0x00000008000a7c82 */ /* 0x000fe20008000000 */
[----:B------:R-:W-:-:S05]  /*0b70*/  UMOV UR5, URZ ;  /* 0x000000ff00057c82 */ /* 0x000fca0008000000 */
.L_x_160:
[----:B-----5:R-:W5:Y:S01]  /*0b80*/  LDCU.64 UR18, c[0x0][0x390] ;  /* 0x00007200ff1277ac */ /* 0x020f620008000a00 */
[----:B------:R-:W-:Y:S02]  /*0b90*/  USHF.L.U32 UR15, UR6, 0x1e, URZ ;  /* 0x0000001e060f7899 */ /* 0x000fe400080006ff */
[----:B------:R-:W-:Y:S02]  /*0ba0*/  USHF.L.U64.HI UR16, UR6, 0x1e, UR7 ;  /* 0x0000001e06107899 */ /* 0x000fe40008010207 */
[----:B------:R-:W-:-:S04]  /*0bb0*/  UIADD3 UR15, UP0, UPT, UR10, UR15, URZ ;  /* 0x0000000f0a0f7290 */ /* 0x000fc8000ff1e0ff */
[----:B------:R-:W-:Y:S02]  /*0bc0*/  UIADD3.X UR16, UPT, UPT, UR5, UR16, URZ, UP0, !UPT ;  /* 0x0000001005107290 */ /* 0x000fe400087fe4ff */
[----:B------:R-:W-:Y:S02]  /*0bd0*/  ULEA UR10, UP0, UR28, UR10, 0xb ;  /* 0x0000000a1c0a7291 */ /* 0x000fe4000f8058ff */
[----:B-----5:R-:W-:Y:S02]  /*0be0*/  UIADD3 UR17, UP1, UPT, -UR15, UR18, URZ ;  /* 0x000000120f117290 */ /* 0x020fe4000ff3e1ff */
[----:B------:R-:W-:Y:S02]  /*0bf0*/  UIADD3.X UR5, UPT, UPT, URZ, UR5, URZ, UP0, !UPT ;  /* 0x00000005ff057290 */ /* 0x000fe400087fe4ff */
[----:B------:R-:W-:Y:S02]  /*0c00*/  UIADD3.X UR4, UPT, UPT, ~UR16, UR19, URZ, UP1, !UPT ;  /* 0x0000001310047290 */ /* 0x000fe40008ffe5ff */
[----:B------:R-:W-:-:S02]  /*0c10*/  UISETP.GE.U32.AND UP1, UPT, UR17, 0x800, UPT ;  /* 0x000008001100788c */ /* 0x000fc4000bf26070 */
[----:B------:R-:W-:Y:S02]  /*0c20*/  UISETP.GE.U32.AND UP0, UPT, UR10, UR13, UPT ;  /* 0x0000000d0a00728c */ /* 0x000fe4000bf06070 */
[----:B------:R-:W-:Y:S02]  /*0c30*/  UISETP.GE.U32.AND.EX UP1, UPT, UR4, URZ, UPT, UP1 ;  /* 0x000000ff0400728c */ /* 0x000fe4000bf26110 */
[----:B------:R-:W-:-:S07]  /*0c40*/  UISETP.GE.U32.AND.EX UP0, UPT, UR5, UR14, UPT, UP0 ;  /* 0x0000000e0500728c */ /* 0x000fce000bf06100 */
[----:B0-----:R-:W-:Y:S05]  /*0c50*/  BRA.U !UP1, `(.L_x_156) ;  /* 0x0000000109507547 */ /* 0x001fea000b800000 */
[----:B01234-:R-:W0:Y:S02]  /*0c60*/  LDC.64 R2, c[0x0][0x388] ;  /* 0x0000e200ff027b82 */ /* 0x01fe240000000a00 */
[----:B0-----:R-:W-:-:S04]  /*0c70*/  IADD3 R2, P0, P1, R2, UR15, R5 ;  /* 0x0000000f02027c10 */ /* 0x001fc8000f91e005 */
[----:B------:R-:W-:-:S05]  /*0c80*/  IADD3.X R3, PT, PT, R3, UR16, RZ, P0, P1 ;  /* 0x0000001003037c10 */ /* 0x000fca00087e24ff */
        /* <DEDUP_REMOVED lines=17> */
.L_x_156:
[----:B01234-:R-:W0:Y:S01]  /*0da0*/  LDC.64 R2, c[0x0][0x388] ;  /* 0x0000e200ff027b82 */ /* 0x01fe220000000a00 */
[C---:B------:R-:W-:Y:S01]  /*0db0*/  VIADD R0, R5.reuse, 0x100 ;  /* 0x0000010005007836 */ /* 0x040fe20000000000 */
[C---:B------:R-:W-:Y:S01]  /*0dc0*/  ISETP.GE.AND P1, PT, R5.reuse, UR17, PT ;  /* 0x0000001105007c0c */ /* 0x040fe2000bf26270 */
[C---:B------:R-:W-:Y:S02]  /*0dd0*/  VIADD R6, R5.reuse, 0x80 ;  /* 0x0000008005067836 */ /* 0x040fe40000000000 */
[----:B------:R-:W-:Y:S01]  /*0de0*/  IMAD.MOV.U32 R11, RZ, RZ, 0x7f ;  /* 0x0000007fff0b7424 */ /* 0x000fe200078e00ff */
[----:B------:R-:W-:Y:S01]  /*0df0*/  ISETP.GE.AND P3, PT, R0, UR17, PT ;  /* 0x0000001100007c0c */ /* 0x000fe2000bf66270 */
[C---:B------:R-:W-:Y:S01]  /*0e00*/  VIADD R0, R5.reuse, 0x280 ;  /* 0x0000028005007836 */ /* 0x040fe20000000000 */
[----:B------:R-:W-:Y:S01]  /*0e10*/  ISETP.GE.AND P2, PT, R6, UR17, PT ;  /* 0x0000001106007c0c */ /* 0x000fe2000bf46270 */
[----:B------:R-:W-:Y:S02]  /*0e20*/  VIADD R4, R5, 0x180 ;  /* 0x0000018005047836 */ /* 0x000fe40000000000 */
[----:B------:R-:W-:-:S02]  /*0e30*/  IMAD.MOV.U32 R10, RZ, RZ, 0x7f ;  /* 0x0000007fff0a7424 */ /* 0x000fc400078e00ff */
[----:B------:R-:W-:Y:S01]  /*0e40*/  IMAD.MOV.U32 R12, RZ, RZ, 0x7f ;  /* 0x0000007fff0c7424 */ /* 0x000fe200078e00ff */
[----:B------:R-:W-:Y:S01]  /*0e50*/  ISETP.GE.AND P4, PT, R4, UR17, PT ;  /* 0x0000001104007c0c */ /* 0x000fe2000bf86270 */
[----:B------:R-:W-:Y:S01]  /*0e60*/  VIADD R4, R5, 0x200 ;  /* 0x0000020005047836 */ /* 0x000fe20000000000 */
[----:B0-----:R-:W-:-:S04]  /*0e70*/  IADD3 R2, P0, P5, R2, UR15, R5 ;  /* 0x0000000f02027c10 */ /* 0x001fc8000fd1e005 */
[----:B------:R-:W-:Y:S02]  /*0e80*/  IADD3.X R3, PT, PT, R3, UR16, RZ, P0, P5 ;  /* 0x0000001003037c10 */ /* 0x000fe400087ea4ff */
[----:B------:R-:W-:Y:S02]  /*0e90*/  ISETP.GE.AND P0, PT, R0, UR17, PT ;  /* 0x0000001100007c0c */ /* 0x000fe4000bf06270 */
[C---:B------:R-:W-:Y:S01]  /*0ea0*/  IADD3 R0, PT, PT, R5.reuse, 0x300, RZ ;  /* 0x0000030005007810 */ /* 0x040fe20007ffe0ff */
[----:B------:R1:W5:Y:S01]  /*0eb0*/  @!P1 LDG.E.U8 R11, desc[UR20][R2.64] ;  /* 0x00000014020b9981 */ /* 0x000362000c1e1100 */
[----:B------:R-:W-:Y:S02]  /*0ec0*/  ISETP.GE.AND P5, PT, R4, UR17, PT ;  /* 0x0000001104007c0c */ /* 0x000fe4000bfa6270 */
[----:B------:R-:W-:Y:S01]  /*0ed0*/  ISETP.GE.AND P1, PT, R0, UR17, PT ;  /* 0x0000001100007c0c */ /* 0x000fe2000bf26270 */
[C---:B------:R-:W-:Y:S01]  /*0ee0*/  VIADD R0, R5.reuse, 0x380 ;  /* 0x0000038005007836 */ /* 0x040fe20000000000 */
[----:B------:R1:W5:Y:S04]  /*0ef0*/  @!P2 LDG.E.U8 R10, desc[UR20][R2.64+0x80] ;  /* 0x00008014020aa981 */ /* 0x000368000c1e1100 */
[----:B------:R-:W-:Y:S01]  /*0f00*/  ISETP.GE.AND P2, PT, R0, UR17, PT ;  /* 0x0000001100007c0c */ /* 0x000fe2000bf46270 */
[----:B------:R-:W-:Y:S01]  /*0f10*/  IMAD.MOV.U32 R13, RZ, RZ, 0x7f ;  /* 0x0000007fff0d7424 */ /* 0x000fe200078e00ff */
[C---:B------:R-:W-:Y:S01]  /*0f20*/  LOP3.LUT R0, R5.reuse, 0x400, RZ, 0xfc, !PT ;  /* 0x0000040005007812 */ /* 0x040fe200078efcff */
[----:B------:R1:W5:Y:S03]  /*0f30*/  @!P3 LDG.E.U8 R12, desc[UR20][R2.64+0x100] ;  /* 0x00010014020cb981 */ /* 0x000366000c1e1100 */
[----:B------:R-:W-:Y:S01]  /*0f40*/  ISETP.GE.AND P3, PT, R0, UR17, PT ;  /* 0x0000001100007c0c */ /* 0x000fe2000bf66270 */
[----:B------:R-:W-:Y:S01]  /*0f50*/  VIADD R0, R5, 0x480 ;  /* 0x0000048005007836 */ /* 0x000fe20000000000 */
[----:B------:R1:W5:Y:S01]  /*0f60*/  @!P4 LDG.E.U8 R13, desc[UR20][R2.64+0x180] ;  /* 0x00018014020dc981 */ /* 0x000362000c1e1100 */
[----:B------:R-:W-:-:S03]  /*0f70*/  IMAD.MOV.U32 R14, RZ, RZ, 0x7f ;  /* 0x0000007fff0e7424 */ /* 0x000fc600078e00ff */
[----:B------:R-:W-:Y:S01]  /*0f80*/  ISETP.GE.AND P4, PT, R0, UR17, PT ;  /* 0x0000001100007c0c */ /* 0x000fe2000bf86270 */
[C---:B------:R-:W-:Y:S02]  /*0f90*/  VIADD R0, R5.reuse, 0x500 ;  /* 0x0000050005007836 */ /* 0x040fe40000000000 */
[----:B------:R-:W-:Y:S01]  /*0fa0*/  IMAD.MOV.U32 R16, RZ, RZ, 0x7f ;  /* 0x0000007fff107424 */ /* 0x000fe200078e00ff */
[----:B------:R1:W5:Y:S01]  /*0fb0*/  @!P5 LDG.E.U8 R14, desc[UR20][R2.64+0x200] ;  /* 0x00020014020ed981 */ /* 0x000362000c1e1100 */
[----:B------:R-:W-:Y:S01]  /*0fc0*/  IMAD.MOV.U32 R19, RZ, RZ, 0x7f ;  /* 0x0000007fff137424 */ /* 0x000fe200078e00ff */
[----:B------:R-:W-:Y:S01]  /*0fd0*/  ISETP.GE.AND P5, PT, R0, UR17, PT ;  /* 0x0000001100007c0c */ /* 0x000fe2000bfa6270 */
[C---:B------:R-:W-:Y:S02]  /*0fe0*/  VIADD R0, R5.reuse, 0x580 ;  /* 0x0000058005007836 */ /* 0x040fe40000000000 */
[----:B------:R-:W-:Y:S02]  /*0ff0*/  HFMA2 R15, -RZ, RZ, 0, 7.569789886474609375e-06 ;  /* 0x0000007fff0f7431 */ /* 0x000fe400000001ff */
[C---:B------:R-:W-:Y:S01]  /*1000*/  VIADD R4, R5.reuse, 0x600 ;  /* 0x0000060005047836 */ /* 0x040fe20000000000 */
[----:B------:R1:W5:Y:S01]  /*1010*/  @!P0 LDG.E.U8 R16, desc[UR20][R2.64+0x280] ;  /* 0x0002801402108981 */ /* 0x000362000c1e1100 */
[----:B------:R-:W-:Y:S01]  /*1020*/  IMAD.MOV.U32 R20, RZ, RZ, 0x7f ;  /* 0x0000007fff147424 */ /* 0x000fe200078e00ff */
[----:B------:R-:W-:Y:S01]  /*1030*/  ISETP.GE.AND P0, PT, R0, UR17, PT ;  /* 0x0000001100007c0c */ /* 0x000fe2000bf06270 */
[----:B------:R-:W-:Y:S01]  /*1040*/  IMAD.MOV.U32 R9, RZ, RZ, 0x7f ;  /* 0x0000007fff097424 */ /* 0x000fe200078e00ff */
[----:B------:R1:W5:Y:S01]  /*1050*/  @!P1 LDG.E.U8 R19, desc[UR20][R2.64+0x300] ;  /* 0x0003001402139981 */ /* 0x000362000c1e1100 */
[----:B------:R-:W-:Y:S01]  /*1060*/  ISETP.GE.AND P1, PT, R4, UR17, PT ;  /* 0x0000001104007c0c */ /* 0x000fe2000bf26270 */
[----:B------:R-:W-:-:S02]  /*1070*/  VIADD R0, R5, 0x680 ;  /* 0x0000068005007836 */ /* 0x000fc40000000000 */
[----:B------:R-:W-:Y:S01]  /*1080*/  VIADD R4, R5, 0x700 ;  /* 0x0000070005047836 */ /* 0x000fe20000000000 */
[----:B------:R1:W5:Y:S02]  /*1090*/  @!P2 LDG.E.U8 R20, desc[UR20][R2.64+0x380] ;  /* 0x000380140214a981 */ /* 0x000364000c1e1100 */
[----:B------:R-:W-:Y:S02]  /*10a0*/  ISETP.GE.AND P2, PT, R0, UR17, PT ;  /* 0x0000001100007c0c */ /* 0x000fe4000bf46270 */
[----:B------:R1:W5:Y:S01]  /*10b0*/  @!P3 LDG.E.U8 R15, desc[UR20][R2.64+0x400] ;  /* 0x00040014020fb981 */ /* 0x000362000c1e1100 */
[----:B------:R-:W-:-:S03]  /*10c0*/  ISETP.GE.AND P3, PT, R4, UR17, PT ;  /* 0x0000001104007c0c */ /* 0x000fc6000bf66270 */
[----:B------:R1:W5:Y:S01]  /*10d0*/  @!P4 LDG.E.U8 R9, desc[UR20][R2.64+0x480] ;  /* 0x000480140209c981 */ /* 0x000362000c1e1100 */
[----:B------:R-:W-:Y:S01]  /*10e0*/  ISETP.GE.AND P4, PT, R18, UR17, PT ;  /* 0x0000001112007c0c */ /* 0x000fe2000bf86270 */
[----:B------:R-:W-:Y:S02]  /*10f0*/  IMAD.MOV.U32 R8, RZ, RZ, 0x7f ;  /* 0x0000007fff087424 */ /* 0x000fe400078e00ff */
[----:B------:R-:W-:Y:S02]  /*1100*/  IMAD.MOV.U32 R7, RZ, RZ, 0x7f ;  /* 0x0000007fff077424 */ /* 0x000fe400078e00ff */
[----:B------:R-:W-:Y:S02]  /*1110*/  IMAD.MOV.U32 R6, RZ, RZ, 0x7f ;  /* 0x0000007fff067424 */ /* 0x000fe400078e00ff */
[----:B------:R-:W-:Y:S01]  /*1120*/  IMAD.MOV.U32 R4, RZ, RZ, 0x7f ;  /* 0x0000007fff047424 */ /* 0x000fe200078e00ff */
[----:B------:R1:W5:Y:S01]  /*1130*/  @!P5 LDG.E.U8 R8, desc[UR20][R2.64+0x500] ;  /* 0x000500140208d981 */ /* 0x000362000c1e1100 */
[----:B------:R-:W-:-:S02]  /*1140*/  IMAD.MOV.U32 R21, RZ, RZ, 0x7f ;  /* 0x0000007fff157424 */ /* 0x000fc400078e00ff */
[----:B------:R-:W-:Y:S01]  /*1150*/  IMAD.MOV.U32 R0, RZ, RZ, 0x7f ;  /* 0x0000007fff007424 */ /* 0x000fe200078e00ff */
[----:B------:R1:W5:Y:S04]  /*1160*/  @!P0 LDG.E.U8 R7, desc[UR20][R2.64+0x580] ;  /* 0x0005801402078981 */ /* 0x000368000c1e1100 */
[----:B------:R1:W5:Y:S04]  /*1170*/  @!P1 LDG.E.U8 R6, desc[UR20][R2.64+0x600] ;  /* 0x0006001402069981 */ /* 0x000368000c1e1100 */
[----:B------:R1:W5:Y:S04]  /*1180*/  @!P2 LDG.E.U8 R4, desc[UR20][R2.64+0x680] ;  /* 0x000680140204a981 */ /* 0x000368000c1e1100 */
[----:B------:R1:W5:Y:S04]  /*1190*/  @!P3 LDG.E.U8 R21, desc[UR20][R2.64+0x700] ;  /* 0x000700140215b981 */ /* 0x000368000c1e1100 */
[----:B------:R1:W5:Y:S02]  /*11a0*/  @!P4 LDG.E.U8 R0, desc[UR20][R2.64+0x780] ;  /* 0x000780140200c981 */ /* 0x000364000c1e1100 */
.L_x_157:
[----:B01----:R-:W0:Y:S02]  /*11b0*/  LDC.64 R2, c[0x0][0x398] ;  /* 0x0000e600ff027b82 */ /* 0x003e240000000a00 */
[----:B0-----:R-:W-:-:S13]  /*11c0*/  ISETP.GT.AND P0, PT, R3, R2, PT ;  /* 0x000000020300720c */ /* 0x001fda0003f04270 */
[----:B------:R-:W-:Y:S05]  /*11d0*/  @!P0 BRA `(.L_x_158) ;  /* 0x0000000400bc8947 */ /* 0x000fea0003800000 */
[----:B------:R-:W0:Y:S01]  /*11e0*/  S2UR UR15, SR_CgaCtaId ;  /* 0x00000000000f79c3 */ /* 0x000e220000008800 */
[----:B-----5:R-:W-:Y:S01]  /*11f0*/  LOP3.LUT R2, R21, 0x80, RZ, 0x3c, !PT ;  /* 0x0000008015027812 */ /* 0x020fe200078e3cff */
[----:B------:R-:W-:Y:S01]  /*1200*/  UMOV UR4, 0x400 ;  /* 0x0000040000047882 */ /* 0x000fe20000000000 */
[----:B------:R-:W-:Y:S01]  /*1210*/  LOP3.LUT R11, R11, 0x80, RZ, 0x3c, !PT ;  /* 0x000000800b0b7812 */ /* 0x000fe200078e3cff */
[----:B------:R-:W1:Y:S01]  /*1220*/  LDCU UR16, c[0x0][0x398] ;  /* 0x00007300ff1077ac */ /* 0x000e620008000800 */
[----:B------:R-:W-:Y:S02]  /*1230*/  LOP3.LUT R10, R10, 0x80, RZ, 0x3c, !PT ;  /* 0x000000800a0a7812 */ /* 0x000fe400078e3cff */
[----:B------:R-:W-:Y:S02]  /*1240*/  LOP3.LUT R0, R0, 0x80, RZ, 0x3c, !PT ;  /* 0x0000008000007812 */ /* 0x000fe400078e3cff */
[----:B------:R-:W-:Y:S02]  /*1250*/  LOP3.LUT R4, R4, 0x80, RZ, 0x3c, !PT ;  /* 0x0000008004047812 */ /* 0x000fe400078e3cff */
[----:B------:R-:W-:-:S02]  /*1260*/  LOP3.LUT R6, R6, 0x80, RZ, 0x3c, !PT ;  /* 0x0000008006067812 */ /* 0x000fc400078e3cff */
[----:B------:R-:W-:Y:S02]  /*1270*/  LOP3.LUT R7, R7, 0x80, RZ, 0x3c, !PT ;  /* 0x0000008007077812 */ /* 0x000fe400078e3cff */
[----:B------:R-:W-:Y:S02]  /*1280*/  LOP3.LUT R8, R8, 0x80, RZ, 0x3c, !PT ;  /* 0x0000008008087812 */ /* 0x000fe400078e3cff */
[----:B------:R-:W-:Y:S02]  /*1290*/  LOP3.LUT R9, R9, 0x80, RZ, 0x3c, !PT ;  /* 0x0000008009097812 */ /* 0x000fe400078e3cff */
[----:B------:R-:W-:Y:S02]  /*12a0*/  LOP3.LUT R15, R15, 0x80, RZ, 0x3c, !PT ;  /* 0x000000800f0f7812 */ /* 0x000fe400078e3cff */
[----:B------:R-:W-:Y:S02]  /*12b0*/  LOP3.LUT R20, R20, 0x80, RZ, 0x3c, !PT ;  /* 0x0000008014147812 */ /* 0x000fe400078e3cff */
[----:B------:R-:W-:Y:S01]  /*12c0*/  LOP3.LUT R19, R19, 0x80, RZ, 0x3c, !PT ;  /* 0x0000008013137812 */ /* 0x000fe200078e3cff */
[----:B0-----:R-:W-:Y:S01]  /*12d0*/  ULEA UR15, UR15, UR4, 0x18 ;  /* 0x000000040f0f7291 */ /* 0x001fe2000f8ec0ff */
[----:B------:R-:W-:-:S02]  /*12e0*/  LOP3.LUT R16, R16, 0x80, RZ, 0x3c, !PT ;  /* 0x0000008010107812 */ /* 0x000fc400078e3cff */
[----:B------:R-:W-:Y:S01]  /*12f0*/  LOP3.LUT R21, R14, 0x80, RZ, 0x3c, !PT ;  /* 0x000000800e157812 */ /* 0x000fe200078e3cff */
[----:B------:R-:W-:Y:S01]  /*1300*/  UMOV UR4, URZ ;  /* 0x000000ff00047c82 */ /* 0x000fe20008000000 */
[----:B------:R-:W-:Y:S02]  /*1310*/  LOP3.LUT R22, R13, 0x80, RZ, 0x3c, !PT ;  /* 0x000000800d167812 */ /* 0x000fe400078e3cff */
        /* <DEDUP_REMOVED lines=16> */
[----:B-1----:R-:W-:-:S07]  /*1420*/  LOP3.LUT R0, R0, 0xff, RZ, 0xc0, !PT ;  /* 0x000000ff00007812 */ /* 0x002fce00078ec0ff */
.L_x_159:
[----:B0-----:R-:W-:Y:S01]  /*1430*/  IMAD R22, RZ, RZ, -UR16 ;  /* 0x80000010ff167e24 */ /* 0x001fe2000f8e02ff */
[----:B------:R-:W-:Y:S01]  /*1440*/  ULOP3.LUT UR18, UR16, 0xff, URZ, 0xc0, !UPT ;  /* 0x000000ff10127892 */ /* 0x000fe2000f8ec0ff */
[----:B------:R-:W-:Y:S01]  /*1450*/  MOV R24, 0xffffffff ;  /* 0xffffffff00187802 */ /* 0x000fe20000000f00 */
[----:B------:R-:W-:Y:S02]  /*1460*/  ULEA UR17, UR4, UR15, 0xa ;  /* 0x0000000f04117291 */ /* 0x000fe4000f8e50ff */
[----:B------:R-:W-:Y:S01]  /*1470*/  VIADDMNMX R21, R22, R3, 0x8, PT ;  /* 0x0000000816157446 */ /* 0x000fe20003800103 */
[----:B------:R-:W-:Y:S01]  /*1480*/  UIADD3 UR16, UPT, UPT, UR16, 0x8, URZ ;  /* 0x0000000810107890 */ /* 0x000fe2000fffe0ff */
[----:B------:R-:W-:Y:S01]  /*1490*/  SHF.R.U32.HI R22, RZ, UR18, R14 ;  /* 0x00000012ff167c19 */ /* 0x000fe2000801160e */
[----:B------:R-:W-:Y:S01]  /*14a0*/  UIADD3 UR4, UPT, UPT, UR4, 0x1, URZ ;  /* 0x0000000104047890 */ /* 0x000fe2000fffe0ff */
[----:B------:R-:W-:Y:S02]  /*14b0*/  SHF.L.U32 R21, R24, R21, RZ ;  /* 0x0000001518157219 */ /* 0x000fe400000006ff */
[----:B------:R-:W-:-:S02]  /*14c0*/  SHF.R.U32.HI R24, RZ, UR18, R13 ;  /* 0x00000012ff187c19 */ /* 0x000fc4000801160d */
[----:B------:R-:W-:Y:S02]  /*14d0*/  SHF.R.U32.HI R26, RZ, UR18, R12 ;  /* 0x00000012ff1a7c19 */ /* 0x000fe4000801160c */
[-C--:B------:R-:W-:Y:S02]  /*14e0*/  LOP3.LUT R22, R22, R21.reuse, RZ, 0x30, !PT ;  /* 0x0000001516167212 */ /* 0x080fe400078e30ff */
[-C--:B------:R-:W-:Y:S02]  /*14f0*/  LOP3.LUT R24, R24, R21.reuse, RZ, 0x30, !PT ;  /* 0x0000001518187212 */ /* 0x080fe400078e30ff */
[----:B------:R-:W-:Y:S02]  /*1500*/  LOP3.LUT R26, R26, R21, RZ, 0x30, !PT ;  /* 0x000000151a1a7212 */ /* 0x000fe400078e30ff */
[----:B------:R-:W-:Y:S02]  /*1510*/  LEA R22, R22, UR17, 0x2 ;  /* 0x0000001116167c11 */ /* 0x000fe4000f8e10ff */
[----:B------:R-:W-:-:S02]  /*1520*/  SHF.R.U32.HI R28, RZ, UR18, R11 ;  /* 0x00000012ff1c7c19 */ /* 0x000fc4000801160b */
[----:B------:R-:W-:Y:S01]  /*1530*/  LEA R24, R24, UR17, 0x2 ;  /* 0x0000001118187c11 */ /* 0x000fe2000f8e10ff */
[----:B------:R0:W-:Y:S01]  /*1540*/  ATOMS.POPC.INC.32 RZ, [R22+URZ] ;  /* 0x0000000016ff7f8c */ /* 0x0001e2000d8000ff */
[----:B------:R-:W-:Y:S02]  /*1550*/  SHF.R.U32.HI R23, RZ, UR18, R10 ;  /* 0x00000012ff177c19 */ /* 0x000fe4000801160a */
[----:B------:R-:W-:Y:S01]  /*1560*/  LEA R26, R26, UR17, 0x2 ;  /* 0x000000111a1a7c11 */ /* 0x000fe2000f8e10ff */
[----:B------:R1:W-:Y:S01]  /*1570*/  ATOMS.POPC.INC.32 RZ, [R24+URZ] ;  /* 0x0000000018ff7f8c */ /* 0x0003e2000d8000ff */
[----:B------:R-:W-:Y:S02]  /*1580*/  SHF.R.U32.HI R25, RZ, UR18, R16 ;  /* 0x00000012ff197c19 */ /* 0x000fe40008011610 */
[----:B------:R-:W-:Y:S01]  /*1590*/  LOP3.LUT R28, R28, R21, RZ, 0x30, !PT ;  /* 0x000000151c1c7212 */ /* 0x000fe200078e30ff */
[----:B------:R2:W-:Y:S01]  /*15a0*/  ATOMS.POPC.INC.32 RZ, [R26+URZ] ;  /* 0x000000001aff7f8c */ /* 0x0005e2000d8000ff */
[----:B------:R-:W-:-:S02]  /*15b0*/  SHF.R.U32.HI R27, RZ, UR18, R19 ;  /* 0x00000012ff1b7c19 */ /* 0x000fc40008011613 */
[-C--:B------:R-:W-:Y:S02]  /*15c0*/  LOP3.LUT R23, R23, R21.reuse, RZ, 0x30, !PT ;  /* 0x0000001517177212 */ /* 0x080fe400078e30ff */
[----:B0-----:R-:W-:Y:S02]  /*15d0*/  SHF.R.U32.HI R22, RZ, UR18, R20 ;  /* 0x00000012ff167c19 */ /* 0x001fe40008011614 */
[----:B-1----:R-:W-:Y:S02]  /*15e0*/  SHF.R.U32.HI R24, RZ, UR18, R15 ;  /* 0x00000012ff187c19 */ /* 0x002fe4000801160f */
[----:B------:R-:W-:Y:S02]  /*15f0*/  LOP3.LUT R25, R25, R21, RZ, 0x30, !PT ;  /* 0x0000001519197212 */ /* 0x000fe400078e30ff */
[----:B------:R-:W-:Y:S02]  /*1600*/  LEA R28, R28, UR17, 0x2 ;  /* 0x000000111c1c7c11 */ /* 0x000fe4000f8e10ff */
[----:B--2---:R-:W-:-:S02]  /*1610*/  SHF.R.U32.HI R26, RZ, UR18, R9 ;  /* 0x00000012ff1a7c19 */ /* 0x004fc40008011609 */
[-C--:B------:R-:W-:Y:S01]  /*1620*/  LOP3.LUT R27, R27, R21.reuse, RZ, 0x30, !PT ;  /* 0x000000151b1b7212 */ /* 0x080fe200078e30ff */
[----:B------:R-:W-:Y:S01]  /*1630*/  ATOMS.POPC.INC.32 RZ, [R28+URZ] ;  /* 0x000000001cff7f8c */ /* 0x000fe2000d8000ff */
[----:B------:R-:W-:Y:S02]  /*1640*/  LEA R23, R23, UR17, 0x2 ;  /* 0x0000001117177c11 */ /* 0x000fe4000f8e10ff */
[----:B------:R-:W-:Y:S02]  /*1650*/  SHF.R.U32.HI R29, RZ, UR18, R8 ;  /* 0x00000012ff1d7c19 */ /* 0x000fe40008011608 */
[-C--:B------:R-:W-:Y:S01]  /*1660*/  LOP3.LUT R22, R22, R21.reuse, RZ, 0x30, !PT ;  /* 0x0000001516167212 */ /* 0x080fe200078e30ff */
[----:B------:R0:W-:Y:S01]  /*1670*/  ATOMS.POPC.INC.32 RZ, [R23+URZ] ;  /* 0x0000000017ff7f8c */ /* 0x0001e2000d8000ff */
[----:B------:R-:W-:Y:S02]  /*1680*/  LOP3.LUT R24, R24, R21, RZ, 0x30, !PT ;  /* 0x0000001518187212 */ /* 0x000fe400078e30ff */
[----:B------:R-:W-:-:S02]  /*1690*/  LEA R25, R25, UR17, 0x2 ;  /* 0x0000001119197c11 */ /* 0x000fc4000f8e10ff */
[-C--:B------:R-:W-:Y:S02]  /*16a0*/  LOP3.LUT R26, R26, R21.reuse, RZ, 0x30, !PT ;  /* 0x000000151a1a7212 */ /* 0x080fe400078e30ff */
[----:B------:R-:W-:Y:S01]  /*16b0*/  LEA R27, R27, UR17, 0x2 ;  /* 0x000000111b1b7c11 */ /* 0x000fe2000f8e10ff */
[----:B------:R-:W-:Y:S01]  /*16c0*/  ATOMS.POPC.INC.32 RZ, [R25+URZ] ;  /* 0x0000000019ff7f8c */ /* 0x000fe2000d8000ff */
[----:B------:R-:W-:Y:S02]  /*16d0*/  LOP3.LUT R29, R29, R21, RZ, 0x30, !PT ;  /* 0x000000151d1d7212 */ /* 0x000fe400078e30ff */
[----:B------:R-:W-:Y:S01]  /*16e0*/  LEA R22, R22, UR17, 0x2 ;  /* 0x0000001116167c11 */ /* 0x000fe2000f8e10ff */
[----:B------:R1:W-:Y:S01]  /*16f0*/  ATOMS.POPC.INC.32 RZ, [R27+URZ] ;  /* 0x000000001bff7f8c */ /* 0x0003e2000d8000ff */
[----:B0-----:R-:W-:Y:S02]  /*1700*/  LEA R23, R24, UR17, 0x2 ;  /* 0x0000001118177c11 */ /* 0x001fe4000f8e10ff */
[----:B------:R-:W-:Y:S01]  /*1710*/  LEA R26, R26, UR17, 0x2 ;  /* 0x000000111a1a7c11 */ /* 0x000fe2000f8e10ff */
[----:B------:R0:W-:Y:S01]  /*1720*/  ATOMS.POPC.INC.32 RZ, [R22+URZ] ;  /* 0x0000000016ff7f8c */ /* 0x0001e2000d8000ff */
[----:B------:R-:W-:-:S02]  /*1730*/  LEA R29, R29, UR17, 0x2 ;  /* 0x000000111d1d7c11 */ /* 0x000fc4000f8e10ff */
[----:B------:R-:W-:Y:S01]  /*1740*/  SHF.R.U32.HI R24, RZ, UR18, R7 ;  /* 0x00000012ff187c19 */ /* 0x000fe20008011607 */
[----:B------:R-:W-:Y:S01]  /*1750*/  ATOMS.POPC.INC.32 RZ, [R23+URZ] ;  /* 0x0000000017ff7f8c */ /* 0x000fe2000d8000ff */
[----:B------:R-:W-:Y:S02]  /*1760*/  SHF.R.U32.HI R28, RZ, UR18, R6 ;  /* 0x00000012ff1c7c19 */ /* 0x000fe40008011606 */
[----:B-1----:R-:W-:Y:S01]  /*1770*/  SHF.R.U32.HI R27, RZ, UR18, R4 ;  /* 0x00000012ff1b7c19 */ /* 0x002fe20008011604 */
[----:B------:R1:W-:Y:S01]  /*1780*/  ATOMS.POPC.INC.32 RZ, [R26+URZ] ;  /* 0x000000001aff7f8c */ /* 0x0003e2000d8000ff */
[-C--:B------:R-:W-:Y:S02]  /*1790*/  LOP3.LUT R25, R24, R21.reuse, RZ, 0x30, !PT ;  /* 0x0000001518197212 */ /* 0x080fe400078e30ff */
[----:B0-----:R-:W-:Y:S01]  /*17a0*/  LOP3.LUT R22, R28, R21, RZ, 0x30, !PT ;  /* 0x000000151c167212 */ /* 0x001fe200078e30ff */
[----:B------:R0:W-:Y:S01]  /*17b0*/  ATOMS.POPC.INC.32 RZ, [R29+URZ] ;  /* 0x000000001dff7f8c */ /* 0x0001e2000d8000ff */
[----:B------:R-:W-:-:S02]  /*17c0*/  ISETP.LE.AND P0, PT, R3, UR16, PT ;  /* 0x0000001003007c0c */ /* 0x000fc4000bf03270 */
[-C--:B------:R-:W-:Y:S02]  /*17d0*/  LOP3.LUT R24, R27, R21.reuse, RZ, 0x30, !PT ;  /* 0x000000151b187212 */ /* 0x080fe400078e30ff */
[----:B-1----:R-:W-:Y:S02]  /*17e0*/  SHF.R.U32.HI R26, RZ, UR18, R2 ;  /* 0x00000012ff1a7c19 */ /* 0x002fe40008011602 */
[----:B------:R-:W-:Y:S02]  /*17f0*/  LEA R25, R25, UR17, 0x2 ;  /* 0x0000001119197c11 */ /* 0x000fe4000f8e10ff */
[----:B0-----:R-:W-:Y:S02]  /*1800*/  SHF.R.U32.HI R29, RZ, UR18, R0 ;  /* 0x00000012ff1d7c19 */ /* 0x001fe40008011600 */
[-C--:B------:R-:W-:Y:S01]  /*1810*/  LOP3.LUT R23, R26, R21.reuse, RZ, 0x30, !PT ;  /* 0x000000151a177212 */ /* 0x080fe200078e30ff */
[----:B------:R0:W-:Y:S01]  /*1820*/  ATOMS.POPC.INC.32 RZ, [R25+URZ] ;  /* 0x0000000019ff7f8c */ /* 0x0001e2000d8000ff */
[----:B------:R-:W-:-:S02]  /*1830*/  LOP3.LUT R21, R29, R21, RZ, 0x30, !PT ;  /* 0x000000151d157212 */ /* 0x000fc400078e30ff */
[----:B------:R-:W-:Y:S02]  /*1840*/  LEA R22, R22, UR17, 0x2 ;  /* 0x0000001116167c11 */ /* 0x000fe4000f8e10ff */
[----:B------:R-:W-:Y:S02]  /*1850*/  LEA R24, R24, UR17, 0x2 ;  /* 0x0000001118187c11 */ /* 0x000fe4000f8e10ff */
[----:B------:R-:W-:Y:S01]  /*1860*/  LEA R23, R23, UR17, 0x2 ;  /* 0x0000001117177c11 */ /* 0x000fe2000f8e10ff */
[----:B------:R0:W-:Y:S01]  /*1870*/  ATOMS.POPC.INC.32 RZ, [R22+URZ] ;  /* 0x0000000016ff7f8c */ /* 0x0001e2000d8000ff */
[----:B------:R-:W-:-:S03]  /*1880*/  LEA R21, R21, UR17, 0x2 ;  /* 0x0000001115157c11 */ /* 0x000fc6000f8e10ff */
[----:B------:R0:W-:Y:S04]  /*1890*/  ATOMS.POPC.INC.32 RZ, [R24+URZ] ;  /* 0x0000000018ff7f8c */ /* 0x0001e8000d8000ff */
[----:B------:R0:W-:Y:S04]  /*18a0*/  ATOMS.POPC.INC.32 RZ, [R23+URZ] ;  /* 0x0000000017ff7f8c */ /* 0x0001e8000d8000ff */
[----:B------:R0:W-:Y:S01]  /*18b0*/  ATOMS.POPC.INC.32 RZ, [R21+URZ] ;  /* 0x0000000015ff7f8c */ /* 0x0001e2000d8000ff */
[----:B------:R-:W-:Y:S05]  /*18c0*/  @!P0 BRA `(.L_x_159) ;  /* 0xfffffff800d88947 */ /* 0x000fea000383ffff */
.L_x_158:
[----:B------:R-:W-:Y:S05]  /*18d0*/  BRA.U !UP0, `(.L_x_160) ;  /* 0xfffffff108a87547 */ /* 0x000fea000b83ffff */
.L_x_155:
[----:B------:R-:W-:Y:S01]  /*18e0*/  BAR.SYNC.DEFER_BLOCKING 0x0 ;  /* 0x0000000000007b1d */ /* 0x000fe20000010000 */
[----:B------:R-:W-:-:S05]  /*18f0*/  ISETP.NE.AND P0, PT, R17, RZ, PT ;  /* 0x000000ff1100720c */ /* 0x000fca0003f05270 */
[----:B------:R-:W-:Y:S08]  /*1900*/  BSSY.RECONVERGENT B0, `(.L_x_161) ;  /* 0x0000168000007945 */ /* 0x000ff00003800200 */
[----:B------:R-:W-:Y:S05]  /*1910*/  @P0 BRA `(.L_x_162) ;  /* 0x0000001400980947 */ /* 0x000fea0003800000 */
[----:B------:R-:W0:Y:S01]  /*1920*/  S2UR UR5, SR_CgaCtaId ;  /* 0x00000000000579c3 */ /* 0x000e220000008800 */
[----:B------:R-:W-:Y:S01]  /*1930*/  UISETP.GE.U32.AND UP0, UPT, UR22, 0x7, UPT ;  /* 0x000000071600788c */ /* 0x000fe2000bf06070 */
[----:B---34-:R-:W-:Y:S01]  /*1940*/  IMAD.MOV.U32 R2, RZ, RZ, RZ ;  /* 0x000000ffff027224 */ /* 0x018fe200078e00ff */
[----:B------:R-:W-:Y:S02]  /*1950*/  UMOV UR4, 0x400 ;  /* 0x0000040000047882 */ /* 0x000fe40000000000 */
[----:B0-----:R-:W-:-:S06]  /*1960*/  ULEA UR4, UR5, UR4, 0x18 ;  /* 0x0000000405047291 */ /* 0x001fcc000f8ec0ff */
[----:B--2--5:R-:W-:Y:S01]  /*1970*/  LEA R0, R5, UR4, 0x2 ;  /* 0x0000000405007c11 */ /* 0x024fe2000f8e10ff */
[----:B------:R-:W-:Y:S06]  /*1980*/  BRA.U !UP0, `(.L_x_163) ;  /* 0x0000000508607547 */ /* 0x000fec000b800000 */
[----:B-1----:R-:W0:Y:S01]  /*1990*/  LDC.64 R2, c[0x0][0x380] ;  /* 0x0000e000ff027b82 */ /* 0x002e220000000a00 */
[----:B------:R-:W-:-:S07]  /*19a0*/  IMAD.MOV.U32 R4, RZ, RZ, RZ ;  /* 0x000000ffff047224 */ /* 0x000fce00078e00ff */
.L_x_180:
[----:B----4-:R-:W-:Y:S01]  /*19b0*/  IMAD R7, R4, 0x400, R0 ;  /* 0x0000040004077824 */ /* 0x010fe200078e0200 */
[----:B------:R-:W-:Y:S04]  /*19c0*/  BSSY.RECONVERGENT B1, `(.L_x_164) ;  /* 0x000000f000017945 */ /* 0x000fe80003800200 */
[----:B012---:R-:W1:Y:S04]  /*19d0*/  LDS R22, [R7] ;  /* 0x0000000007167984 */ /* 0x007e680000000800 */
[----:B---3--:R2:W3:Y:S04]  /*19e0*/  LDS R9, [R7+0x400] ;  /* 0x0004000007097984 */ /* 0x0084e80000000800 */
[----:B------:R2:W4:Y:S04]  /*19f0*/  LDS R16, [R7+0x800] ;  /* 0x0008000007107984 */ /* 0x0005280000000800 */
[----:B------:R2:W0:Y:S04]  /*1a00*/  LDS R14, [R7+0xc00] ;  /* 0x000c0000070e7984 */ /* 0x0004280000000800 */
[----:B------:R2:W0:Y:S04]  /*1a10*/  LDS R12, [R7+0x1000] ;  /* 0x00100000070c7984 */ /* 0x0004280000000800 */
[----:B------:R2:W0:Y:S04]  /*1a20*/  LDS R6, [R7+0x1400] ;  /* 0x0014000007067984 */ /* 0x0004280000000800 */
[----:B------:R2:W0:Y:S04]  /*1a30*/  LDS R8, [R7+0x1800] ;  /* 0x0018000007087984 */ /* 0x0004280000000800 */
[----:B------:R2:W0:Y:S01]  /*1a40*/  LDS R10, [R7+0x1c00] ;  /* 0x001c0000070a7984 */ /* 0x0004220000000800 */
[----:B-1----:R-:W-:-:S13]  /*1a50*/  ISETP.NE.AND P0, PT, R22, RZ, PT ;  /* 0x000000ff1600720c */ /* 0x002fda0003f05270 */
[----:B--234-:R-:W-:Y:S05]  /*1a60*/  @!P0 BRA `(.L_x_165) ;  /* 0x0000000000108947 */ /* 0x01cfea0003800000 */
[----:B------:R-:W-:Y:S02]  /*1a70*/  IMAD R21, R4, 0x100, R5 ;  /* 0x0000010004157824 */ /* 0x000fe400078e0205 */
[----:B------:R-:W-:Y:S02]  /*1a80*/  IMAD.MOV.U32 R23, RZ, RZ, RZ ;  /* 0x000000ffff177224 */ /* 0x000fe400078e00ff */
[----:B0-----:R-:W-:-:S05]  /*1a90*/  IMAD.WIDE.U32 R20, R21, 0x8, R2 ;  /* 0x0000000815147825 */ /* 0x001fca00078e0002 */
[----:B------:R1:W-:Y:S02]  /*1aa0*/  REDG.E.ADD.64.STRONG.GPU desc[UR20][R20.64], R22 ;  /* 0x000000161400798e */ /* 0x0003e4000c12e514 */
.L_x_165:
[----:B------:R-:W-:Y:S05]  /*1ab0*/  BSYNC.RECONVERGENT B1 ;  /* 0x0000000000017941 */ /* 0x000fea0003800200 */
.L_x_164:
[----:B------:R-:W-:Y:S01]  /*1ac0*/  ISETP.NE.AND P6, PT, R9, RZ, PT ;  /* 0x000000ff0900720c */ /* 0x000fe20003fc5270 */
[----:B------:R-:W-:Y:S01]  /*1ad0*/  BSSY.RECONVERGENT B1, `(.L_x_166) ;  /* 0x000000e000017945 */ /* 0x000fe20003800200 */
[----:B------:R-:W-:Y:S02]  /*1ae0*/  ISETP.NE.AND P0, PT, R16, RZ, PT ;  /* 0x000000ff1000720c */ /* 0x000fe40003f05270 */
[----:B0-----:R-:W-:Y:S02]  /*1af0*/  ISETP.NE.AND P1, PT, R14, RZ, PT ;  /* 0x000000ff0e00720c */ /* 0x001fe40003f25270 */
[----:B------:R-:W-:Y:S02]  /*1b00*/  ISETP.NE.AND P2, PT, R12, RZ, PT ;  /* 0x000000ff0c00720c */ /* 0x000fe40003f45270 */
[----:B------:R-:W-:Y:S02]  /*1b10*/  ISETP.NE.AND P3, PT, R6, RZ, PT ;  /* 0x000000ff0600720c */ /* 0x000fe40003f65270 */
[----:B------:R-:W-:-:S02]  /*1b20*/  ISETP.NE.AND P4, PT, R8, RZ, PT ;  /* 0x000000ff0800720c */ /* 0x000fc40003f85270 */
[----:B------:R-:W-:Y:S01]  /*1b30*/  ISETP.NE.AND P5, PT, R10, RZ, PT ;  /* 0x000000ff0a00720c */ /* 0x000fe20003fa5270 */
[----:B------:R-:W-:-:S12]  /*1b40*/  @!P6 BRA `(.L_x_167) ;  /* 0x000000000018e947 */ /* 0x000fd80003800000 */
[----:B-1----:R-:W-:Y:S02]  /*1b50*/  IMAD R21, R4, 0x100, R5 ;  /* 0x0000010004157824 */ /* 0x002fe400078e0205 */
[----:B------:R-:W-:Y:S02]  /*1b60*/  IMAD.MOV.U32 R22, RZ, RZ, R9 ;  /* 0x000000ffff167224 */ /* 0x000fe400078e0009 */
[----:B------:R-:W-:Y:S02]  /*1b70*/  VIADD R21, R21, 0x100 ;  /* 0x0000010015157836 */ /* 0x000fe40000000000 */
[----:B------:R-:W-:Y:S02]  /*1b80*/  IMAD.MOV.U32 R23, RZ, RZ, RZ ;  /* 0x000000ffff177224 */ /* 0x000fe400078e00ff */
[----:B------:R-:W-:-:S05]  /*1b90*/  IMAD.WIDE.U32 R20, R21, 0x8, R2 ;  /* 0x0000000815147825 */ /* 0x000fca00078e0002 */
[----:B------:R0:W-:Y:S02]  /*1ba0*/  REDG.E.ADD.64.STRONG.GPU desc[UR20][R20.64], R22 ;  /* 0x000000161400798e */ /* 0x0001e4000c12e514 */
.L_x_167:
[----:B------:R-:W-:Y:S05]  /*1bb0*/  BSYNC.RECONVERGENT B1 ;  /* 0x0000000000017941 */ /* 0x000fea0003800200 */
.L_x_166:
[----:B------:R-:W-:Y:S04]  /*1bc0*/  BSSY.RECONVERGENT B1, `(.L_x_168) ;  /* 0x0000008000017945 */ /* 0x000fe80003800200 */
[----:B------:R-:W-:Y:S05]  /*1bd0*/  @!P0 BRA `(.L_x_169) ;  /* 0x0000000000188947 */ /* 0x000fea0003800000 */
[----:B01----:R-:W-:Y:S02]  /*1be0*/  IMAD R21, R4, 0x100, R5 ;  /* 0x0000010004157824 */ /* 0x003fe400078e0205 */
[----:B------:R-:W-:Y:S02]  /*1bf0*/  IMAD.MOV.U32 R22, RZ, RZ, R16 ;  /* 0x000000ffff167224 */ /* 0x000fe400078e0010 */
[----:B------:R-:W-:Y:S01]  /*1c00*/  IMAD.MOV.U32 R23, RZ, RZ, RZ ;  /* 0x000000ffff177224 */ /* 0x000fe200078e00ff */
[----:B------:R-:W-:-:S05]  /*1c10*/  IADD3 R21, PT, PT, R21, 0x200, RZ ;  /* 0x0000020015157810 */ /* 0x000fca0007ffe0ff */
[----:B------:R-:W-:-:S05]  /*1c20*/  IMAD.WIDE.U32 R20, R21, 0x8, R2 ;  /* 0x0000000815147825 */ /* 0x000fca00078e0002 */
[----:B------:R2:W-:Y:S02]  /*1c30*/  REDG.E.ADD.64.STRONG.GPU desc[UR20][R20.64], R22 ;  /* 0x000000161400798e */ /* 0x0005e4000c12e514 */
.L_x_169:
[----:B------:R-:W-:Y:S05]  /*1c40*/  BSYNC.RECONVERGENT B1 ;  /* 0x0000000000017941 */ /* 0x000fea0003800200 */
.L_x_168:
[----:B------:R-:W-:Y:S04]  /*1c50*/  BSSY.RECONVERGENT B1, `(.L_x_170) ;  /* 0x0000007000017945 */ /* 0x000fe80003800200 */
[----:B------:R-:W-:Y:S05]  /*1c60*/  @!P1 BRA `(.L_x_171) ;  /* 0x0000000000149947 */ /* 0x000fea0003800000 */
[----:B012---:R-:W-:Y:S02]  /*1c70*/  IMAD R21, R4, 0x100, R5 ;  /* 0x0000010004157824 */ /* 0x007fe400078e0205 */
[----:B------:R-:W-:Y:S02]  /*1c80*/  IMAD.MOV.U32 R15, RZ, RZ, RZ ;  /* 0x000000ffff0f7224 */ /* 0x000fe400078e00ff */
[----:B------:R-:W-:-:S04]  /*1c90*/  VIADD R21, R21, 0x300 ;  /* 0x0000030015157836 */ /* 0x000fc80000000000 */
[----:B------:R-:W-:-:S05]  /*1ca0*/  IMAD.WIDE.U32 R20, R21, 0x8, R2 ;  /* 0x0000000815147825 */ /* 0x000fca00078e0002 */
[----:B------:R3:W-:Y:S02]  /*1cb0*/  REDG.E.ADD.64.STRONG.GPU desc[UR20][R20.64], R14 ;  /* 0x0000000e1400798e */ /* 0x0007e4000c12e514 */
.L_x_171:
[----:B------:R-:W-:Y:S05]  /*1cc0*/  BSYNC.RECONVERGENT B1 ;  /* 0x0000000000017941 */ /* 0x000fea0003800200 */
.L_x_170:
[----:B------:R-:W-:Y:S04]  /*1cd0*/  BSSY.RECONVERGENT B1, `(.L_x_172) ;  /* 0x0000007000017945 */ /* 0x000fe80003800200 */
[----:B------:R-:W-:Y:S05]  /*1ce0*/  @!P2 BRA `(.L_x_173) ;  /* 0x000000000014a947 */ /* 0x000fea0003800000 */
[----:B---3--:R-:W-:Y:S02]  /*1cf0*/  IMAD R15, R4, 0x100, R5 ;  /* 0x00000100040f7824 */ /* 0x008fe400078e0205 */
[----:B------:R-:W-:Y:S02]  /*1d00*/  IMAD.MOV.U32 R13, RZ, RZ, RZ ;  /* 0x000000ffff0d7224 */ /* 0x000fe400078e00ff */
[----:B------:R-:W-:-:S04]  /*1d10*/  VIADD R15, R15, 0x400 ;  /* 0x000004000f0f7836 */ /* 0x000fc80000000000 */
[----:B------:R-:W-:-:S05]  /*1d20*/  IMAD.WIDE.U32 R14, R15, 0x8, R2 ;  /* 0x000000080f0e7825 */ /* 0x000fca00078e0002 */
[----:B------:R4:W-:Y:S02]  /*1d30*/  REDG.E.ADD.64.STRONG.GPU desc[UR20][R14.64], R12 ;  /* 0x0000000c0e00798e */ /* 0x0009e4000c12e514 */
.L_x_173:
[----:B------:R-:W-:Y:S05]  /*1d40*/  BSYNC.RECONVERGENT B1 ;  /* 0x0000000000017941 */ /* 0x000fea0003800200 */
.L_x_172:
[----:B------:R-:W-:Y:S04]  /*1d50*/  BSSY.RECONVERGENT B1, `(.L_x_174) ;  /* 0x0000007000017945 */ /* 0x000fe80003800200 */
[----:B------:R-:W-:Y:S05]  /*1d60*/  @!P3 BRA `(.L_x_175) ;  /* 0x000000000014b947 */ /* 0x000fea0003800000 */
[----:B----4-:R-:W-:Y:S02]  /*1d70*/  IMAD R13, R4, 0x100, R5 ;  /* 0x00000100040d7824 */ /* 0x010fe400078e0205 */
[----:B------:R-:W-:Y:S02]  /*1d80*/  HFMA2 R7, -RZ, RZ, 0, 0 ;  /* 0x00000000ff077431 */ /* 0x000fe400000001ff */
[----:B------:R-:W-:-:S04]  /*1d90*/  VIADD R13, R13, 0x500 ;  /* 0x000005000d0d7836 */ /* 0x000fc80000000000 */
[----:B------:R-:W-:-:S05]  /*1da0*/  IMAD.WIDE.U32 R12, R13, 0x8, R2 ;  /* 0x000000080d0c7825 */ /* 0x000fca00078e0002 */
[----:B------:R4:W-:Y:S02]  /*1db0*/  REDG.E.ADD.64.STRONG.GPU desc[UR20][R12.64], R6 ;  /* 0x000000060c00798e */ /* 0x0009e4000c12e514 */
.L_x_175:
[----:B------:R-:W-:Y:S05]  /*1dc0*/  BSYNC.RECONVERGENT B1 ;  /* 0x0000000000017941 */ /* 0x000fea0003800200 */
.L_x_174:
[----:B------:R-:W-:Y:S04]  /*1dd0*/  BSSY.RECONVERGENT B1, `(.L_x_176) ;  /* 0x0000007000017945 */ /* 0x000fe80003800200 */
[----:B------:R-:W-:Y:S05]  /*1de0*/  @!P4 BRA `(.L_x_177) ;  /* 0x000000000014c947 */ /* 0x000fea0003800000 */
[----:B----4-:R-:W-:Y:S02]  /*1df0*/  IMAD R7, R4, 0x100, R5 ;  /* 0x0000010004077824 */ /* 0x010fe400078e0205 */
[----:B------:R-:W-:Y:S02]  /*1e00*/  IMAD.MOV.U32 R9, RZ, RZ, RZ ;  /* 0x000000ffff097224 */ /* 0x000fe400078e00ff */
[----:B------:R-:W-:-:S04]  /*1e10*/  VIADD R7, R7, 0x600 ;  /* 0x0000060007077836 */ /* 0x000fc80000000000 */
[----:B------:R-:W-:-:S05]  /*1e20*/  IMAD.WIDE.U32 R6, R7, 0x8, R2 ;  /* 0x0000000807067825 */ /* 0x000fca00078e0002 */
[----:B------:R4:W-:Y:S02]  /*1e30*/  REDG.E.ADD.64.STRONG.GPU desc[UR20][R6.64], R8 ;  /* 0x000000080600798e */ /* 0x0009e4000c12e514 */
.L_x_177:
[----:B------:R-:W-:Y:S05]  /*1e40*/  BSYNC.RECONVERGENT B1 ;  /* 0x0000000000017941 */ /* 0x000fea0003800200 */
.L_x_176:
[----:B------:R-:W-:Y:S04]  /*1e50*/  BSSY.RECONVERGENT B1, `(.L_x_178) ;  /* 0x0000007000017945 */ /* 0x000fe80003800200 */
[----:B------:R-:W-:Y:S05]  /*1e60*/  @!P5 BRA `(.L_x_179) ;  /* 0x000000000014d947 */ /* 0x000fea0003800000 */
[----:B----4-:R-:W-:Y:S02]  /*1e70*/  IMAD R7, R4, 0x100, R5 ;  /* 0x0000010004077824 */ /* 0x010fe400078e0205 */
[----:B------:R-:W-:Y:S02]  /*1e80*/  IMAD.MOV.U32 R11, RZ, RZ, RZ ;  /* 0x000000ffff0b7224 */ /* 0x000fe400078e00ff */
[----:B------:R-:W-:-:S04]  /*1e90*/  VIADD R7, R7, 0x700 ;  /* 0x0000070007077836 */ /* 0x000fc80000000000 */
[----:B------:R-:W-:-:S05]  /*1ea0*/  IMAD.WIDE.U32 R6, R7, 0x8, R2 ;  /* 0x0000000807067825 */ /* 0x000fca00078e0002 */
[----:B------:R4:W-:Y:S02]  /*1eb0*/  REDG.E.ADD.64.STRONG.GPU desc[UR20][R6.64], R10 ;  /* 0x0000000a0600798e */ /* 0x0009e4000c12e514 */
.L_x_179:
[----:B------:R-:W-:Y:S05]  /*1ec0*/  BSYNC.RECONVERGENT B1 ;  /* 0x0000000000017941 */ /* 0x000fea0003800200 */
.L_x_178:
[----:B------:R-:W-:-:S05]  /*1ed0*/  VIADD R4, R4, 0x8 ;  /* 0x0000000804047836 */ /* 0x000fca0000000000 */
[----:B------:R-:W-:-:S13]  /*1ee0*/  ISETP.NE.AND P0, PT, R4, UR27, PT ;  /* 0x0000001b04007c0c */ /* 0x000fda000bf05270 */
[----:B------:R-:W-:Y:S05]  /*1ef0*/  @P0 BRA `(.L_x_180) ;  /* 0xfffffff800ac0947 */ /* 0x000fea000383ffff */
[----:B------:R-:W-:-:S07]  /*1f00*/  IMAD.U32 R2, RZ, RZ, UR27 ;  /* 0x0000001bff027e24 */ /* 0x000fce000f8e00ff */
.L_x_163:
[----:B------:R-:W-:Y:S02]  /*1f10*/  UISETP.NE.AND UP0, UPT, UR24, URZ, UPT ;  /* 0x000000ff1800728c */ /* 0x000fe4000bf05270 */
[----:B----4-:R-:W-:Y:S02]  /*1f20*/  IMAD.U32 R8, RZ, RZ, UR24 ;  /* 0x00000018ff087e24 */ /* 0x010fe4000f8e00ff */
[----:B------:R-:W-:-:S03]  /*1f30*/  IMAD.U32 R4, RZ, RZ, UR25 ;  /* 0x00000019ff047e24 */ /* 0x000fc6000f8e00ff */
[----:B------:R-:W-:Y:S01]  /*1f40*/  IADD3 R8, PT, PT, R8, -0x1, RZ ;  /* 0xffffffff08087810 */ /* 0x000fe20007ffe0ff */
[----:B------:R-:W-:Y:S01]  /*1f50*/  VIADD R4, R4, 0xffffffff ;  /* 0xffffffff04047836 */ /* 0x000fe20000000000 */
[----:B------:R-:W-:Y:S06]  /*1f60*/  BRA.U !UP0, `(.L_x_181) ;  /* 0x00000005086c7547 */ /* 0x000fec000b800000 */
[----:B------:R-:W-:-:S13]  /*1f70*/  ISETP.GE.U32.AND P0, PT, R8, 0x3, PT ;  /* 0x000000030800780c */ /* 0x000fda0003f06070 */
[----:B------:R-:W-:Y:S05]  /*1f80*/  @!P0 BRA `(.L_x_182) ;  /* 0x0000000000b88947 */ /* 0x000fea0003800000 */
[----:B-1----:R-:W-:Y:S01]  /*1f90*/  IMAD R3, R2, 0x400, R0 ;  /* 0x0000040002037824 */ /* 0x002fe200078e0200 */
[----:B------:R-:W-:Y:S04]  /*1fa0*/  BSSY.RECONVERGENT B1, `(.L_x_183) ;  /* 0x000000f000017945 */ /* 0x000fe80003800200 */
[----:B---3--:R-:W1:Y:S04]  /*1fb0*/  LDS R14, [R3] ;  /* 0x00000000030e7984 */ /* 0x008e680000000800 */
[----:B------:R-:W3:Y:S04]  /*1fc0*/  LDS R7, [R3+0x400] ;  /* 0x0004000003077984 */ /* 0x000ee80000000800 */
[----:B------:R-:W4:Y:S04]  /*1fd0*/  LDS R10, [R3+0x800] ;  /* 0x00080000030a7984 */ /* 0x000f280000000800 */
[----:B------:R-:W5:Y:S01]  /*1fe0*/  LDS R6, [R3+0xc00] ;  /* 0x000c000003067984 */ /* 0x000f620000000800 */
[----:B-1----:R-:W-:-:S02]  /*1ff0*/  ISETP.NE.AND P0, PT, R14, RZ, PT ;  /* 0x000000ff0e00720c */ /* 0x002fc40003f05270 */
[----:B---3--:R-:W-:Y:S02]  /*2000*/  ISETP.NE.AND P1, PT, R7, RZ, PT ;  /* 0x000000ff0700720c */ /* 0x008fe40003f25270 */
[----:B----4-:R-:W-:Y:S02]  /*2010*/  ISETP.NE.AND P2, PT, R10, RZ, PT ;  /* 0x000000ff0a00720c */ /* 0x010fe40003f45270 */
[----:B-----5:R-:W-:-:S07]  /*2020*/  ISETP.NE.AND P3, PT, R6, RZ, PT ;  /* 0x000000ff0600720c */ /* 0x020fce0003f65270 */
[----:B------:R-:W-:Y:S06]  /*2030*/  @!P0 BRA `(.L_x_184) ;  /* 0x0000000000148947 */ /* 0x000fec0003800000 */
[----:B------:R-:W1:Y:S01]  /*2040*/  LDC.64 R12, c[0x0][0x380] ;  /* 0x0000e000ff0c7b82 */ /* 0x000e620000000a00 */
[----:B------:R-:W-:Y:S02]  /*2050*/  IMAD R3, R2, 0x100, R5 ;  /* 0x0000010002037824 */ /* 0x000fe400078e0205 */
[----:B------:R-:W-:Y:S02]  /*2060*/  IMAD.MOV.U32 R15, RZ, RZ, RZ ;  /* 0x000000ffff0f7224 */ /* 0x000fe400078e00ff */
[----:B-1----:R-:W-:-:S05]  /*2070*/  IMAD.WIDE.U32 R12, R3, 0x8, R12 ;  /* 0x00000008030c7825 */ /* 0x002fca00078e000c */
[----:B------:R1:W-:Y:S02]  /*2080*/  REDG.E.ADD.64.STRONG.GPU desc[UR20][R12.64], R14 ;  /* 0x0000000e0c00798e */ /* 0x0003e4000c12e514 */
.L_x_184:
[----:B------:R-:W-:Y:S05]  /*2090*/  BSYNC.RECONVERGENT B1 ;  /* 0x0000000000017941 */ /* 0x000fea0003800200 */
.L_x_183:
[----:B------:R-:W-:Y:S04]  /*20a0*/  BSSY.RECONVERGENT B1, `(.L_x_185) ;  /* 0x0000009000017945 */ /* 0x000fe80003800200 */
[----:B------:R-:W-:Y:S05]  /*20b0*/  @!P1 BRA `(.L_x_186) ;  /* 0x00000000001c9947 */ /* 0x000fea0003800000 */
[----:B-1----:R-:W1:Y:S01]  /*20c0*/  LDC.64 R12, c[0x0][0x380] ;  /* 0x0000e000ff0c7b82 */ /* 0x002e620000000a00 */
[----:B------:R-:W-:Y:S02]  /*20d0*/  IMAD R3, R2, 0x100, R5 ;  /* 0x0000010002037824 */ /* 0x000fe400078e0205 */
[----:B------:R-:W-:Y:S02]  /*20e0*/  IMAD.MOV.U32 R14, RZ, RZ, R7 ;  /* 0x000000ffff0e7224 */ /* 0x000fe400078e0007 */
[----:B------:R-:W-:Y:S02]  /*20f0*/  VIADD R3, R3, 0x100 ;  /* 0x0000010003037836 */ /* 0x000fe40000000000 */
[----:B------:R-:W-:Y:S02]  /*2100*/  IMAD.MOV.U32 R15, RZ, RZ, RZ ;  /* 0x000000ffff0f7224 */ /* 0x000fe400078e00ff */
[----:B-1----:R-:W-:-:S05]  /*2110*/  IMAD.WIDE.U32 R12, R3, 0x8, R12 ;  /* 0x00000008030c7825 */ /* 0x002fca00078e000c */
[----:B------:R3:W-:Y:S02]  /*2120*/  REDG.E.ADD.64.STRONG.GPU desc[UR20][R12.64], R14 ;  /* 0x0000000e0c00798e */ /* 0x0007e4000c12e514 */
.L_x_186:
[----:B------:R-:W-:Y:S05]  /*2130*/  BSYNC.RECONVERGENT B1 ;  /* 0x0000000000017941 */ /* 0x000fea0003800200 */
.L_x_185:
[----:B------:R-:W-:Y:S04]  /*2140*/  BSSY.RECONVERGENT B1, `(.L_x_187) ;  /* 0x0000008000017945 */ /* 0x000fe80003800200 */
[----:B------:R-:W-:Y:S05]  /*2150*/  @!P2 BRA `(.L_x_188) ;  /* 0x000000000018a947 */ /* 0x000fea0003800000 */
[----:B-1-3--:R-:W1:Y:S01]  /*2160*/  LDC.64 R12, c[0x0][0x380] ;  /* 0x0000e000ff0c7b82 */ /* 0x00ae620000000a00 */
[----:B------:R-:W-:Y:S01]  /*2170*/  IMAD R3, R2, 0x100, R5 ;  /* 0x0000010002037824 */ /* 0x000fe200078e0205 */
[----:B------:R-:W-:-:S03]  /*2180*/  MOV R11, RZ ;  /* 0x000000ff000b7202 */ /* 0x000fc60000000f00 */
[----:B------:R-:W-:-:S04]  /*2190*/  VIADD R3, R3, 0x200 ;  /* 0x0000020003037836 */ /* 0x000fc80000000000 */
[----:B-1----:R-:W-:-:S05]  /*21a0*/  IMAD.WIDE.U32 R12, R3, 0x8, R12 ;  /* 0x00000008030c7825 */ /* 0x002fca00078e000c */
[----:B------:R4:W-:Y:S02]  /*21b0*/  REDG.E.ADD.64.STRONG.GPU desc[UR20][R12.64], R10 ;  /* 0x0000000a0c00798e */ /* 0x0009e4000c12e514 */
.L_x_188:
[----:B------:R-:W-:Y:S05]  /*21c0*/  BSYNC.RECONVERGENT B1 ;  /* 0x0000000000017941 */ /* 0x000fea0003800200 */
.L_x_187:
[----:B------:R-:W-:Y:S04]  /*21d0*/  BSSY.RECONVERGENT B1, `(.L_x_189) ;  /* 0x0000008000017945 */ /* 0x000fe80003800200 */
[----:B------:R-:W-:Y:S05]  /*21e0*/  @!P3 BRA `(.L_x_190) ;  /* 0x000000000018b947 */ /* 0x000fea0003800000 */
[----:B----4-:R-:W4:Y:S01]  /*21f0*/  LDC.64 R10, c[0x0][0x380] ;  /* 0x0000e000ff0a7b82 */ /* 0x010f220000000a00 */
[----:B------:R-:W-:Y:S02]  /*2200*/  IMAD R3, R2, 0x100, R5 ;  /* 0x0000010002037824 */ /* 0x000fe400078e0205 */
[----:B------:R-:W-:Y:S02]  /*2210*/  IMAD.MOV.U32 R7, RZ, RZ, RZ ;  /* 0x000000ffff077224 */ /* 0x000fe400078e00ff */
[----:B------:R-:W-:-:S04]  /*2220*/  VIADD R3, R3, 0x300 ;  /* 0x0000030003037836 */ /* 0x000fc80000000000 */
[----:B----4-:R-:W-:-:S05]  /*2230*/  IMAD.WIDE.U32 R10, R3, 0x8, R10 ;  /* 0x00000008030a7825 */ /* 0x010fca00078e000a */
[----:B------:R4:W-:Y:S02]  /*2240*/  REDG.E.ADD.64.STRONG.GPU desc[UR20][R10.64], R6 ;  /* 0x000000060a00798e */ /* 0x0009e4000c12e514 */
.L_x_190:
[----:B------:R-:W-:Y:S05]  /*2250*/  BSYNC.RECONVERGENT B1 ;  /* 0x0000000000017941 */ /* 0x000fea0003800200 */
.L_x_189:
[----:B------:R-:W-:-:S07]  /*2260*/  VIADD R2, R2, 0x4 ;  /* 0x0000000402027836 */ /* 0x000fce0000000000 */
.L_x_182:
[----:B------:R-:W-:Y:S01]  /*2270*/  UISETP.NE.AND UP0, UPT, UR25, URZ, UPT ;  /* 0x000000ff1900728c */ /* 0x000fe2000bf05270 */
[----:B------:R-:W-:Y:S08]  /*2280*/  BSSY.RECONVERGENT B1, `(.L_x_181) ;  /* 0x0000029000017945 */ /* 0x000ff00003800200 */
[----:B------:R-:W-:Y:S05]  /*2290*/  BRA.U !UP0, `(.L_x_191) ;  /* 0x00000001089c7547 */ /* 0x000fea000b800000 */
[----:B------:R-:W-:-:S13]  /*22a0*/  ISETP.NE.AND P0, PT, R4, RZ, PT ;  /* 0x000000ff0400720c */ /* 0x000fda0003f05270 */
[----:B------:R-:W-:Y:S05]  /*22b0*/  @!P0 BRA `(.L_x_192) ;  /* 0x0000000000648947 */ /* 0x000fea0003800000 */
[----:B----4-:R-:W-:Y:S01]  /*22c0*/  IMAD R6, R2, 0x400, R0 ;  /* 0x0000040002067824 */ /* 0x010fe200078e0200 */
[----:B------:R-:W-:Y:S04]  /*22d0*/  BSSY.RECONVERGENT B2, `(.L_x_193) ;  /* 0x000000c000027945 */ /* 0x000fe80003800200 */
[----:B-1----:R-:W1:Y:S04]  /*22e0*/  LDS R3, [R6] ;  /* 0x0000000006037984 */ /* 0x002e680000000800 */
[----:B------:R-:W4:Y:S01]  /*22f0*/  LDS R9, [R6+0x400] ;  /* 0x0004000006097984 */ /* 0x000f220000000800 */
[----:B-1----:R-:W-:-:S02]  /*2300*/  ISETP.NE.AND P0, PT, R3, RZ, PT ;  /* 0x000000ff0300720c */ /* 0x002fc40003f05270 */
[----:B----4-:R-:W-:-:S11]  /*2310*/  ISETP.NE.AND P1, PT, R9, RZ, PT ;  /* 0x000000ff0900720c */ /* 0x010fd60003f25270 */
[----:B------:R-:W-:Y:S05]  /*2320*/  @!P0 BRA `(.L_x_194) ;  /* 0x0000000000188947 */ /* 0x000fea0003800000 */
[----:B------:R-:W1:Y:S01]  /*2330*/  LDC.64 R6, c[0x0][0x380] ;  /* 0x0000e000ff067b82 */ /* 0x000e620000000a00 */
[----:B------:R-:W-:-:S04]  /*2340*/  IMAD R11, R2, 0x100, R5 ;  /* 0x00000100020b7824 */ /* 0x000fc800078e0205 */
[----:B-1----:R-:W-:-:S04]  /*2350*/  IMAD.WIDE.U32 R10, R11, 0x8, R6 ;  /* 0x000000080b0a7825 */ /* 0x002fc800078e0006 */
[----:B------:R-:W-:Y:S02]  /*2360*/  IMAD.MOV.U32 R6, RZ, RZ, R3 ;  /* 0x000000ffff067224 */ /* 0x000fe400078e0003 */
[----:B------:R-:W-:-:S05]  /*2370*/  IMAD.MOV.U32 R7, RZ, RZ, RZ ;  /* 0x000000ffff077224 */ /* 0x000fca00078e00ff */
[----:B------:R1:W-:Y:S02]  /*2380*/  REDG.E.ADD.64.STRONG.GPU desc[UR20][R10.64], R6 ;  /* 0x000000060a00798e */ /* 0x0003e4000c12e514 */
.L_x_194:
[----:B------:R-:W-:Y:S05]  /*2390*/  BSYNC.RECONVERGENT B2 ;  /* 0x0000000000027941 */ /* 0x000fea0003800200 */
.L_x_193:
[----:B------:R-:W-:Y:S04]  /*23a0*/  BSSY.RECONVERGENT B2, `(.L_x_195) ;  /* 0x0000009000027945 */ /* 0x000fe80003800200 */
[----:B------:R-:W-:Y:S05]  /*23b0*/  @!P1 BRA `(.L_x_196) ;  /* 0x00000000001c9947 */ /* 0x000fea0003800000 */
[----:B-1----:R-:W1:Y:S01]  /*23c0*/  LDC.64 R6, c[0x0][0x380] ;  /* 0x0000e000ff067b82 */ /* 0x002e620000000a00 */
[----:B------:R-:W-:-:S04]  /*23d0*/  IMAD R3, R2, 0x100, R5 ;  /* 0x0000010002037824 */ /* 0x000fc800078e0205 */
[----:B------:R-:W-:-:S04]  /*23e0*/  VIADD R3, R3, 0x100 ;  /* 0x0000010003037836 */ /* 0x000fc80000000000 */
[----:B-1----:R-:W-:Y:S01]  /*23f0*/  IMAD.WIDE.U32 R10, R3, 0x8, R6 ;  /* 0x00000008030a7825 */ /* 0x002fe200078e0006 */
[----:B------:R-:W-:-:S03]  /*2400*/  MOV R6, R9 ;  /* 0x0000000900067202 */ /* 0x000fc60000000f00 */
[----:B------:R-:W-:-:S05]  /*2410*/  IMAD.MOV.U32 R7, RZ, RZ, RZ ;  /* 0x000000ffff077224 */ /* 0x000fca00078e00ff */
[----:B------:R4:W-:Y:S02]  /*2420*/  REDG.E.ADD.64.STRONG.GPU desc[UR20][R10.64], R6 ;  /* 0x000000060a00798e */ /* 0x0009e4000c12e514 */
.L_x_196:
[----:B------:R-:W-:Y:S05]  /*2430*/  BSYNC.RECONVERGENT B2 ;  /* 0x0000000000027941 */ /* 0x000fea0003800200 */
.L_x_195:
[----:B------:R-:W-:-:S07]  /*2440*/  VIADD R2, R2, 0x2 ;  /* 0x0000000202027836 */ /* 0x000fce0000000000 */
.L_x_192:
[----:B------:R-:W-:-:S09]  /*2450*/  UISETP.NE.AND UP0, UPT, UR9, URZ, UPT ;  /* 0x000000ff0900728c */ /* 0x000fd2000bf05270 */
[----:B------:R-:W-:Y:S05]  /*2460*/  BRA.U !UP0, `(.L_x_191) ;  /* 0x0000000108287547 */ /* 0x000fea000b800000 */
[----:B-1----:R-:W-:-:S05]  /*2470*/  IMAD R3, R2, 0x400, R0 ;  /* 0x0000040002037824 */ /* 0x002fca00078e0200 */
[----:B------:R-:W1:Y:S02]  /*2480*/  LDS R9, [R3] ;  /* 0x0000000003097984 */ /* 0x000e640000000800 */
[----:B-1----:R-:W-:-:S13]  /*2490*/  ISETP.NE.AND P0, PT, R9, RZ, PT ;  /* 0x000000ff0900720c */ /* 0x002fda0003f05270 */
[----:B------:R-:W-:Y:S05]  /*24a0*/  @!P0 BRA `(.L_x_191) ;  /* 0x0000000000188947 */ /* 0x000fea0003800000 */
[----:B----4-:R-:W1:Y:S01]  /*24b0*/  LDC.64 R6, c[0x0][0x380] ;  /* 0x0000e000ff067b82 */ /* 0x010e620000000a00 */
[----:B------:R-:W-:-:S04]  /*24c0*/  IMAD R3, R2, 0x100, R5 ;  /* 0x0000010002037824 */ /* 0x000fc800078e0205 */
[----:B-1----:R-:W-:-:S04]  /*24d0*/  IMAD.WIDE.U32 R2, R3, 0x8, R6 ;  /* 0x0000000803027825 */ /* 0x002fc800078e0006 */
[----:B------:R-:W-:Y:S02]  /*24e0*/  IMAD.MOV.U32 R6, RZ, RZ, R9 ;  /* 0x000000ffff067224 */ /* 0x000fe400078e0009 */
[----:B------:R-:W-:-:S05]  /*24f0*/  IMAD.MOV.U32 R7, RZ, RZ, RZ ;  /* 0x000000ffff077224 */ /* 0x000fca00078e00ff */
[----:B------:R1:W-:Y:S02]  /*2500*/  REDG.E.ADD.64.STRONG.GPU desc[UR20][R2.64], R6 ;  /* 0x000000060200798e */ /* 0x0003e4000c12e514 */
.L_x_191:
[----:B------:R-:W-:Y:S05]  /*2510*/  BSYNC.RECONVERGENT B1 ;  /* 0x0000000000017941 */ /* 0x000fea0003800200 */
.L_x_181:
[----:B------:R-:W-:-:S13]  /*2520*/  ISETP.GT.U32.AND P0, PT, R5, 0x7f, PT ;  /* 0x0000007f0500780c */ /* 0x000fda0003f04070 */
[----:B------:R-:W-:Y:S05]  /*2530*/  @P0 BRA `(.L_x_162) ;  /* 0x0000000800900947 */ /* 0x000fea0003800000 */
[----:B------:R-:W-:Y:S01]  /*2540*/  UISETP.GE.U32.AND UP0, UPT, UR22, 0x7, UPT ;  /* 0x000000071600788c */ /* 0x000fe2000bf06070 */
[----:B-1----:R-:W-:-:S08]  /*2550*/  IMAD.MOV.U32 R2, RZ, RZ, RZ ;  /* 0x000000ffff027224 */ /* 0x002fd000078e00ff */
[----:B------:R-:W-:Y:S05]  /*2560*/  BRA.U !UP0, `(.L_x_197) ;  /* 0x0000000508187547 */ /* 0x000fea000b800000 */
[----:B------:R-:W1:Y:S01]  /*2570*/  LDC.64 R2, c[0x0][0x380] ;  /* 0x0000e000ff027b82 */ /* 0x000e620000000a00 */
[----:B------:R-:W-:-:S07]  /*2580*/  IMAD.MOV.U32 R9, RZ, RZ, RZ ;  /* 0x000000ffff097224 */ /* 0x000fce00078e00ff */
.L_x_214:
[C---:B0---4-:R-:W-:Y:S01]  /*2590*/  IMAD R11, R9.reuse, 0x400, R0 ;  /* 0x00000400090b7824 */ /* 0x051fe200078e0200 */
[----:B------:R-:W-:Y:S01]  /*25a0*/  BSSY.RECONVERGENT B1, `(.L_x_198) ;  /* 0x0000011000017945 */ /* 0x000fe20003800200 */
[C---:B-123--:R-:W-:Y:S01]  /*25b0*/  IMAD R7, R9.reuse, 0x100, R5 ;  /* 0x0000010009077824 */ /* 0x04efe200078e0205 */
[----:B------:R-:W-:Y:S02]  /*25c0*/  IADD3 R9, PT, PT, R9, 0x8, RZ ;  /* 0x0000000809097810 */ /* 0x000fe40007ffe0ff */
[----:B---3--:R-:W3:Y:S01]  /*25d0*/  LDS R14, [R11+0x200] ;  /* 0x000200000b0e7984 */ /* 0x008ee20000000800 */
[----:B-1----:R-:W-:-:S03]  /*25e0*/  IMAD.WIDE.U32 R6, R7, 0x8, R2 ;  /* 0x0000000807067825 */ /* 0x002fc600078e0002 */
[----:B------:R-:W1:Y:S04]  /*25f0*/  LDS R13, [R11+0x600] ;  /* 0x000600000b0d7984 */ /* 0x000e680000000800 */
[----:B------:R4:W4:Y:S04]  /*2600*/  LDS R19, [R11+0xa00] ;  /* 0x000a00000b137984 */ /* 0x0009280000000800 */
[----:B0-2---:R0:W2:Y:S04]  /*2610*/  LDS R20, [R11+0xe00] ;  /* 0x000e00000b147984 */ /* 0x0050a80000000800 */
[----:B------:R0:W0:Y:S04]  /*2620*/  LDS R21, [R11+0x1200] ;  /* 0x001200000b157984 */ /* 0x0000280000000800 */
[----:B------:R0:W0:Y:S04]  /*2630*/  LDS R16, [R11+0x1600] ;  /* 0x001600000b107984 */ /* 0x0000280000000800 */
[----:B------:R0:W0:Y:S04]  /*2640*/  LDS R12, [R11+0x1a00] ;  /* 0x001a00000b0c7984 */ /* 0x0000280000000800 */
[----:B------:R0:W0:Y:S01]  /*2650*/  LDS R10, [R11+0x1e00] ;  /* 0x001e00000b0a7984 */ /* 0x0000220000000800 */
[----:B---3--:R-:W-:-:S02]  /*2660*/  ISETP.NE.AND P0, PT, R14, RZ, PT ;  /* 0x000000ff0e00720c */ /* 0x008fc40003f05270 */
[----:B-1----:R-:W-:-:S11]  /*2670*/  ISETP.NE.AND P1, PT, R13, RZ, PT ;  /* 0x000000ff0d00720c */ /* 0x002fd60003f25270 */
[----:B--2-4-:R-:W-:Y:S05]  /*2680*/  @!P0 BRA `(.L_x_199) ;  /* 0x0000000000088947 */ /* 0x014fea0003800000 */
[----:B------:R-:W-:-:S05]  /*2690*/  IMAD.MOV.U32 R15, RZ, RZ, RZ ;  /* 0x000000ffff0f7224 */ /* 0x000fca00078e00ff */
[----:B------:R1:W-:Y:S02]  /*26a0*/  REDG.E.ADD.64.STRONG.GPU desc[UR20][R6.64+0x400], R14 ;  /* 0x0004000e0600798e */ /* 0x0003e4000c12e514 */
.L_x_199:
[----:B------:R-:W-:Y:S05]  /*26b0*/  BSYNC.RECONVERGENT B1 ;  /* 0x0000000000017941 */ /* 0x000fea0003800200 */
.L_x_198:
[----:B------:R-:W-:Y:S04]  /*26c0*/  BSSY.RECONVERGENT B1, `(.L_x_200) ;  /* 0x0000005000017945 */ /* 0x000fe80003800200 */
[----:B------:R-:W-:Y:S05]  /*26d0*/  @!P1 BRA `(.L_x_201) ;  /* 0x00000000000c9947 */ /* 0x000fea0003800000 */
[----:B-1----:R-:W-:Y:S02]  /*26e0*/  IMAD.MOV.U32 R14, RZ, RZ, R13 ;  /* 0x000000ffff0e7224 */ /* 0x002fe400078e000d */
[----:B------:R-:W-:-:S05]  /*26f0*/  IMAD.MOV.U32 R15, RZ, RZ, RZ ;  /* 0x000000ffff0f7224 */ /* 0x000fca00078e00ff */
[----:B------:R2:W-:Y:S02]  /*2700*/  REDG.E.ADD.64.STRONG.GPU desc[UR20][R6.64+0xc00], R14 ;  /* 0x000c000e0600798e */ /* 0x0005e4000c12e514 */
.L_x_201:
[----:B------:R-:W-:Y:S05]  /*2710*/  BSYNC.RECONVERGENT B1 ;  /* 0x0000000000017941 */ /* 0x000fea0003800200 */
.L_x_200:
[----:B------:R-:W-:Y:S01]  /*2720*/  ISETP.NE.AND P6, PT, R19, RZ, PT ;  /* 0x000000ff1300720c */ /* 0x000fe20003fc5270 */
[----:B------:R-:W-:Y:S01]  /*2730*/  BSSY.RECONVERGENT B1, `(.L_x_202) ;  /* 0x000000b000017945 */ /* 0x000fe20003800200 */
[----:B------:R-:W-:Y:S02]  /*2740*/  ISETP.NE.AND P0, PT, R9, UR27, PT ;  /* 0x0000001b09007c0c */ /* 0x000fe4000bf05270 */
[----:B------:R-:W-:Y:S02]  /*2750*/  ISETP.NE.AND P1, PT, R20, RZ, PT ;  /* 0x000000ff1400720c */ /* 0x000fe40003f25270 */
[----:B0-----:R-:W-:Y:S02]  /*2760*/  ISETP.NE.AND P2, PT, R21, RZ, PT ;  /* 0x000000ff1500720c */ /* 0x001fe40003f45270 */
[----:B------:R-:W-:Y:S02]  /*2770*/  ISETP.NE.AND P3, PT, R16, RZ, PT ;  /* 0x000000ff1000720c */ /* 0x000fe40003f65270 */
[----:B------:R-:W-:-:S02]  /*2780*/  ISETP.NE.AND P4, PT, R12, RZ, PT ;  /* 0x000000ff0c00720c */ /* 0x000fc40003f85270 */
[----:B------:R-:W-:Y:S01]  /*2790*/  ISETP.NE.AND P5, PT, R10, RZ, PT ;  /* 0x000000ff0a00720c */ /* 0x000fe20003fa5270 */
[----:B------:R-:W-:-:S12]  /*27a0*/  @!P6 BRA `(.L_x_203) ;  /* 0x00000000000ce947 */ /* 0x000fd80003800000 */
[----:B-12---:R-:W-:Y:S02]  /*27b0*/  IMAD.MOV.U32 R14, RZ, RZ, R19 ;  /* 0x000000ffff0e7224 */ /* 0x006fe400078e0013 */
[----:B------:R-:W-:-:S05]  /*27c0*/  IMAD.MOV.U32 R15, RZ, RZ, RZ ;  /* 0x000000ffff0f7224 */ /* 0x000fca00078e00ff */
[----:B------:R0:W-:Y:S02]  /*27d0*/  REDG.E.ADD.64.STRONG.GPU desc[UR20][R6.64+0x1400], R14 ;  /* 0x0014000e0600798e */ /* 0x0001e4000c12e514 */
.L_x_203:
[----:B------:R-:W-:Y:S05]  /*27e0*/  BSYNC.RECONVERGENT B1 ;  /* 0x0000000000017941 */ /* 0x000fea0003800200 */
.L_x_202:
[----:B------:R-:W-:Y:S04]  /*27f0*/  BSSY.RECONVERGENT B1, `(.L_x_204) ;  /* 0x0000005000017945 */ /* 0x000fe80003800200 */
[----:B------:R-:W-:Y:S05]  /*2800*/  @!P1 BRA `(.L_x_205) ;  /* 0x00000000000c9947 */ /* 0x000fea0003800000 */
[----:B012---:R-:W-:Y:S02]  /*2810*/  IMAD.MOV.U32 R14, RZ, RZ, R20 ;  /* 0x000000ffff0e7224 */ /* 0x007fe400078e0014 */
[----:B------:R-:W-:-:S05]  /*2820*/  IMAD.MOV.U32 R15, RZ, RZ, RZ ;  /* 0x000000ffff0f7224 */ /* 0x000fca00078e00ff */
[----:B------:R3:W-:Y:S02]  /*2830*/  REDG.E.ADD.64.STRONG.GPU desc[UR20][R6.64+0x1c00], R14 ;  /* 0x001c000e0600798e */ /* 0x0007e4000c12e514 */
.L_x_205:
[----:B------:R-:W-:Y:S05]  /*2840*/  BSYNC.RECONVERGENT B1 ;  /* 0x0000000000017941 */ /* 0x000fea0003800200 */
.L_x_204:
[----:B------:R-:W-:Y:S04]  /*2850*/  BSSY.RECONVERGENT B1, `(.L_x_206) ;  /* 0x0000005000017945 */ /* 0x000fe80003800200 */
[----:B------:R-:W-:Y:S05]  /*2860*/  @!P2 BRA `(.L_x_207) ;  /* 0x00000000000ca947 */ /* 0x000fea0003800000 */
[----:B0123--:R-:W-:Y:S02]  /*2870*/  IMAD.MOV.U32 R14, RZ, RZ, R21 ;  /* 0x000000ffff0e7224 */ /* 0x00ffe400078e0015 */
[----:B------:R-:W-:-:S05]  /*2880*/  IMAD.MOV.U32 R15, RZ, RZ, RZ ;  /* 0x000000ffff0f7224 */ /* 0x000fca00078e00ff */
[----:B------:R4:W-:Y:S02]  /*2890*/  REDG.E.ADD.64.STRONG.GPU desc[UR20][R6.64+0x2400], R14 ;  /* 0x0024000e0600798e */ /* 0x0009e4000c12e514 */
.L_x_207:
[----:B------:R-:W-:Y:S05]  /*28a0*/  BSYNC.RECONVERGENT B1 ;  /* 0x0000000000017941 */ /* 0x000fea0003800200 */
.L_x_206:
[----:B------:R-:W-:Y:S04]  /*28b0*/  BSSY.RECONVERGENT B1, `(.L_x_208) ;  /* 0x0000005000017945 */ /* 0x000fe80003800200 */
[----:B------:R-:W-:Y:S05]  /*28c0*/  @!P3 BRA `(.L_x_209) ;  /* 0x00000000000cb947 */ /* 0x000fea0003800000 */
[----:B01234-:R-:W-:Y:S02]  /*28d0*/  HFMA2 R15, -RZ, RZ, 0, 0 ;  /* 0x00000000ff0f7431 */ /* 0x01ffe400000001ff */
[----:B------:R-:W-:-:S05]  /*28e0*/  IMAD.MOV.U32 R14, RZ, RZ, R16 ;  /* 0x000000ffff0e7224 */ /* 0x000fca00078e0010 */
[----:B------:R0:W-:Y:S02]  /*28f0*/  REDG.E.ADD.64.STRONG.GPU desc[UR20][R6.64+0x2c00], R14 ;  /* 0x002c000e0600798e */ /* 0x0001e4000c12e514 */
.L_x_209:
[----:B------:R-:W-:Y:S05]  /*2900*/  BSYNC.RECONVERGENT B1 ;  /* 0x0000000000017941 */ /* 0x000fea0003800200 */
.L_x_208:
[----:B------:R-:W-:Y:S04]  /*2910*/  BSSY.RECONVERGENT B1, `(.L_x_210) ;  /* 0x0000004000017945 */ /* 0x000fe80003800200 */
[----:B------:R-:W-:Y:S05]  /*2920*/  @!P4 BRA `(.L_x_211) ;  /* 0x000000000008c947 */ /* 0x000fea0003800000 */
[----:B------:R-:W-:-:S05]  /*2930*/  IMAD.MOV.U32 R13, RZ, RZ, RZ ;  /* 0x000000ffff0d7224 */ /* 0x000fca00078e00ff */
[----:B------:R0:W-:Y:S02]  /*2940*/  REDG.E.ADD.64.STRONG.GPU desc[UR20][R6.64+0x3400], R12 ;  /* 0x0034000c0600798e */ /* 0x0001e4000c12e514 */
.L_x_211:
[----:B------:R-:W-:Y:S05]  /*2950*/  BSYNC.RECONVERGENT B1 ;  /* 0x0000000000017941 */ /* 0x000fea0003800200 */
.L_x_210:
[----:B------:R-:W-:Y:S04]  /*2960*/  BSSY.RECONVERGENT B1, `(.L_x_212) ;  /* 0x0000004000017945 */ /* 0x000fe80003800200 */
[----:B------:R-:W-:Y:S05]  /*2970*/  @!P5 BRA `(.L_x_213) ;  /* 0x000000000008d947 */ /* 0x000fea0003800000 */
[----:B------:R-:W-:-:S05]  /*2980*/  IMAD.MOV.U32 R11, RZ, RZ, RZ ;  /* 0x000000ffff0b7224 */ /* 0x000fca00078e00ff */
[----:B------:R0:W-:Y:S02]  /*2990*/  REDG.E.ADD.64.STRONG.GPU desc[UR20][R6.64+0x3c00], R10 ;  /* 0x003c000a0600798e */ /* 0x0001e4000c12e514 */
.L_x_213:
[----:B------:R-:W-:Y:S05]  /*29a0*/  BSYNC.RECONVERGENT B1 ;  /* 0x0000000000017941 */ /* 0x000fea0003800200 */
.L_x_212:
[----:B------:R-:W-:Y:S05]  /*29b0*/  @P0 BRA `(.L_x_214) ;  /* 0xfffffff800f40947 */ /* 0x000fea000383ffff */
[----:B------:R-:W-:-:S07]  /*29c0*/  IMAD.U32 R2, RZ, RZ, UR27 ;  /* 0x0000001bff027e24 */ /* 0x000fce000f8e00ff */
.L_x_197:
[----:B------:R-:W-:-:S09]  /*29d0*/  UISETP.NE.AND UP0, UPT, UR24, URZ, UPT ;  /* 0x000000ff1800728c */ /* 0x000fd2000bf05270 */
[----:B------:R-:W-:Y:S05]  /*29e0*/  BRA.U !UP0, `(.L_x_162) ;  /* 0x0000000508647547 */ /* 0x000fea000b800000 */
[----:B------:R-:W-:-:S13]  /*29f0*/  ISETP.GE.U32.AND P0, PT, R8, 0x3, PT ;  /* 0x000000030800780c */ /* 0x000fda0003f06070 */
[----:B------:R-:W-:Y:S05]  /*2a00*/  @!P0 BRA `(.L_x_215) ;  /* 0x0000000000b88947 */ /* 0x000fea0003800000 */
[----:B------:R-:W-:Y:S01]  /*2a10*/  IMAD R3, R2, 0x400, R0 ;  /* 0x0000040002037824 */ /* 0x000fe200078e0200 */
[----:B------:R-:W-:Y:S04]  /*2a20*/  BSSY.RECONVERGENT B1, `(.L_x_216) ;  /* 0x000000f000017945 */ /* 0x000fe80003800200 */
[----:B0--34-:R-:W0:Y:S04]  /*2a30*/  LDS R12, [R3+0x200] ;  /* 0x00020000030c7984 */ /* 0x019e280000000800 */
[----:B-12---:R-:W1:Y:S04]  /*2a40*/  LDS R7, [R3+0x600] ;  /* 0x0006000003077984 */ /* 0x006e680000000800 */
[----:B------:R-:W2:Y:S04]  /*2a50*/  LDS R8, [R3+0xa00] ;  /* 0x000a000003087984 */ /* 0x000ea80000000800 */
[----:B------:R-:W3:Y:S01]  /*2a60*/  LDS R6, [R3+0xe00] ;  /* 0x000e000003067984 */ /* 0x000ee20000000800 */
[----:B0-----:R-:W-:-:S02]  /*2a70*/  ISETP.NE.AND P0, PT, R12, RZ, PT ;  /* 0x000000ff0c00720c */ /* 0x001fc40003f05270 */
[----:B-1----:R-:W-:Y:S02]  /*2a80*/  ISETP.NE.AND P1, PT, R7, RZ, PT ;  /* 0x000000ff0700720c */ /* 0x002fe40003f25270 */
[----:B--2---:R-:W-:Y:S02]  /*2a90*/  ISETP.NE.AND P2, PT, R8, RZ, PT ;  /* 0x000000ff0800720c */ /* 0x004fe40003f45270 */
[----:B---3--:R-:W-:-:S07]  /*2aa0*/  ISETP.NE.AND P3, PT, R6, RZ, PT ;  /* 0x000000ff0600720c */ /* 0x008fce0003f65270 */
[----:B------:R-:W-:Y:S06]  /*2ab0*/  @!P0 BRA `(.L_x_217) ;  /* 0x0000000000148947 */ /* 0x000fec0003800000 */
[----:B------:R-:W0:Y:S01]  /*2ac0*/  LDC.64 R10, c[0x0][0x380] ;  /* 0x0000e000ff0a7b82 */ /* 0x000e220000000a00 */
[----:B------:R-:W-:Y:S02]  /*2ad0*/  IMAD R3, R2, 0x100, R5 ;  /* 0x0000010002037824 */ /* 0x000fe400078e0205 */
[----:B------:R-:W-:Y:S02]  /*2ae0*/  IMAD.MOV.U32 R13, RZ, RZ, RZ ;  /* 0x000000ffff0d7224 */ /* 0x000fe400078e00ff */
[----:B0-----:R-:W-:-:S05]  /*2af0*/  IMAD.WIDE.U32 R10, R3, 0x8, R10 ;  /* 0x00000008030a7825 */ /* 0x001fca00078e000a */
[----:B------:R0:W-:Y:S02]  /*2b00*/  REDG.E.ADD.64.STRONG.GPU desc[UR20][R10.64+0x400], R12 ;  /* 0x0004000c0a00798e */ /* 0x0001e4000c12e514 */
.L_x_217:
[----:B------:R-:W-:Y:S05]  /*2b10*/  BSYNC.RECONVERGENT B1 ;  /* 0x0000000000017941 */ /* 0x000fea0003800200 */
.L_x_216:
[----:B------:R-:W-:Y:S04]  /*2b20*/  BSSY.RECONVERGENT B1, `(.L_x_218) ;  /* 0x0000009000017945 */ /* 0x000fe80003800200 */
[----:B------:R-:W-:Y:S05]  /*2b30*/  @!P1 BRA `(.L_x_219) ;  /* 0x00000000001c9947 */ /* 0x000fea0003800000 */
[----:B0-----:R-:W0:Y:S01]  /*2b40*/  LDC.64 R10, c[0x0][0x380] ;  /* 0x0000e000ff0a7b82 */ /* 0x001e220000000a00 */
[----:B------:R-:W-:Y:S02]  /*2b50*/  IMAD R3, R2, 0x100, R5 ;  /* 0x0000010002037824 */ /* 0x000fe400078e0205 */
[----:B------:R-:W-:Y:S02]  /*2b60*/  IMAD.MOV.U32 R12, RZ, RZ, R7 ;  /* 0x000000ffff0c7224 */ /* 0x000fe400078e0007 */
[----:B------:R-:W-:Y:S02]  /*2b70*/  VIADD R3, R3, 0x100 ;  /* 0x0000010003037836 */ /* 0x000fe40000000000 */
[----:B------:R-:W-:Y:S02]  /*2b80*/  IMAD.MOV.U32 R13, RZ, RZ, RZ ;  /* 0x000000ffff0d7224 */ /* 0x000fe400078e00ff */
[----:B0-----:R-:W-:-:S05]  /*2b90*/  IMAD.WIDE.U32 R10, R3, 0x8, R10 ;  /* 0x00000008030a7825 */ /* 0x001fca00078e000a */
[----:B------:R1:W-:Y:S02]  /*2ba0*/  REDG.E.ADD.64.STRONG.GPU desc[UR20][R10.64+0x400], R12 ;  /* 0x0004000c0a00798e */ /* 0x0003e4000c12e514 */
.L_x_219:
[----:B------:R-:W-:Y:S05]  /*2bb0*/  BSYNC.RECONVERGENT B1 ;  /* 0x0000000000017941 */ /* 0x000fea0003800200 */
.L_x_218:
[----:B------:R-:W-:Y:S04]  /*2bc0*/  BSSY.RECONVERGENT B1, `(.L_x_220) ;  /* 0x0000008000017945 */ /* 0x000fe80003800200 */
[----:B------:R-:W-:Y:S05]  /*2bd0*/  @!P2 BRA `(.L_x_221) ;  /* 0x000000000018a947 */ /* 0x000fea0003800000 */
[----:B01----:R-:W0:Y:S01]  /*2be0*/  LDC.64 R10, c[0x0][0x380] ;  /* 0x0000e000ff0a7b82 */ /* 0x003e220000000a00 */
[----:B------:R-:W-:Y:S01]  /*2bf0*/  LEA R3, R2, R5, 0x8 ;  /* 0x0000000502037211 */ /* 0x000fe200078e40ff */
[----:B------:R-:W-:-:S04]  /*2c00*/  IMAD.MOV.U32 R9, RZ, RZ, RZ ;  /* 0x000000ffff097224 */ /* 0x000fc800078e00ff */
[----:B------:R-:W-:-:S04]  /*2c10*/  VIADD R3, R3, 0x200 ;  /* 0x0000020003037836 */ /* 0x000fc80000000000 */
[----:B0-----:R-:W-:-:S05]  /*2c20*/  IMAD.WIDE.U32 R10, R3, 0x8, R10 ;  /* 0x00000008030a7825 */ /* 0x001fca00078e000a */
[----:B------:R2:W-:Y:S02]  /*2c30*/  REDG.E.ADD.64.STRONG.GPU desc[UR20][R10.64+0x400], R8 ;  /* 0x000400080a00798e */ /* 0x0005e4000c12e514 */
.L_x_221:
[----:B------:R-:W-:Y:S05]  /*2c40*/  BSYNC.RECONVERGENT B1 ;  /* 0x0000000000017941 */ /* 0x000fea0003800200 */
.L_x_220:
[----:B------:R-:W-:Y:S04]  /*2c50*/  BSSY.RECONVERGENT B1, `(.L_x_222) ;  /* 0x0000008000017945 */ /* 0x000fe80003800200 */
[----:B------:R-:W-:Y:S05]  /*2c60*/  @!P3 BRA `(.L_x_223) ;  /* 0x000000000018b947 */ /* 0x000fea0003800000 */
[----:B--2---:R-:W2:Y:S01]  /*2c70*/  LDC.64 R8, c[0x0][0x380] ;  /* 0x0000e000ff087b82 */ /* 0x004ea20000000a00 */
[----:B------:R-:W-:Y:S02]  /*2c80*/  IMAD R3, R2, 0x100, R5 ;  /* 0x0000010002037824 */ /* 0x000fe400078e0205 */
[----:B------:R-:W-:Y:S02]  /*2c90*/  IMAD.MOV.U32 R7, RZ, RZ, RZ ;  /* 0x000000ffff077224 */ /* 0x000fe400078e00ff */
[----:B------:R-:W-:-:S04]  /*2ca0*/  VIADD R3, R3, 0x300 ;  /* 0x0000030003037836 */ /* 0x000fc80000000000 */
[----:B--2---:R-:W-:-:S05]  /*2cb0*/  IMAD.WIDE.U32 R8, R3, 0x8, R8 ;  /* 0x0000000803087825 */ /* 0x004fca00078e0008 */
[----:B------:R3:W-:Y:S02]  /*2cc0*/  REDG.E.ADD.64.STRONG.GPU desc[UR20][R8.64+0x400], R6 ;  /* 0x000400060800798e */ /* 0x0007e4000c12e514 */
.L_x_223:
[----:B------:R-:W-:Y:S05]  /*2cd0*/  BSYNC.RECONVERGENT B1 ;  /* 0x0000000000017941 */ /* 0x000fea0003800200 */
.L_x_222:
[----:B------:R-:W-:-:S07]  /*2ce0*/  VIADD R2, R2, 0x4 ;  /* 0x0000000402027836 */ /* 0x000fce0000000000 */
.L_x_215:
[----:B------:R-:W-:-:S09]  /*2cf0*/  UISETP.NE.AND UP0, UPT, UR25, URZ, UPT ;  /* 0x000000ff1900728c */ /* 0x000fd2000bf05270 */
[----:B------:R-:W-:Y:S05]  /*2d00*/  BRA.U !UP0, `(.L_x_162) ;  /* 0x00000001089c7547 */ /* 0x000fea000b800000 */
[----:B------:R-:W-:-:S13]  /*2d10*/  ISETP.NE.AND P0, PT, R4, RZ, PT ;  /* 0x000000ff0400720c */ /* 0x000fda0003f05270 */
[----:B------:R-:W-:Y:S05]  /*2d20*/  @!P0 BRA `(.L_x_224) ;  /* 0x0000000000648947 */ /* 0x000fea0003800000 */
[----:B01234-:R-:W-:Y:S01]  /*2d30*/  IMAD R6, R2, 0x400, R0 ;  /* 0x0000040002067824 */ /* 0x01ffe200078e0200 */
[----:B------:R-:W-:Y:S04]  /*2d40*/  BSSY.RECONVERGENT B1, `(.L_x_225) ;  /* 0x000000c000017945 */ /* 0x000fe80003800200 */
[----:B------:R-:W0:Y:S04]  /*2d50*/  LDS R3, [R6+0x200] ;  /* 0x0002000006037984 */ /* 0x000e280000000800 */
[----:B------:R-:W1:Y:S01]  /*2d60*/  LDS R4, [R6+0x600] ;  /* 0x0006000006047984 */ /* 0x000e620000000800 */
[----:B0-----:R-:W-:-:S02]  /*2d70*/  ISETP.NE.AND P0, PT, R3, RZ, PT ;  /* 0x000000ff0300720c */ /* 0x001fc40003f05270 */
[----:B-1----:R-:W-:-:S11]  /*2d80*/  ISETP.NE.AND P1, PT, R4, RZ, PT ;  /* 0x000000ff0400720c */ /* 0x002fd60003f25270 */
[----:B------:R-:W-:Y:S05]  /*2d90*/  @!P0 BRA `(.L_x_226) ;  /* 0x0000000000188947 */ /* 0x000fea0003800000 */
[----:B------:R-:W0:Y:S01]  /*2da0*/  LDC.64 R6, c[0x0][0x380] ;  /* 0x0000e000ff067b82 */ /* 0x000e220000000a00 */
[----:B------:R-:W-:-:S04]  /*2db0*/  IMAD R9, R2, 0x100, R5 ;  /* 0x0000010002097824 */ /* 0x000fc800078e0205 */
[----:B0-----:R-:W-:-:S04]  /*2dc0*/  IMAD.WIDE.U32 R8, R9, 0x8, R6 ;  /* 0x0000000809087825 */ /* 0x001fc800078e0006 */
[----:B------:R-:W-:Y:S02]  /*2dd0*/  IMAD.MOV.U32 R6, RZ, RZ, R3 ;  /* 0x000000ffff067224 */ /* 0x000fe400078e0003 */
[----:B------:R-:W-:-:S05]  /*2de0*/  IMAD.MOV.U32 R7, RZ, RZ, RZ ;  /* 0x000000ffff077224 */ /* 0x000fca00078e00ff */
[----:B------:R0:W-:Y:S02]  /*2df0*/  REDG.E.ADD.64.STRONG.GPU desc[UR20][R8.64+0x400], R6 ;  /* 0x000400060800798e */ /* 0x0001e4000c12e514 */
.L_x_226:
[----:B------:R-:W-:Y:S05]  /*2e00*/  BSYNC.RECONVERGENT B1 ;  /* 0x0000000000017941 */ /* 0x000fea0003800200 */
.L_x_225:
[----:B------:R-:W-:Y:S04]  /*2e10*/  BSSY.RECONVERGENT B1, `(.L_x_227) ;  /* 0x0000009000017945 */ /* 0x000fe80003800200 */
[----:B------:R-:W-:Y:S05]  /*2e20*/  @!P1 BRA `(.L_x_228) ;  /* 0x00000000001c9947 */ /* 0x000fea0003800000 */
[----:B0-----:R-:W0:Y:S01]  /*2e30*/  LDC.64 R6, c[0x0][0x380] ;  /* 0x0000e000ff067b82 */ /* 0x001e220000000a00 */
[----:B------:R-:W-:-:S05]  /*2e40*/  LEA R3, R2, R5, 0x8 ;  /* 0x0000000502037211 */ /* 0x000fca00078e40ff */
[----:B------:R-:W-:-:S04]  /*2e50*/  VIADD R3, R3, 0x100 ;  /* 0x0000010003037836 */ /* 0x000fc80000000000 */
[----:B0-----:R-:W-:-:S04]  /*2e60*/  IMAD.WIDE.U32 R8, R3, 0x8, R6 ;  /* 0x0000000803087825 */ /* 0x001fc800078e0006 */
[----:B------:R-:W-:Y:S02]  /*2e70*/  IMAD.MOV.U32 R6, RZ, RZ, R4 ;  /* 0x000000ffff067224 */ /* 0x000fe400078e0004 */
[----:B------:R-:W-:-:S05]  /*2e80*/  IMAD.MOV.U32 R7, RZ, RZ, RZ ;  /* 0x000000ffff077224 */ /* 0x000fca00078e00ff */
[----:B------:R1:W-:Y:S02]  /*2e90*/  REDG.E.ADD.64.STRONG.GPU desc[UR20][R8.64+0x400], R6 ;  /* 0x000400060800798e */ /* 0x0003e4000c12e514 */
.L_x_228:
[----:B------:R-:W-:Y:S05]  /*2ea0*/  BSYNC.RECONVERGENT B1 ;  /* 0x0000000000017941 */ /* 0x000fea0003800200 */
.L_x_227:
[----:B------:R-:W-:-:S07]  /*2eb0*/  VIADD R2, R2, 0x2 ;  /* 0x0000000202027836 */ /* 0x000fce0000000000 */
.L_x_224:
[----:B------:R-:W-:-:S09]  /*2ec0*/  UISETP.NE.AND UP0, UPT, UR9, URZ, UPT ;  /* 0x000000ff0900728c */ /* 0x000fd2000bf05270 */
[----:B------:R-:W-:Y:S05]  /*2ed0*/  BRA.U !UP0, `(.L_x_162) ;  /* 0x0000000108287547 */ /* 0x000fea000b800000 */
[----:B------:R-:W-:-:S06]  /*2ee0*/  IMAD R0, R2, 0x400, R0 ;  /* 0x0000040002007824 */ /* 0x000fcc00078e0200 */
[----:B------:R-:W5:Y:S02]  /*2ef0*/  LDS R0, [R0+0x200] ;  /* 0x0002000000007984 */ /* 0x000f640000000800 */
[----:B-----5:R-:W-:-:S13]  /*2f00*/  ISETP.NE.AND P0, PT, R0, RZ, PT ;  /* 0x000000ff0000720c */ /* 0x020fda0003f05270 */
[----:B------:R-:W-:Y:S05]  /*2f10*/  @!P0 BRA `(.L_x_162) ;  /* 0x0000000000188947 */ /* 0x000fea0003800000 */
[----:B01234-:R-:W0:Y:S01]  /*2f20*/  LDC.64 R6, c[0x0][0x380] ;  /* 0x0000e000ff067b82 */ /* 0x01fe220000000a00 */
[----:B------:R-:W-:-:S04]  /*2f30*/  IMAD R3, R2, 0x100, R5 ;  /* 0x0000010002037824 */ /* 0x000fc800078e0205 */
[----:B0-----:R-:W-:-:S04]  /*2f40*/  IMAD.WIDE.U32 R2, R3, 0x8, R6 ;  /* 0x0000000803027825 */ /* 0x001fc800078e0006 */
[----:B------:R-:W-:Y:S02]  /*2f50*/  IMAD.MOV.U32 R6, RZ, RZ, R0 ;  /* 0x000000ffff067224 */ /* 0x000fe400078e0000 */
[----:B------:R-:W-:-:S05]  /*2f60*/  IMAD.MOV.U32 R7, RZ, RZ, RZ ;  /* 0x000000ffff077224 */ /* 0x000fca00078e00ff */
[----:B------:R0:W-:Y:S02]  /*2f70*/  REDG.E.ADD.64.STRONG.GPU desc[UR20][R2.64+0x400], R6 ;  /* 0x000400060200798e */ /* 0x0001e4000c12e514 */
.L_x_162:
[----:B------:R-:W-:Y:S05]  /*2f80*/  BSYNC.RECONVERGENT B0 ;  /* 0x0000000000007941 */ /* 0x000fea0003800200 */
.L_x_161:
[----:B------:R-:W-:Y:S01]  /*2f90*/  BAR.SYNC.DEFER_BLOCKING 0x0 ;  /* 0x0000000000007b1d */ /* 0x000fe20000010000 */
[----:B------:R-:W-:-:S04]  /*2fa0*/  UIADD3 UR6, UP0, UPT, UR6, 0x1, URZ ;  /* 0x0000000106067890 */ /* 0x000fc8000ff1e0ff */
[----:B------:R-:W-:Y:S02]  /*2fb0*/  UIADD3.X UR7, UPT, UPT, URZ, UR7, URZ, UP0, !UPT ;  /* 0x00000007ff077290 */ /* 0x000fe400087fe4ff */
[----:B------:R-:W-:-:S04]  /*2fc0*/  UISETP.NE.U32.AND UP0, UPT, UR6, UR11, UPT ;  /* 0x0000000b0600728c */ /* 0x000fc8000bf05070 */
[----:B------:R-:W-:-:S09]  /*2fd0*/  UISETP.NE.AND.EX UP0, UPT, UR7, UR12, UPT, UP0 ;  /* 0x0000000c0700728c */ /* 0x000fd2000bf05300 */
[----:B------:R-:W-:Y:S05]  /*2fe0*/  BRA.U UP0, `(.L_x_229) ;  /* 0xffffffd1009c7547 */ /* 0x000fea000b83ffff */
[----:B------:R-:W-:Y:S05]  /*2ff0*/  EXIT ;  /* 0x000000000000794d */ /* 0x000fea0003800000 */
.L_x_230:
        /* <DEDUP_REMOVED lines=16> */
.L_x_481:


//--------------------- .text._ZN3cub18CUB_300001_SM_10006detail10radix_sort31DeviceRadixSortSingleTileKernelINS1_5radix10policy_hubIccyE10Policy1000ELNS0_9SortOrderE0EccyNS1_21identity_decomposer_tEEEvPKT1_PSA_PKT2_PSE_T3_iiT4_ --------------------------
	.section	.text._ZN3cub18CUB_300001_SM_10006detail10radix_sort31DeviceRadixSortSingleTileKernelINS1_5radix10policy_hubIccyE10Policy1000ELNS0_9SortOrderE0EccyNS1_21identity_decomposer_tEEEvPKT1_PSA_PKT2_PSE_T3_iiT4_,"ax",@progbits
	.align	128
        .global         _ZN3cub18CUB_300001_SM_10006detail10radix_sort31DeviceRadixSortSingleTileKernelINS1_5radix10policy_hubIccyE10Policy1000ELNS0_9SortOrderE0EccyNS1_21identity_decomposer_tEEEvPKT1_PSA_PKT2_PSE_T3_iiT4_
        .type           _ZN3cub18CUB_300001_SM_10006detail10radix_sort31DeviceRadixSortSingleTileKernelINS1_5radix10policy_hubIccyE10Policy1000ELNS0_9SortOrderE0EccyNS1_21identity_decomposer_tEEEvPKT1_PSA_PKT2_PSE_T3_iiT4_,@function
        .size           _ZN3cub18CUB_300001_SM_10006detail10radix_sort31DeviceRadixSortSingleTileKernelINS1_5radix10policy_hubIccyE10Policy1000ELNS0_9SortOrderE0EccyNS1_21identity_decomposer_tEEEvPKT1_PSA_PKT2_PSE_T3_iiT4_,(.L_x_482 - _ZN3cub18CUB_300001_SM_10006detail10radix_sort31DeviceRadixSortSingleTileKernelINS1_5radix10policy_hubIccyE10Policy1000ELNS0_9SortOrderE0EccyNS1_21identity_decomposer_tEEEvPKT1_PSA_PKT2_PSE_T3_iiT4_)
        .other          _ZN3cub18CUB_300001_SM_10006detail10radix_sort31DeviceRadixSortSingleTileKernelINS1_5radix10policy_hubIccyE10Policy1000ELNS0_9SortOrderE0EccyNS1_21identity_decomposer_tEEEvPKT1_PSA_PKT2_PSE_T3_iiT4_,@"STO_CUDA_ENTRY STV_DEFAULT"
_ZN3cub18CUB_300001_SM_10006detail10radix_sort31DeviceRadixSortSingleTileKernelINS1_5radix10policy_hubIccyE10Policy1000ELNS0_9SortOrderE0EccyNS1_21identity_decomposer_tEEEvPKT1_PSA_PKT2_PSE_T3_iiT4_:
.text._ZN3cub18CUB_300001_SM_10006detail10radix_sort31DeviceRadixSortSingleTileKernelINS1_5radix10policy_hubIccyE10Policy1000ELNS0_9SortOrderE0EccyNS1_21identity_decomposer_tEEEvPKT1_PSA_PKT2_PSE_T3_iiT4_:
[----:B------:R-:W-:Y:S01]  /*0000*/  LDC R1, c[0x0][0x37c] ;  /* 0x0000df00ff017b82 */ /* 0x000fe20000000800 */
[----:B------:R-:W0:Y:S01]  /*0010*/  S2R R0, SR_TID.X ;  /* 0x0000000000007919 */ /* 0x000e220000002100 */
[----:B------:R-:W1:Y:S01]  /*0020*/  LDCU UR4, c[0x0][0x3a0] ;  /* 0x00007400ff0477ac */ /* 0x000e620008000800 */
[----:B------:R-:W2:Y:S01]  /*0030*/  LDCU.64 UR6, c[0x0][0x380] ;  /* 0x00007000ff0677ac */ /* 0x000ea20008000a00 */
[----:B------:R-:W3:Y:S01]  /*0040*/  LDCU.64 UR8, c[0x0][0x358] ;  /* 0x00006b00ff0877ac */ /* 0x000ee20008000a00 */
[----:B------:R-:W4:Y:S01]  /*0050*/  S2R R107, SR_LANEID ;  /* 0x00000000006b7919 */ /* 0x000f220000000000 */
[----:B------:R-:W0:Y:S02]  /*0060*/  LDCU UR10, c[0x0][0x3ac] ;  /* 0x00007580ff0a77ac */ /* 0x000e240008000800 */
[----:B0-----:R-:W-:-:S05]  /*0070*/  IMAD R50, R0, 0x13, RZ ;  /* 0x0000001300327824 */ /* 0x001fca00078e02ff */
[C---:B-1----:R-:W-:Y:S02]  /*0080*/  ISETP.GE.AND P1, PT, R50.reuse, UR4, PT ;  /* 0x0000000432007c0c */ /* 0x042fe4000bf26270 */
[C---:B--2---:R-:W-:Y:S01]  /*0090*/  IADD3 R6, P0, PT, R50.reuse, UR6, RZ ;  /* 0x0000000632067c10 */ /* 0x044fe2000ff1e0ff */
[----:B------:R-:W-:-:S04]  /*00a0*/  VIADD R4, R50, 0x1 ;  /* 0x0000000132047836 */ /* 0x000fc80000000000 */
[----:B------:R-:W-:Y:S01]  /*00b0*/  IMAD.X R7, RZ, RZ, UR7, P0 ;  /* 0x00000007ff077e24 */ /* 0x000fe200080e06ff */
[----:B------:R-:W0:Y:S05]  /*00c0*/  LDCU.64 UR6, c[0x0][0x390] ;  /* 0x00007200ff0677ac */ /* 0x000e2a0008000a00 */
[----:B---3--:R-:W2:Y:S01]  /*00d0*/  @!P1 LDG.E.U8 R8, desc[UR8][R6.64] ;  /* 0x0000000806089981 */ /* 0x008ea2000c1e1100 */
[----:B------:R-:W-:Y:S01]  /*00e0*/  ISETP.GE.AND P1, PT, R4, UR4, PT ;  /* 0x0000000404007c0c */ /* 0x000fe2000bf26270 */
[----:B------:R-:W-:-:S03]  /*00f0*/  VIADD R4, R50, 0x2 ;  /* 0x0000000232047836 */ /* 0x000fc60000000000 */
[----:B------:R-:W-:Y:S02]  /*0100*/  P2R R48, PR, RZ, 0x2 ;  /* 0x00000002ff307803 */ /* 0x000fe40000000000 */
[----:B------:R-:W-:Y:S01]  /*0110*/  ISETP.GE.AND P0, PT, R4, UR4, PT ;  /* 0x0000000404007c0c */ /* 0x000fe2000bf06270 */
[----:B------:R-:W-:-:S06]  /*0120*/  VIADD R4, R50, 0x3 ;  /* 0x0000000332047836 */ /* 0x000fcc0000000000 */
[----:B------:R-:W3:Y:S01]  /*0130*/  @!P1 LDG.E.U8 R9, desc[UR8][R6.64+0x1] ;  /* 0x0000010806099981 */ /* 0x000ee2000c1e1100 */
[----:B------:R-:W-:Y:S01]  /*0140*/  ISETP.GE.AND P1, PT, R4, UR4, PT ;  /* 0x0000000404007c0c */ /* 0x000fe2000bf26270 */
[C---:B------:R-:W-:Y:S01]  /*0150*/  VIADD R4, R50.reuse, 0x4 ;  /* 0x0000000432047836 */ /* 0x040fe20000000000 */
[----:B------:R-:W-:Y:S01]  /*0160*/  P2R R45, PR, RZ, 0x1 ;  /* 0x00000001ff2d7803 */ /* 0x000fe20000000000 */
[C---:B------:R-:W-:Y:S01]  /*0170*/  VIADD R29, R50.reuse, 0x6 ;  /* 0x00000006321d7836 */ /* 0x040fe20000000000 */
[----:B------:R-:W-:Y:S01]  /*0180*/  P2R R44, PR, RZ, 0x2 ;  /* 0x00000002ff2c7803 */ /* 0x000fe20000000000 */
[----:B------:R-:W4:Y:S01]  /*0190*/  @!P0 LDG.E.U8 R10, desc[UR8][R6.64+0x2] ;  /* 0x00000208060a8981 */ /* 0x000f22000c1e1100 */
[----:B------:R-:W-:Y:S01]  /*01a0*/  VIADD R5, R50, 0x5 ;  /* 0x0000000532057836 */ /* 0x000fe20000000000 */
[----:B------:R-:W-:Y:S02]  /*01b0*/  ISETP.GE.AND P3, PT, R4, UR4, PT ;  /* 0x0000000404007c0c */ /* 0x000fe4000bf66270 */
[----:B0-----:R-:W-:-:S02]  /*01c0*/  IADD3 R4, P0, PT, R50, UR6, RZ ;  /* 0x0000000632047c10 */ /* 0x001fc4000ff1e0ff */
[----:B------:R-:W-:Y:S02]  /*01d0*/  ISETP.GE.AND P2, PT, R5, UR4, PT ;  /* 0x0000000405007c0c */ /* 0x000fe4000bf46270 */
[----:B------:R-:W4:Y:S01]  /*01e0*/  @!P1 LDG.E.U8 R11, desc[UR8][R6.64+0x3] ;  /* 0x00000308060b9981 */ /* 0x000f22000c1e1100 */
[----:B------:R-:W-:Y:S01]  /*01f0*/  ISETP.GE.AND P1, PT, R29, UR4, PT ;  /* 0x000000041d007c0c */ /* 0x000fe2000bf26270 */
[----:B------:R-:W-:Y:S01]  /*0200*/  VIADD R29, R50, 0x7 ;  /* 0x00000007321d7836 */ /* 0x000fe20000000000 */
[----:B------:R-:W-:Y:S01]  /*0210*/  P2R R43, PR, RZ, 0x8 ;  /* 0x00000008ff2b7803 */ /* 0x000fe20000000000 */
[----:B------:R-:W-:-:S03]  /*0220*/  IMAD.X R5, RZ, RZ, UR7, P0 ;  /* 0x00000007ff057e24 */ /* 0x000fc600080e06ff */
[----:B------:R-:W-:Y:S01]  /*0230*/  ISETP.GE.AND P0, PT, R29, UR4, PT ;  /* 0x000000041d007c0c */ /* 0x000fe2000bf06270 */
[C---:B------:R-:W-:Y:S01]  /*0240*/  VIADD R30, R50.reuse, 0x8 ;  /* 0x00000008321e7836 */ /* 0x040fe20000000000 */
[----:B------:R-:W4:Y:S02]  /*0250*/  @!P3 LDG.E.U8 R34, desc[UR8][R6.64+0x4] ;  /* 0x000004080622b981 */ /* 0x000f24000c1e1100 */
[----:B------:R-:W-:Y:S01]  /*0260*/  P2R R58, PR, RZ, 0x1 ;  /* 0x00000001ff3a7803 */ /* 0x000fe20000000000 */
[C---:B------:R-:W-:Y:S01]  /*0270*/  VIADD R31, R50.reuse, 0x9 ;  /* 0x00000009321f7836 */ /* 0x040fe20000000000 */
[----:B------:R-:W4:Y:S01]  /*0280*/  @!P2 LDG.E.U8 R35, desc[UR8][R6.64+0x5] ;  /* 0x000005080623a981 */ /* 0x000f22000c1e1100 */
[----:B------:R-:W-:-:S03]  /*0290*/  VIADD R32, R50, 0xa ;  /* 0x0000000a32207836 */ /* 0x000fc60000000000 */
[----:B------:R-:W4:Y:S04]  /*02a0*/  @!P1 LDG.E.U8 R36, desc[UR8][R6.64+0x6] ;  /* 0x0000060806249981 */ /* 0x000f28000c1e1100 */
[----:B------:R-:W4:Y:S01]  /*02b0*/  @!P0 LDG.E.U8 R37, desc[UR8][R6.64+0x7] ;  /* 0x0000070806258981 */ /* 0x000f22000c1e1100 */
[----:B------:R-:W-:-:S04]  /*02c0*/  ISETP.GE.AND P0, PT, R30, UR4, PT ;  /* 0x000000041e007c0c */ /* 0x000fc8000bf06270 */
[----:B------:R-:W-:-:S09]  /*02d0*/  P2R R59, PR, RZ, 0x1 ;  /* 0x00000001ff3b7803 */ /* 0x000fd20000000000 */
[----:B------:R-:W4:Y:S01]  /*02e0*/  @!P0 LDG.E.U8 R38, desc[UR8][R6.64+0x8] ;  /* 0x0000080806268981 */ /* 0x000f22000c1e1100 */
[----:B------:R-:W-:-:S04]  /*02f0*/  ISETP.GE.AND P0, PT, R31, UR4, PT ;  /* 0x000000041f007c0c */ /* 0x000fc8000bf06270 */
[----:B------:R-:W-:-:S09]  /*0300*/  P2R R60, PR, RZ, 0x1 ;  /* 0x00000001ff3c7803 */ /* 0x000fd20000000000 */
[----:B------:R-:W4:Y:S01]  /*0310*/  @!P0 LDG.E.U8 R39, desc[UR8][R6.64+0x9] ;  /* 0x0000090806278981 */ /* 0x000f22000c1e1100 */
[----:B------:R-:W-:Y:S01]  /*0320*/  ISETP.GE.AND P0, PT, R32, UR4, PT ;  /* 0x0000000420007c0c */ /* 0x000fe2000bf06270 */
[----:B------:R-:W-:-:S03]  /*0330*/  VIADD R33, R50, 0xb ;  /* 0x0000000b32217836 */ /* 0x000fc60000000000 */
[----:B------:R-:W-:-:S09]  /*0340*/  P2R R61, PR, RZ, 0x1 ;  /* 0x00000001ff3d7803 */ /* 0x000fd20000000000 */
[----:B------:R-:W4:Y:S01]  /*0350*/  @!P0 LDG.E.U8 R40, desc[UR8][R6.64+0xa] ;  /* 0x00000a0806288981 */ /* 0x000f22000c1e1100 */
[----:B------:R-:W-:Y:S01]  /*0360*/  ISETP.GE.AND P0, PT, R33, UR4, PT ;  /* 0x0000000421007c0c */ /* 0x000fe2000bf06270 */
[----:B------:R-:W-:-:S03]  /*0370*/  VIADD R42, R50, 0xc ;  /* 0x0000000c322a7836 */ /* 0x000fc60000000000 */
[----:B------:R-:W-:Y:S01]  /*0380*/  P2R R62, PR, RZ, 0x1 ;  /* 0x00000001ff3e7803 */ /* 0x000fe20000000000 */
[----:B------:R-:W-:-:S08]  /*0390*/  VIADD R30, R50, 0xd ;  /* 0x0000000d321e7836 */ /* 0x000fd00000000000 */
[----:B------:R-:W4:Y:S01]  /*03a0*/  @!P0 LDG.E.U8 R41, desc[UR8][R6.64+0xb] ;  /* 0x00000b0806298981 */ /* 0x000f22000c1e1100 */
[----:B------:R-:W-:Y:S01]  /*03b0*/  ISETP.GE.AND P0, PT, R42, UR4, PT ;  /* 0x000000042a007c0c */ /* 0x000fe2000bf06270 */
[----:B------:R-:W-:Y:S01]  /*03c0*/  VIADD R31, R50, 0xe ;  /* 0x0000000e321f7836 */ /* 0x000fe20000000000 */
[----:B------:R-:W-:Y:S02]  /*03d0*/  P2R R57, PR, RZ, 0x2 ;  /* 0x00000002ff397803 */ /* 0x000fe40000000000 */
[----:B------:R-:W-:Y:S01]  /*03e0*/  ISETP.GE.AND P1, PT, R30, UR4, PT ;  /* 0x000000041e007c0c */ /* 0x000fe2000bf26270 */
[C---:B------:R-:W-:Y:S01]  /*03f0*/  VIADD R32, R50.reuse, 0xf ;  /* 0x0000000f32207836 */ /* 0x040fe20000000000 */
[----:B------:R-:W-:Y:S01]  /*0400*/  P2R R56, PR, RZ, 0x4 ;  /* 0x00000004ff387803 */ /* 0x000fe20000000000 */
[C---:B------:R-:W-:Y:S01]  /*0410*/  VIADD R33, R50.reuse, 0x10 ;  /* 0x0000001032217836 */ /* 0x040fe20000000000 */
[----:B------:R-:W-:Y:S01]  /*0420*/  ISETP.GE.AND P2, PT, R31, UR4, PT ;  /* 0x000000041f007c0c */ /* 0x000fe2000bf46270 */
[----:B------:R-:W-:Y:S01]  /*0430*/  VIADD R47, R50, 0x12 ;  /* 0x00000012322f7836 */ /* 0x000fe20000000000 */
[----:B------:R-:W-:Y:S01]  /*0440*/  ISETP.GE.AND P3, PT, R32, UR4, PT ;  /* 0x0000000420007c0c */ /* 0x000fe2000bf66270 */
[----:B------:R-:W-:-:S02]  /*0450*/  VIADD R46, R50, 0x11 ;  /* 0x00000011322e7836 */ /* 0x000fc40000000000 */
[----:B------:R-:W4:Y:S01]  /*0460*/  @!P0 LDG.E.U8 R42, desc[UR8][R6.64+0xc] ;  /* 0x00000c08062a8981 */ /* 0x000f22000c1e1100 */
[----:B------:R-:W-:Y:S02]  /*0470*/  P2R R55, PR, RZ, 0x1 ;  /* 0x00000001ff377803 */ /* 0x000fe40000000000 */
[----:B------:R-:W-:Y:S02]  /*0480*/  ISETP.GE.AND P4, PT, R33, UR4, PT ;  /* 0x0000000421007c0c */ /* 0x000fe4000bf86270 */
[----:B------:R-:W-:Y:S02]  /*0490*/  ISETP.NE.AND P0, PT, R43, RZ, PT ;  /* 0x000000ff2b00720c */ /* 0x000fe40003f05270 */
[----:B------:R-:W-:Y:S01]  /*04a0*/  ISETP.GE.AND P6, PT, R47, UR4, PT ;  /* 0x000000042f007c0c */ /* 0x000fe2000bfc6270 */
[----:B------:R-:W4:Y:S01]  /*04b0*/  @!P1 LDG.E.U8 R43, desc[UR8][R6.64+0xd] ;  /* 0x00000d08062b9981 */ /* 0x000f22000c1e1100 */
[----:B------:R-:W-:Y:S02]  /*04c0*/  ISETP.GE.AND P5, PT, R46, UR4, PT ;  /* 0x000000042e007c0c */ /* 0x000fe4000bfa6270 */
[----:B------:R-:W-:-:S02]  /*04d0*/  P2R R54, PR, RZ, 0x2 ;  /* 0x00000002ff367803 */ /* 0x000fc40000000000 */
[----:B------:R-:W-:Y:S02]  /*04e0*/  ISETP.NE.AND P1, PT, R44, RZ, PT ;  /* 0x000000ff2c00720c */ /* 0x000fe40003f25270 */
[----:B------:R-:W4:Y:S01]  /*04f0*/  @!P2 LDG.E.U8 R44, desc[UR8][R6.64+0xe] ;  /* 0x00000e08062ca981 */ /* 0x000f22000c1e1100 */
[----:B------:R-:W-:Y:S02]  /*0500*/  P2R R53, PR, RZ, 0x4 ;  /* 0x00000004ff357803 */ /* 0x000fe40000000000 */
[----:B------:R-:W-:Y:S02]  /*0510*/  ISETP.NE.AND P2, PT, R45, RZ, PT ;  /* 0x000000ff2d00720c */ /* 0x000fe40003f45270 */
[----:B------:R-:W4:Y:S01]  /*0520*/  @!P3 LDG.E.U8 R45, desc[UR8][R6.64+0xf] ;  /* 0x00000f08062db981 */ /* 0x000f22000c1e1100 */
[----:B------:R-:W-:Y:S02]  /*0530*/  P2R R52, PR, RZ, 0x8 ;  /* 0x00000008ff347803 */ /* 0x000fe40000000000 */
[----:B------:R-:W-:Y:S01]  /*0540*/  ISETP.NE.AND P3, PT, R48, RZ, PT ;  /* 0x000000ff3000720c */ /* 0x000fe20003f65270 */
[----:B------:R-:W4:Y:S01]  /*0550*/  @!P6 LDG.E.U8 R51, desc[UR8][R6.64+0x12] ;  /* 0x000012080633e981 */ /* 0x000f22000c1e1100 */
[----:B------:R-:W-:-:S03]  /*0560*/  P2R R49, PR, RZ, 0x10 ;  /* 0x00000010ff317803 */ /* 0x000fc60000000000 */
[----:B------:R-:W4:Y:S01]  /*0570*/  @!P4 LDG.E.U8 R48, desc[UR8][R6.64+0x10] ;  /* 0x000010080630c981 */ /* 0x000f22000c1e1100 */
[----:B------:R-:W-:Y:S01]  /*0580*/  ISETP.GE.AND P4, PT, R50, UR4, PT ;  /* 0x0000000432007c0c */ /* 0x000fe2000bf86270 */
[----:B------:R-:W-:Y:S01]  /*0590*/  IMAD.MOV.U32 R29, RZ, RZ, 0xff ;  /* 0x000000ffff1d7424 */ /* 0x000fe200078e00ff */
[----:B------:R-:W-:Y:S01]  /*05a0*/  P2R R46, PR, RZ, 0x20 ;  /* 0x00000020ff2e7803 */ /* 0x000fe20000000000 */
[----:B------:R0:W4:Y:S01]  /*05b0*/  @!P5 LDG.E.U8 R50, desc[UR8][R6.64+0x11] ;  /* 0x000011080632d981 */ /* 0x000122000c1e1100 */
[----:B------:R-:W-:Y:S01]  /*05c0*/  IMAD.MOV.U32 R33, RZ, RZ, 0xff ;  /* 0x000000ffff217424 */ /* 0x000fe200078e00ff */
[----:B------:R-:W1:Y:S01]  /*05d0*/  S2UR UR6, SR_CgaCtaId ;  /* 0x00000000000679c3 */ /* 0x000e620000008800 */
[----:B------:R-:W-:-:S07]  /*05e0*/  IMAD.MOV.U32 R30, RZ, RZ, 0xff ;  /* 0x000000ffff1e7424 */ /* 0x000fce00078e00ff */
[----:B------:R-:W-:Y:S01]  /*05f0*/  BAR.SYNC.DEFER_BLOCKING 0x0 ;  /* 0x0000000000007b1d */ /* 0x000fe20000010000 */
[----:B0-----:R-:W-:Y:S01]  /*0600*/  P2R R6, PR, RZ, 0x40 ;  /* 0x00000040ff067803 */ /* 0x001fe20000000000 */
[----:B------:R-:W-:Y:S01]  /*0610*/  IMAD.MOV.U32 R31, RZ, RZ, 0xff ;  /* 0x000000ffff1f7424 */ /* 0x000fe200078e00ff */
[----:B------:R-:W-:Y:S01]  /*0620*/  ISETP.NE.AND P6, PT, R56, RZ, PT ;  /* 0x000000ff3800720c */ /* 0x000fe20003fc5270 */
[----:B------:R-:W-:Y:S01]  /*0630*/  IMAD.MOV.U32 R32, RZ, RZ, 0xff ;  /* 0x000000ffff207424 */ /* 0x000fe200078e00ff */
[----:B------:R-:W-:Y:S01]  /*0640*/  ISETP.NE.AND P5, PT, R57, RZ, PT ;  /* 0x000000ff3900720c */ /* 0x000fe20003fa5270 */
[----:B------:R-:W0:Y:S01]  /*0650*/  LDCU.64 UR4, c[0x0][0x3a8] ;  /* 0x00007500ff0477ac */ /* 0x000e220008000a00 */
[----:B------:R-:W5:Y:S04]  /*0660*/  @!P4 LDG.E.U8 R3, desc[UR8][R4.64] ;  /* 0x000000080403c981 */ /* 0x000f68000c1e1100 */
[----:B------:R-:W5:Y:S04]  /*0670*/  @!P3 LDG.E.U8 R13, desc[UR8][R4.64+0x1] ;  /* 0x00000108040db981 */ /* 0x000f68000c1e1100 */
[----:B------:R-:W5:Y:S04]  /*0680*/  @!P2 LDG.E.U8 R15, desc[UR8][R4.64+0x2] ;  /* 0x00000208040fa981 */ /* 0x000f68000c1e1100 */
[----:B------:R-:W5:Y:S04]  /*0690*/  @!P1 LDG.E.U8 R17, desc[UR8][R4.64+0x3] ;  /* 0x0000030804119981 */ /* 0x000f68000c1e1100 */
[----:B------:R-:W5:Y:S04]  /*06a0*/  @!P0 LDG.E.U8 R19, desc[UR8][R4.64+0x4] ;  /* 0x0000040804138981 */ /* 0x000f68000c1e1100 */
[----:B------:R-:W5:Y:S04]  /*06b0*/  @!P6 LDG.E.U8 R21, desc[UR8][R4.64+0x5] ;  /* 0x000005080415e981 */ /* 0x000f68000c1e1100 */
[----:B------:R-:W5:Y:S01]  /*06c0*/  @!P5 LDG.E.U8 R23, desc[UR8][R4.64+0x6] ;  /* 0x000006080417d981 */ /* 0x000f62000c1e1100 */
[----:B0-----:R-:W-:-:S02]  /*06d0*/  UIADD3 UR7, UPT, UPT, UR4, 0x5, URZ ;  /* 0x0000000504077890 */ /* 0x001fc4000fffe0ff */
[----:B------:R-:W-:Y:S01]  /*06e0*/  UIADD3 UR5, UPT, UPT, -UR4, UR5, URZ ;  /* 0x0000000504057290 */ /* 0x000fe2000fffe1ff */
[----:B------:R-:W-:Y:S02]  /*06f0*/  IMAD.MOV.U32 R7, RZ, RZ, 0xff ;  /* 0x000000ffff077424 */ /* 0x000fe400078e00ff */
[----:B------:R-:W-:Y:S02]  /*0700*/  UMOV UR4, 0x400 ;  /* 0x0000040000047882 */ /* 0x000fe40000000000 */
[----:B-1----:R-:W-:Y:S01]  /*0710*/  ULEA UR4, UR6, UR4, 0x18 ;  /* 0x0000000406047291 */ /* 0x002fe2000f8ec0ff */
[----:B------:R-:W-:Y:S01]  /*0720*/  IMAD.MOV.U32 R47, RZ, RZ, 0xff ;  /* 0x000000ffff2f7424 */ /* 0x000fe200078e00ff */
[----:B------:R-:W-:Y:S02]  /*0730*/  SHF.R.U32.HI R108, RZ, 0x5, R0 ;  /* 0x00000005ff6c7819 */ /* 0x000fe40000011600 */
[----:B--2---:R-:W-:-:S04]  /*0740*/  @!P4 LOP3.LUT R8, R8, 0xff80, RZ, 0x3c, !PT ;  /* 0x0000ff800808c812 */ /* 0x004fc800078e3cff */
[----:B------:R-:W-:Y:S02]  /*0750*/  @!P4 PRMT R29, R8, 0x7610, R29 ;  /* 0x00007610081dc816 */ /* 0x000fe4000000001d */
[----:B------:R-:W-:Y:S02]  /*0760*/  ISETP.NE.AND P4, PT, R58, RZ, PT ;  /* 0x000000ff3a00720c */ /* 0x000fe40003f85270 */
[----:B---3--:R-:W-:-:S04]  /*0770*/  @!P3 LOP3.LUT R9, R9, 0xff80, RZ, 0x3c, !PT ;  /* 0x0000ff800909b812 */ /* 0x008fc800078e3cff */
[----:B------:R-:W-:-:S07]  /*0780*/  @!P3 PRMT R30, R9, 0x7610, R30 ;  /* 0x00007610091eb816 */ /* 0x000fce000000001e */
[----:B------:R-:W5:Y:S01]  /*0790*/  @!P4 LDG.E.U8 R25, desc[UR8][R4.64+0x7] ;  /* 0x000007080419c981 */ /* 0x000f62000c1e1100 */
[----:B------:R-:W-:Y:S02]  /*07a0*/  ISETP.NE.AND P3, PT, R59, RZ, PT ;  /* 0x000000ff3b00720c */ /* 0x000fe40003f65270 */
[----:B----4-:R-:W-:Y:S02]  /*07b0*/  @!P2 LOP3.LUT R10, R10, 0xff80, RZ, 0x3c, !PT ;  /* 0x0000ff800a0aa812 */ /* 0x010fe400078e3cff */
[----:B------:R-:W-:-:S09]  /*07c0*/  @!P0 LOP3.LUT R34, R34, 0xff80, RZ, 0x3c, !PT ;  /* 0x0000ff8022228812 */ /* 0x000fd200078e3cff */
[----:B------:R-:W5:Y:S01]  /*07d0*/  @!P3 LDG.E.U8 R27, desc[UR8][R4.64+0x8] ;  /* 0x00000808041bb981 */ /* 0x000f62000c1e1100 */
[----:B------:R-:W-:Y:S01]  /*07e0*/  @!P0 PRMT R33, R34, 0x7610, R33 ;  /* 0x0000761022218816 */ /* 0x000fe20000000021 */
[----:B------:R-:W-:Y:S01]  /*07f0*/  IMAD.MOV.U32 R34, RZ, RZ, 0xff ;  /* 0x000000ffff227424 */ /* 0x000fe200078e00ff */
[----:B------:R-:W-:Y:S02]  /*0800*/  @!P6 LOP3.LUT R35, R35, 0xff80, RZ, 0x3c, !PT ;  /* 0x0000ff802323e812 */ /* 0x000fe400078e3cff */
[----:B------:R-:W-:Y:S02]  /*0810*/  @!P5 LOP3.LUT R36, R36, 0xff80, RZ, 0x3c, !PT ;  /* 0x0000ff802424d812 */ /* 0x000fe400078e3cff */
[----:B------:R-:W-:Y:S01]  /*0820*/  @!P6 PRMT R34, R35, 0x7610, R34 ;  /* 0x000076102322e816 */ /* 0x000fe20000000022 */
[----:B------:R-:W-:Y:S01]  /*0830*/  IMAD.MOV.U32 R35, RZ, RZ, 0xff ;  /* 0x000000ffff237424 */ /* 0x000fe200078e00ff */
[----:B------:R-:W-:Y:S02]  /*0840*/  @!P2 PRMT R31, R10, 0x7610, R31 ;  /* 0x000076100a1fa816 */ /* 0x000fe4000000001f */
[----:B------:R-:W-:-:S02]  /*0850*/  ISETP.NE.AND P2, PT, R60, RZ, PT ;  /* 0x000000ff3c00720c */ /* 0x000fc40003f45270 */
[----:B------:R-:W-:Y:S01]  /*0860*/  @!P5 PRMT R35, R36, 0x7610, R35 ;  /* 0x000076102423d816 */ /* 0x000fe20000000023 */
[----:B------:R-:W-:Y:S01]  /*0870*/  IMAD.MOV.U32 R36, RZ, RZ, 0xff ;  /* 0x000000ffff247424 */ /* 0x000fe200078e00ff */
[----:B------:R-:W-:Y:S02]  /*0880*/  @!P1 LOP3.LUT R11, R11, 0xff80, RZ, 0x3c, !PT ;  /* 0x0000ff800b0b9812 */ /* 0x000fe400078e3cff */
[----:B------:R-:W-:Y:S02]  /*0890*/  @!P4 LOP3.LUT R37, R37, 0xff80, RZ, 0x3c, !PT ;  /* 0x0000ff802525c812 */ /* 0x000fe400078e3cff */
[----:B------:R-:W-:Y:S02]  /*08a0*/  @!P1 PRMT R32, R11, 0x7610, R32 ;  /* 0x000076100b209816 */ /* 0x000fe40000000020 */
[----:B------:R-:W-:Y:S01]  /*08b0*/  @!P4 PRMT R36, R37, 0x7610, R36 ;  /* 0x000076102524c816 */ /* 0x000fe20000000024 */
[----:B------:R-:W-:Y:S01]  /*08c0*/  IMAD.MOV.U32 R37, RZ, RZ, 0xff ;  /* 0x000000ffff257424 */ /* 0x000fe200078e00ff */
[----:B------:R-:W-:Y:S01]  /*08d0*/  ISETP.NE.AND P1, PT, R61, RZ, PT ;  /* 0x000000ff3d00720c */ /* 0x000fe20003f25270 */
[----:B------:R-:W5:Y:S01]  /*08e0*/  @!P2 LDG.E.U8 R28, desc[UR8][R4.64+0x9] ;  /* 0x00000908041ca981 */ /* 0x000f62000c1e1100 */
[----:B------:R-:W-:-:S02]  /*08f0*/  @!P3 LOP3.LUT R38, R38, 0xff80, RZ, 0x3c, !PT ;  /* 0x0000ff802626b812 */ /* 0x000fc400078e3cff */
[----:B------:R-:W-:Y:S02]  /*0900*/  ISETP.NE.AND P0, PT, R62, RZ, PT ;  /* 0x000000ff3e00720c */ /* 0x000fe40003f05270 */
[----:B------:R-:W-:Y:S01]  /*0910*/  @!P3 PRMT R37, R38, 0x7610, R37 ;  /* 0x000076102625b816 */ /* 0x000fe20000000025 */
[----:B------:R-:W-:Y:S01]  /*0920*/  IMAD.MOV.U32 R38, RZ, RZ, 0xff ;  /* 0x000000ffff267424 */ /* 0x000fe200078e00ff */
[----:B------:R-:W-:-:S05]  /*0930*/  @!P2 LOP3.LUT R39, R39, 0xff80, RZ, 0x3c, !PT ;  /* 0x0000ff802727a812 */ /* 0x000fca00078e3cff */
[----:B------:R-:W5:Y:S01]  /*0940*/  @!P1 LDG.E.U8 R2, desc[UR8][R4.64+0xa] ;  /* 0x00000a0804029981 */ /* 0x000f62000c1e1100 */
[----:B------:R-:W-:Y:S01]  /*0950*/  @!P2 PRMT R38, R39, 0x7610, R38 ;  /* 0x000076102726a816 */ /* 0x000fe20000000026 */
[----:B------:R-:W-:Y:S02]  /*0960*/  IMAD.MOV.U32 R39, RZ, RZ, 0xff ;  /* 0x000000ffff277424 */ /* 0x000fe400078e00ff */
[----:B------:R-:W5:Y:S01]  /*0970*/  @!P0 LDG.E.U8 R12, desc[UR8][R4.64+0xb] ;  /* 0x00000b08040c8981 */ /* 0x000f62000c1e1100 */
[----:B------:R-:W-:-:S04]  /*0980*/  @!P1 LOP3.LUT R40, R40, 0xff80, RZ, 0x3c, !PT ;  /* 0x0000ff8028289812 */ /* 0x000fc800078e3cff */
[----:B------:R-:W-:Y:S01]  /*0990*/  @!P1 PRMT R39, R40, 0x7610, R39 ;  /* 0x0000761028279816 */ /* 0x000fe20000000027 */
[----:B------:R-:W-:Y:S01]  /*09a0*/  IMAD.MOV.U32 R40, RZ, RZ, 0xff ;  /* 0x000000ffff287424 */ /* 0x000fe200078e00ff */
[----:B------:R-:W-:Y:S02]  /*09b0*/  ISETP.NE.AND P6, PT, R6, RZ, PT ;  /* 0x000000ff0600720c */ /* 0x000fe40003fc5270 */
[----:B------:R-:W-:-:S04]  /*09c0*/  @!P0 LOP3.LUT R41, R41, 0xff80, RZ, 0x3c, !PT ;  /* 0x0000ff8029298812 */ /* 0x000fc800078e3cff */
[----:B------:R-:W-:-:S07]  /*09d0*/  @!P0 PRMT R40, R41, 0x7610, R40 ;  /* 0x0000761029288816 */ /* 0x000fce0000000028 */
[----:B------:R-:W5:Y:S01]  /*09e0*/  @!P6 LDG.E.U8 R22, desc[UR8][R4.64+0x12] ;  /* 0x000012080416e981 */ /* 0x000f62000c1e1100 */
[----:B------:R-:W-:Y:S02]  /*09f0*/  ISETP.NE.AND P0, PT, R55, RZ, PT ;  /* 0x000000ff3700720c */ /* 0x000fe40003f05270 */
[----:B------:R-:W-:Y:S02]  /*0a00*/  ISETP.NE.AND P5, PT, R46, RZ, PT ;  /* 0x000000ff2e00720c */ /* 0x000fe40003fa5270 */
[----:B------:R-:W-:Y:S02]  /*0a10*/  ISETP.NE.AND P4, PT, R49, RZ, PT ;  /* 0x000000ff3100720c */ /* 0x000fe40003f85270 */
[----:B------:R-:W-:Y:S02]  /*0a20*/  ISETP.NE.AND P3, PT, R52, RZ, PT ;  /* 0x000000ff3400720c */ /* 0x000fe40003f65270 */
[----:B------:R-:W-:Y:S02]  /*0a30*/  ISETP.NE.AND P2, PT, R53, RZ, PT ;  /* 0x000000ff3500720c */ /* 0x000fe40003f45270 */
[----:B------:R-:W-:Y:S01]  /*0a40*/  ISETP.NE.AND P1, PT, R54, RZ, PT ;  /* 0x000000ff3600720c */ /* 0x000fe20003f25270 */
[----:B------:R-:W-:-:S02]  /*0a50*/  IMAD.MOV.U32 R41, RZ, RZ, 0xff ;  /* 0x000000ffff297424 */ /* 0x000fc400078e00ff */
[----:B------:R-:W-:Y:S01]  /*0a60*/  @!P0 LOP3.LUT R42, R42, 0xff80, RZ, 0x3c, !PT ;  /* 0x0000ff802a2a8812 */ /* 0x000fe200078e3cff */
[----:B------:R-:W5:Y:S04]  /*0a70*/  @!P0 LDG.E.U8 R14, desc[UR8][R4.64+0xc] ;  /* 0x00000c08040e8981 */ /* 0x000f68000c1e1100 */
[----:B------:R-:W5:Y:S01]  /*0a80*/  @!P4 LDG.E.U8 R20, desc[UR8][R4.64+0x10] ;  /* 0x000010080414c981 */ /* 0x000f62000c1e1100 */
[----:B------:R-:W-:-:S03]  /*0a90*/  @!P0 PRMT R41, R42, 0x7610, R41 ;  /* 0x000076102a298816 */ /* 0x000fc60000000029 */
[----:B------:R-:W5:Y:S01]  /*0aa0*/  @!P2 LDG.E.U8 R16, desc[UR8][R4.64+0xe] ;  /* 0x00000e080410a981 */ /* 0x000f62000c1e1100 */
[----:B------:R-:W-:-:S03]  /*0ab0*/  IMAD.MOV.U32 R42, RZ, RZ, 0xff ;  /* 0x000000ffff2a7424 */ /* 0x000fc600078e00ff */
[----:B------:R-:W5:Y:S04]  /*0ac0*/  @!P1 LDG.E.U8 R18, desc[UR8][R4.64+0xd] ;  /* 0x00000d0804129981 */ /* 0x000f68000c1e1100 */
[----:B------:R-:W5:Y:S04]  /*0ad0*/  @!P3 LDG.E.U8 R24, desc[UR8][R4.64+0xf] ;  /* 0x00000f080418b981 */ /* 0x000f68000c1e1100 */
[----:B------:R0:W5:Y:S01]  /*0ae0*/  @!P5 LDG.E.U8 R26, desc[UR8][R4.64+0x11] ;  /* 0x00001108041ad981 */ /* 0x000162000c1e1100 */
[----:B------:R-:W-:Y:S01]  /*0af0*/  @!P1 LOP3.LUT R43, R43, 0xff80, RZ, 0x3c, !PT ;  /* 0x0000ff802b2b9812 */ /* 0x000fe200078e3cff */
[----:B------:R-:W-:-:S03]  /*0b00*/  IMAD.MOV.U32 R6, RZ, RZ, 0xff ;  /* 0x000000ffff067424 */ /* 0x000fc600078e00ff */
[----:B------:R-:W-:Y:S02]  /*0b10*/  @!P1 PRMT R42, R43, 0x7610, R42 ;  /* 0x000076102b2a9816 */ /* 0x000fe4000000002a */
[----:B------:R-:W-:Y:S02]  /*0b20*/  PRMT R43, R6, 0x7610, R43 ;  /* 0x00007610062b7816 */ /* 0x000fe4000000002b */
[----:B------:R-:W-:Y:S02]  /*0b30*/  @!P2 LOP3.LUT R6, R44, 0xff80, RZ, 0x3c, !PT ;  /* 0x0000ff802c06a812 */ /* 0x000fe400078e3cff */
[----:B------:R-:W-:Y:S02]  /*0b40*/  PRMT R44, R7, 0x7610, R44 ;  /* 0x00007610072c7816 */ /* 0x000fe4000000002c */
[----:B------:R-:W-:Y:S02]  /*0b50*/  @!P3 LOP3.LUT R45, R45, 0xff80, RZ, 0x3c, !PT ;  /* 0x0000ff802d2db812 */ /* 0x000fe400078e3cff */
[----:B------:R-:W-:Y:S01]  /*0b60*/  LEA R49, R0, UR4, 0x2 ;  /* 0x0000000400317c11 */ /* 0x000fe2000f8e10ff */
[----:B------:R-:W-:Y:S01]  /*0b70*/  IMAD.MOV.U32 R46, RZ, RZ, 0xff ;  /* 0x000000ffff2e7424 */ /* 0x000fe200078e00ff */
[----:B------:R-:W-:Y:S01]  /*0b80*/  @!P3 PRMT R44, R45, 0x7610, R44 ;  /* 0x000076102d2cb816 */ /* 0x000fe2000000002c */
[----:B------:R-:W-:Y:S01]  /*0b90*/  IMAD.MOV.U32 R45, RZ, RZ, 0xff ;  /* 0x000000ffff2d7424 */ /* 0x000fe200078e00ff */
[----:B------:R-:W-:-:S02]  /*0ba0*/  @!P4 LOP3.LUT R48, R48, 0xff80, RZ, 0x3c, !PT ;  /* 0x0000ff803030c812 */ /* 0x000fc400078e3cff */
[----:B0-----:R-:W-:Y:S01]  /*0bb0*/  @!P6 LOP3.LUT R4, R51, 0xff80, RZ, 0x3c, !PT ;  /* 0x0000ff803304e812 */ /* 0x001fe200078e3cff */
[----:B------:R-:W-:Y:S01]  /*0bc0*/  IMAD R51, R0, 0x40, R49 ;  /* 0x0000004000337824 */ /* 0x000fe200078e0231 */
[----:B------:R-:W-:Y:S02]  /*0bd0*/  @!P5 LOP3.LUT R50, R50, 0xff80, RZ, 0x3c, !PT ;  /* 0x0000ff803232d812 */ /* 0x000fe400078e3cff */
[----:B------:R-:W-:Y:S01]  /*0be0*/  @!P4 PRMT R47, R48, 0x7610, R47 ;  /* 0x00007610302fc816 */ /* 0x000fe2000000002f */
[----:B------:R-:W-:Y:S01]  /*0bf0*/  IMAD R53, R0, -0x31, R51 ;  /* 0xffffffcf00357824 */ /* 0x000fe200078e0233 */
[----:B------:R-:W-:Y:S02]  /*0c00*/  @!P2 PRMT R43, R6, 0x7610, R43 ;  /* 0x00007610062ba816 */ /* 0x000fe4000000002b */
[----:B------:R-:W-:Y:S02]  /*0c10*/  @!P5 PRMT R46, R50, 0x7610, R46 ;  /* 0x00007610322ed816 */ /* 0x000fe4000000002e */
[----:B------:R-:W-:-:S02]  /*0c20*/  @!P6 PRMT R45, R4, 0x7610, R45 ;  /* 0x00007610042de816 */ /* 0x000fc4000000002d */
[----:B------:R-:W-:Y:S01]  /*0c30*/  LEA R48, R108, UR4, 0x2 ;  /* 0x000000046c307c11 */ /* 0x000fe2000f8e10ff */
[----:B------:R-:W-:Y:S06]  /*0c40*/  BAR.SYNC.DEFER_BLOCKING 0x0 ;  /* 0x0000000000007b1d */ /* 0x000fec0000010000 */
.L_x_232:
[----:B------:R-:W-:Y:S01]  /*0c50*/  UISETP.LT.AND UP0, UPT, UR5, 0x5, UPT ;  /* 0x000000050500788c */ /* 0x000fe2000bf01270 */
[----:B0-----:R-:W-:Y:S01]  /*0c60*/  LOP3.LUT R4, R29, 0xff, RZ, 0xc0, !PT ;  /* 0x000000ff1d047812 */ /* 0x001fe200078ec0ff */
[----:B------:R-:W-:Y:S01]  /*0c70*/  UIADD3 UR6, UPT, UPT, UR7, -0x5, URZ ;  /* 0xfffffffb07067890 */ /* 0x000fe2000fffe0ff */
[----:B------:R-:W-:Y:S01]  /*0c80*/  STS [R49], RZ ;  /* 0x000000ff31007388 */ /* 0x000fe20000000800 */
[----:B------:R-:W-:Y:S01]  /*0c90*/  USEL UR4, UR5, 0x5, UP0 ;  /* 0x0000000505047887 */ /* 0x000fe20008000000 */
[----:B------:R-:W-:Y:S01]  /*0ca0*/  ISETP.NE.AND P1, PT, R107, 0x1f, PT ;  /* 0x0000001f6b00780c */ /* 0x000fe20003f25270 */
[----:B------:R-:W-:Y:S01]  /*0cb0*/  UISETP.GE.AND UP0, UPT, UR7, UR10, UPT ;  /* 0x0000000a0700728c */ /* 0x000fe2000bf06270 */
[----:B------:R-:W-:Y:S01]  /*0cc0*/  STS [R49+0x400], RZ ;  /* 0x000400ff31007388 */ /* 0x000fe20000000800 */
[----:B------:R-:W-:Y:S01]  /*0cd0*/  UBMSK UR4, URZ, UR4 ;  /* 0x00000004ff04729b */ /* 0x000fe20008000000 */
[----:B------:R-:W-:Y:S02]  /*0ce0*/  SHF.R.U32.HI R4, RZ, UR6, R4 ;  /* 0x00000006ff047c19 */ /* 0x000fe40008011604 */
[----:B------:R-:W-:Y:S01]  /*0cf0*/  STS [R49+0x800], RZ ;  /* 0x000800ff31007388 */ /* 0x000fe20000000800 */
[----:B------:R-:W-:-:S02]  /*0d00*/  ISETP.NE.AND P2, PT, R108, 0x6, PT ;  /* 0x000000066c00780c */ /* 0x000fc40003f45270 */
[----:B------:R-:W-:Y:S01]  /*0d10*/  LOP3.LUT R4, R4, UR4, RZ, 0xc0, !PT ;  /* 0x0000000404047c12 */ /* 0x000fe2000f8ec0ff */
[----:B------:R-:W-:Y:S01]  /*0d20*/  STS [R49+0xc00], RZ ;  /* 0x000c00ff31007388 */ /* 0x000fe20000000800 */
[----:B------:R-:W-:-:S03]  /*0d30*/  ISETP.NE.AND P3, PT, R108, 0x7, PT ;  /* 0x000000076c00780c */ /* 0x000fc60003f65270 */
[----:B------:R-:W-:Y:S01]  /*0d40*/  IMAD.SHL.U32 R5, R4, 0x400, RZ ;  /* 0x0000040004057824 */ /* 0x000fe200078e00ff */
[----:B------:R-:W-:Y:S01]  /*0d50*/  SHF.R.U32.HI R4, RZ, 0x3, R4 ;  /* 0x00000003ff047819 */ /* 0x000fe20000011604 */
[----:B------:R-:W-:Y:S03]  /*0d60*/  STS [R49+0x1000], RZ ;  /* 0x001000ff31007388 */ /* 0x000fe60000000800 */
[----:B------:R-:W-:Y:S01]  /*0d70*/  LOP3.LUT R52, R5, 0x3c00, RZ, 0xc0, !PT ;  /* 0x00003c0005347812 */ /* 0x000fe200078ec0ff */
[----:B------:R-:W-:Y:S01]  /*0d80*/  STS [R49+0x1400], RZ ;  /* 0x001400ff31007388 */ /* 0x000fe20000000800 */
[----:B------:R-:W-:-:S03]  /*0d90*/  LOP3.LUT R4, R4, 0x1e, RZ, 0xc0, !PT ;  /* 0x0000001e04047812 */ /* 0x000fc600078ec0ff */
[----:B------:R-:W-:Y:S01]  /*0da0*/  STS [R49+0x1800], RZ ;  /* 0x001800ff31007388 */ /* 0x000fe20000000800 */
[----:B------:R-:W-:Y:S02]  /*0db0*/  IADD3 R52, PT, PT, R4, R49, R52 ;  /* 0x0000003104347210 */ /* 0x000fe40007ffe034 */
[----:B------:R-:W-:Y:S01]  /*0dc0*/  LOP3.LUT R4, R30, 0xff, RZ, 0xc0, !PT ;  /* 0x000000ff1e047812 */ /* 0x000fe200078ec0ff */
[----:B------:R-:W-:Y:S03]  /*0dd0*/  STS [R49+0x1c00], RZ ;  /* 0x001c00ff31007388 */ /* 0x000fe60000000800 */
[----:B------:R-:W-:Y:S01]  /*0de0*/  SHF.R.U32.HI R4, RZ, UR6, R4 ;  /* 0x00000006ff047c19 */ /* 0x000fe20008011604 */
[----:B------:R-:W-:Y:S03]  /*0df0*/  STS [R49+0x2000], RZ ;  /* 0x002000ff31007388 */ /* 0x000fe60000000800 */
[----:B------:R-:W-:Y:S01]  /*0e00*/  LOP3.LUT R4, R4, UR4, RZ, 0xc0, !PT ;  /* 0x0000000404047c12 */ /* 0x000fe2000f8ec0ff */
[----:B------:R-:W-:Y:S04]  /*0e10*/  STS [R49+0x2400], RZ ;  /* 0x002400ff31007388 */ /* 0x000fe80000000800 */
[----:B------:R-:W-:Y:S01]  /*0e20*/  STS [R49+0x2800], RZ ;  /* 0x002800ff31007388 */ /* 0x000fe20000000800 */
[----:B------:R-:W-:Y:S01]  /*0e30*/  IMAD.SHL.U32 R5, R4, 0x400, RZ ;  /* 0x0000040004057824 */ /* 0x000fe200078e00ff */
[----:B------:R-:W-:-:S02]  /*0e40*/  SHF.R.U32.HI R4, RZ, 0x3, R4 ;  /* 0x00000003ff047819 */ /* 0x000fc40000011604 */
[----:B------:R-:W-:Y:S02]  /*0e50*/  STS [R49+0x2c00], RZ ;  /* 0x002c00ff31007388 */ /* 0x000fe40000000800 */
[----:B------:R-:W-:Y:S02]  /*0e60*/  LOP3.LUT R56, R5, 0x3c00, RZ, 0xc0, !PT ;  /* 0x00003c0005387812 */ /* 0x000fe400078ec0ff */
        /* <DEDUP_REMOVED lines=10> */
[----:B------:R-:W0:Y:S01]  /*0f10*/  LDS.U16 R50, [R52] ;  /* 0x0000000034327984 */ /* 0x000e220000000400 */
[----:B------:R-:W-:Y:S01]  /*0f20*/  IMAD.SHL.U32 R6, R4, 0x400, RZ ;  /* 0x0000040004067824 */ /* 0x000fe200078e00ff */
[----:B------:R-:W-:-:S04]  /*0f30*/  SHF.R.U32.HI R4, RZ, 0x3, R4 ;  /* 0x00000003ff047819 */ /* 0x000fc80000011604 */
[----:B------:R-:W-:Y:S02]  /*0f40*/  LOP3.LUT R6, R6, 0x3c00, RZ, 0xc0, !PT ;  /* 0x00003c0006067812 */ /* 0x000fe400078ec0ff */
[----:B------:R-:W-:-:S04]  /*0f50*/  LOP3.LUT R4, R4, 0x1e, RZ, 0xc0, !PT ;  /* 0x0000001e04047812 */ /* 0x000fc800078ec0ff */
[----:B------:R-:W-:Y:S02]  /*0f60*/  IADD3 R58, PT, PT, R4, R49, R6 ;  /* 0x00000031043a7210 */ /* 0x000fe40007ffe006 */
[----:B------:R-:W-:-:S04]  /*0f70*/  LOP3.LUT R4, R32, 0xff, RZ, 0xc0, !PT ;  /* 0x000000ff20047812 */ /* 0x000fc800078ec0ff */
[----:B------:R-:W-:-:S04]  /*0f80*/  SHF.R.U32.HI R4, RZ, UR6, R4 ;  /* 0x00000006ff047c19 */ /* 0x000fc80008011604 */
[----:B------:R-:W-:Y:S01]  /*0f90*/  LOP3.LUT R4, R4, UR4, RZ, 0xc0, !PT ;  /* 0x0000000404047c12 */ /* 0x000fe2000f8ec0ff */
[----:B0-----:R-:W-:-:S05]  /*0fa0*/  VIADD R5, R50, 0x1 ;  /* 0x0000000132057836 */ /* 0x001fca0000000000 */
[----:B------:R0:W-:Y:S04]  /*0fb0*/  STS.U16 [R52], R5 ;  /* 0x0000000534007388 */ /* 0x0001e80000000400 */
[----:B------:R-:W1:Y:S01]  /*0fc0*/  LDS.U16 R54, [R56] ;  /* 0x0000000038367984 */ /* 0x000e620000000400 */
[----:B0-----:R-:W-:Y:S01]  /*0fd0*/  IMAD.SHL.U32 R5, R4, 0x400, RZ ;  /* 0x0000040004057824 */ /* 0x001fe200078e00ff */
[----:B------:R-:W-:-:S04]  /*0fe0*/  SHF.R.U32.HI R4, RZ, 0x3, R4 ;  /* 0x00000003ff047819 */ /* 0x000fc80000011604 */
[----:B------:R-:W-:Y:S02]  /*0ff0*/  LOP3.LUT R60, R5, 0x3c00, RZ, 0xc0, !PT ;  /* 0x00003c00053c7812 */ /* 0x000fe400078ec0ff */
[----:B------:R-:W-:-:S04]  /*1000*/  LOP3.LUT R4, R4, 0x1e, RZ, 0xc0, !PT ;  /* 0x0000001e04047812 */ /* 0x000fc800078ec0ff */
[----:B------:R-:W-:Y:S02]  /*1010*/  IADD3 R60, PT, PT, R4, R49, R60 ;  /* 0x00000031043c7210 */ /* 0x000fe40007ffe03c */
[----:B------:R-:W-:-:S04]  /*1020*/  LOP3.LUT R4, R33, 0xff, RZ, 0xc0, !PT ;  /* 0x000000ff21047812 */ /* 0x000fc800078ec0ff */
[----:B------:R-:W-:-:S04]  /*1030*/  SHF.R.U32.HI R4, RZ, UR6, R4 ;  /* 0x00000006ff047c19 */ /* 0x000fc80008011604 */
[----:B------:R-:W-:-:S05]  /*1040*/  LOP3.LUT R4, R4, UR4, RZ, 0xc0, !PT ;  /* 0x0000000404047c12 */ /* 0x000fca000f8ec0ff */
[----:B------:R-:W-:Y:S01]  /*1050*/  IMAD.SHL.U32 R6, R4, 0x400, RZ ;  /* 0x0000040004067824 */ /* 0x000fe200078e00ff */
[----:B------:R-:W-:-:S04]  /*1060*/  SHF.R.U32.HI R4, RZ, 0x3, R4 ;  /* 0x00000003ff047819 */ /* 0x000fc80000011604 */
[----:B------:R-:W-:Y:S02]  /*1070*/  LOP3.LUT R6, R6, 0x3c00, RZ, 0xc0, !PT ;  /* 0x00003c0006067812 */ /* 0x000fe400078ec0ff */
[----:B------:R-:W-:Y:S01]  /*1080*/  LOP3.LUT R4, R4, 0x1e, RZ, 0xc0, !PT ;  /* 0x0000001e04047812 */ /* 0x000fe200078ec0ff */
[----:B-1----:R-:W-:-:S03]  /*1090*/  VIADD R7, R54, 0x1 ;  /* 0x0000000136077836 */ /* 0x002fc60000000000 */
[----:B------:R-:W-:Y:S02]  /*10a0*/  IADD3 R62, PT, PT, R4, R49, R6 ;  /* 0x00000031043e7210 */ /* 0x000fe40007ffe006 */
[----:B------:R-:W-:Y:S01]  /*10b0*/  STS.U16 [R56], R7 ;  /* 0x0000000738007388 */ /* 0x000fe20000000400 */
[----:B------:R-:W-:-:S03]  /*10c0*/  LOP3.LUT R4, R34, 0xff, RZ, 0xc0, !PT ;  /* 0x000000ff22047812 */ /* 0x000fc600078ec0ff */
[----:B------:R-:W0:Y:S01]  /*10d0*/  LDS.U16 R57, [R58] ;  /* 0x000000003a397984 */ /* 0x000e220000000400 */
        /* <DEDUP_REMOVED lines=143> */
[----:B------:R-:W-:Y:S01]  /*19d0*/  SHF.R.U32.HI R4, RZ, UR6, R4 ;  /* 0x00000006ff047c19 */ /* 0x000fe20008011604 */
[----:B------:R-:W0:Y:S03]  /*19e0*/  S2UR UR6, SR_CgaCtaId ;  /* 0x00000000000679c3 */ /* 0x000e260000008800 */
[----:B------:R-:W-:Y:S01]  /*19f0*/  LOP3.LUT R4, R4, UR4, RZ, 0xc0, !PT ;  /* 0x0000000404047c12 */ /* 0x000fe2000f8ec0ff */
[----:B------:R-:W-:-:S04]  /*1a00*/  UMOV UR4, 0x400 ;  /* 0x0000040000047882 */ /* 0x000fc80000000000 */
[----:B------:R-:W-:Y:S01]  /*1a10*/  IMAD.SHL.U32 R6, R4, 0x400, RZ ;  /* 0x0000040004067824 */ /* 0x000fe200078e00ff */
[----:B------:R-:W-:-:S04]  /*1a20*/  SHF.R.U32.HI R4, RZ, 0x3, R4 ;  /* 0x00000003ff047819 */ /* 0x000fc80000011604 */
[----:B------:R-:W-:Y:S02]  /*1a30*/  LOP3.LUT R6, R6, 0x3c00, RZ, 0xc0, !PT ;  /* 0x00003c0006067812 */ /* 0x000fe400078ec0ff */
[----:B------:R-:W-:Y:S01]  /*1a40*/  LOP3.LUT R4, R4, 0x1e, RZ, 0xc0, !PT ;  /* 0x0000001e04047812 */ /* 0x000fe200078ec0ff */
[----:B-1----:R-:W-:-:S03]  /*1a50*/  VIADD R7, R83, 0x1 ;  /* 0x0000000153077836 */ /* 0x002fc60000000000 */
[----:B------:R-:W-:Y:S02]  /*1a60*/  IADD3 R90, PT, PT, R4, R49, R6 ;  /* 0x00000031045a7210 */ /* 0x000fe40007ffe006 */
[----:B------:R-:W-:Y:S01]  /*1a70*/  STS.U16 [R84], R7 ;  /* 0x0000000754007388 */ /* 0x000fe20000000400 */
[----:B0-----:R-:W-:-:S03]  /*1a80*/  ULEA UR4, UR6, UR4, 0x18 ;  /* 0x0000000406047291 */ /* 0x001fc6000f8ec0ff */
[----:B------:R-:W0:Y:S02]  /*1a90*/  LDS.U16 R85, [R86] ;  /* 0x0000000056557984 */ /* 0x000e240000000400 */
[----:B0-----:R-:W-:-:S05]  /*1aa0*/  VIADD R5, R85, 0x1 ;  /* 0x0000000155057836 */ /* 0x001fca0000000000 */
[----:B------:R-:W-:Y:S04]  /*1ab0*/  STS.U16 [R86], R5 ;  /* 0x0000000556007388 */ /* 0x000fe80000000400 */
[----:B------:R-:W0:Y:S02]  /*1ac0*/  LDS.U16 R87, [R88] ;  /* 0x0000000058577984 */ /* 0x000e240000000400 */
[----:B0-----:R-:W-:-:S05]  /*1ad0*/  VIADD R7, R87, 0x1 ;  /* 0x0000000157077836 */ /* 0x001fca0000000000 */
[----:B------:R-:W-:Y:S04]  /*1ae0*/  STS.U16 [R88], R7 ;  /* 0x0000000758007388 */ /* 0x000fe80000000400 */
[----:B------:R-:W0:Y:S02]  /*1af0*/  LDS.U16 R89, [R90] ;  /* 0x000000005a597984 */ /* 0x000e240000000400 */
[----:B0-----:R-:W-:-:S05]  /*1b00*/  VIADD R5, R89, 0x1 ;  /* 0x0000000159057836 */ /* 0x001fca0000000000 */
[----:B------:R-:W-:Y:S01]  /*1b10*/  STS.U16 [R90], R5 ;  /* 0x000000055a007388 */ /* 0x000fe20000000400 */
[----:B------:R-:W-:Y:S06]  /*1b20*/  BAR.SYNC.DEFER_BLOCKING 0x0 ;  /* 0x0000000000007b1d */ /* 0x000fec0000010000 */
[----:B------:R-:W-:Y:S04]  /*1b30*/  LDS R91, [R51] ;  /* 0x00000000335b7984 */ /* 0x000fe80000000800 */
[----:B------:R-:W0:Y:S04]  /*1b40*/  LDS R92, [R51+0x4] ;  /* 0x00000400335c7984 */ /* 0x000e280000000800 */
[----:B------:R-:W1:Y:S04]  /*1b50*/  LDS R93, [R51+0x8] ;  /* 0x00000800335d7984 */ /* 0x000e680000000800 */
[----:B------:R-:W2:Y:S04]  /*1b60*/  LDS R94, [R51+0xc] ;  /* 0x00000c00335e7984 */ /* 0x000ea80000000800 */
[----:B------:R-:W3:Y:S04]  /*1b70*/  LDS R95, [R51+0x10] ;  /* 0x00001000335f7984 */ /* 0x000ee80000000800 */
[----:B------:R-:W4:Y:S04]  /*1b80*/  LDS R96, [R51+0x14] ;  /* 0x0000140033607984 */ /* 0x000f280000000800 */
[----:B------:R-:W4:Y:S04]  /*1b90*/  LDS R97, [R51+0x18] ;  /* 0x0000180033617984 */ /* 0x000f280000000800 */
[----:B------:R-:W4:Y:S04]  /*1ba0*/  LDS R98, [R51+0x1c] ;  /* 0x00001c0033627984 */ /* 0x000f280000000800 */
[----:B------:R-:W4:Y:S04]  /*1bb0*/  LDS R99, [R51+0x20] ;  /* 0x0000200033637984 */ /* 0x000f280000000800 */
[----:B------:R-:W4:Y:S04]  /*1bc0*/  LDS R100, [R51+0x24] ;  /* 0x0000240033647984 */ /* 0x000f280000000800 */
[----:B------:R-:W4:Y:S04]  /*1bd0*/  LDS R101, [R51+0x28] ;  /* 0x0000280033657984 */ /* 0x000f280000000800 */
[----:B------:R-:W4:Y:S01]  /*1be0*/  LDS R102, [R51+0x2c] ;  /* 0x00002c0033667984 */ /* 0x000f220000000800 */
[----:B0-----:R-:W-:-:S03]  /*1bf0*/  IMAD.IADD R92, R91, 0x1, R92 ;  /* 0x000000015b5c7824 */ /* 0x001fc600078e025c */
[----:B------:R-:W0:Y:S01]  /*1c00*/  LDS R103, [R51+0x30] ;  /* 0x0000300033677984 */ /* 0x000e220000000800 */
[----:B-1----:R-:W-:-:S03]  /*1c10*/  IMAD.IADD R93, R93, 0x1, R92 ;  /* 0x000000015d5d7824 */ /* 0x002fc600078e025c */
[----:B------:R-:W1:Y:S01]  /*1c20*/  LDS R104, [R51+0x34] ;  /* 0x0000340033687984 */ /* 0x000e620000000800 */
[----:B--2---:R-:W-:-:S03]  /*1c30*/  IMAD.IADD R94, R94, 0x1, R93 ;  /* 0x000000015e5e7824 */ /* 0x004fc600078e025d */
[----:B------:R-:W2:Y:S01]  /*1c40*/  LDS R105, [R51+0x38] ;  /* 0x0000380033697984 */ /* 0x000ea20000000800 */
[----:B---3--:R-:W-:-:S03]  /*1c50*/  IMAD.IADD R95, R95, 0x1, R94 ;  /* 0x000000015f5f7824 */ /* 0x008fc600078e025e */
[----:B------:R-:W3:Y:S01]  /*1c60*/  LDS R106, [R51+0x3c] ;  /* 0x00003c00336a7984 */ /* 0x000ee20000000800 */
[----:B----4-:R-:W-:-:S03]  /*1c70*/  IMAD.IADD R96, R96, 0x1, R95 ;  /* 0x0000000160607824 */ /* 0x010fc600078e025f */
[----:B------:R-:W4:Y:S01]  /*1c80*/  LDS R5, [R51+0x40] ;  /* 0x0000400033057984 */ /* 0x000f220000000800 */
[----:B------:R-:W-:-:S04]  /*1c90*/  IMAD.IADD R97, R97, 0x1, R96 ;  /* 0x0000000161617824 */ /* 0x000fc800078e0260 */
[----:B------:R-:W-:-:S04]  /*1ca0*/  IMAD.IADD R98, R98, 0x1, R97 ;  /* 0x0000000162627824 */ /* 0x000fc800078e0261 */
[----:B------:R-:W-:-:S04]  /*1cb0*/  IMAD.IADD R99, R99, 0x1, R98 ;  /* 0x0000000163637824 */ /* 0x000fc800078e0262 */
[----:B------:R-:W-:-:S04]  /*1cc0*/  IMAD.IADD R100, R100, 0x1, R99 ;  /* 0x0000000164647824 */ /* 0x000fc800078e0263 */
[----:B------:R-:W-:-:S04]  /*1cd0*/  IMAD.IADD R101, R101, 0x1, R100 ;  /* 0x0000000165657824 */ /* 0x000fc800078e0264 */
[----:B------:R-:W-:-:S04]  /*1ce0*/  IMAD.IADD R102, R102, 0x1, R101 ;  /* 0x0000000166667824 */ /* 0x000fc800078e0265 */
[----:B0-----:R-:W-:-:S04]  /*1cf0*/  IMAD.IADD R103, R103, 0x1, R102 ;  /* 0x0000000167677824 */ /* 0x001fc800078e0266 */
[----:B-1----:R-:W-:-:S04]  /*1d00*/  IMAD.IADD R104, R104, 0x1, R103 ;  /* 0x0000000168687824 */ /* 0x002fc800078e0267 */
[----:B--2---:R-:W-:-:S04]  /*1d10*/  IMAD.IADD R105, R105, 0x1, R104 ;  /* 0x0000000169697824 */ /* 0x004fc800078e0268 */
[----:B---3--:R-:W-:-:S04]  /*1d20*/  IMAD.IADD R106, R106, 0x1, R105 ;  /* 0x000000016a6a7824 */ /* 0x008fc800078e0269 */
[----:B----4-:R-:W-:-:S05]  /*1d30*/  IMAD.IADD R109, R5, 0x1, R106 ;  /* 0x00000001056d7824 */ /* 0x010fca00078e026a */
        /* <DEDUP_REMOVED lines=8> */
[----:B------:R-:W0:Y:S02]  /*1dc0*/  SHFL.UP P0, R110, R111, 0x10, RZ ;  /* 0x060000006f6e7989 */ /* 0x000e2400000000ff */
[----:B0-----:R-:W-:Y:S01]  /*1dd0*/  @P0 IMAD.IADD R110, R111, 0x1, R110 ;  /* 0x000000016f6e0824 */ /* 0x001fe200078e026e */
[----:B------:R-:W-:-:S03]  /*1de0*/  ISETP.NE.AND P0, PT, R108, 0x1, PT ;  /* 0x000000016c00780c */ /* 0x000fc60003f05270 */
[----:B------:R-:W-:Y:S01]  /*1df0*/  IMAD.IADD R109, R110, 0x1, -R109 ;  /* 0x000000016e6d7824 */ /* 0x000fe200078e0a6d */
[----:B------:R-:W-:Y:S01]  /*1e00*/  @!P1 STS [R48+0x4400], R110 ;  /* 0x0044006e30009388 */ /* 0x000fe20000000800 */
[----:B------:R-:W-:Y:S01]  /*1e10*/  BAR.SYNC.DEFER_BLOCKING 0x0 ;  /* 0x0000000000007b1d */ /* 0x000fe20000010000 */
[----:B------:R-:W-:-:S05]  /*1e20*/  ISETP.NE.AND P1, PT, R108, 0x4, PT ;  /* 0x000000046c00780c */ /* 0x000fca0003f25270 */
[----:B------:R-:W0:Y:S04]  /*1e30*/  LDS.128 R4, [UR4+0x4400] ;  /* 0x00440004ff047984 */ /* 0x000e280008000c00 */
[----:B------:R-:W1:Y:S01]  /*1e40*/  LDS.128 R8, [UR4+0x4410] ;  /* 0x00441004ff087984 */ /* 0x000e620008000c00 */
[C---:B0-----:R-:W-:Y:S01]  /*1e50*/  SEL R55, R4.reuse, R55, !P0 ;  /* 0x0000003704377207 */ /* 0x041fe20004000000 */
[----:B------:R-:W-:Y:S01]  /*1e60*/  IMAD.IADD R5, R4, 0x1, R5 ;  /* 0x0000000104057824 */ /* 0x000fe200078e0205 */
[----:B------:R-:W-:-:S03]  /*1e70*/  ISETP.NE.AND P0, PT, R108, 0x2, PT ;  /* 0x000000026c00780c */ /* 0x000fc60003f05270 */
[----:B------:R-:W-:Y:S01]  /*1e80*/  IMAD.IADD R6, R6, 0x1, R5 ;  /* 0x0000000106067824 */ /* 0x000fe200078e0205 */
[----:B------:R-:W-:Y:S02]  /*1e90*/  SEL R55, R5, R55, !P0 ;  /* 0x0000003705377207 */ /* 0x000fe40004000000 */
[----:B------:R-:W-:Y:S01]  /*1ea0*/  ISETP.NE.AND P0, PT, R108, 0x3, PT ;  /* 0x000000036c00780c */ /* 0x000fe20003f05270 */
[----:B------:R-:W-:-:S03]  /*1eb0*/  IMAD.IADD R7, R7, 0x1, R6 ;  /* 0x0000000107077824 */ /* 0x000fc600078e0206 */
[----:B------:R-:W-:Y:S01]  /*1ec0*/  SEL R55, R6, R55, !P0 ;  /* 0x0000003706377207 */ /* 0x000fe20004000000 */
[C---:B-1----:R-:W-:Y:S01]  /*1ed0*/  IMAD.IADD R8, R7.reuse, 0x1, R8 ;  /* 0x0000000107087824 */ /* 0x042fe200078e0208 */
[----:B------:R-:W-:Y:S02]  /*1ee0*/  ISETP.NE.AND P0, PT, R108, 0x5, PT ;  /* 0x000000056c00780c */ /* 0x000fe40003f05270 */
[----:B------:R-:W-:Y:S01]  /*1ef0*/  SEL R55, R7, R55, !P1 ;  /* 0x0000003707377207 */ /* 0x000fe20004800000 */
[----:B------:R-:W-:Y:S01]  /*1f00*/  IMAD.IADD R9, R9, 0x1, R8 ;  /* 0x0000000109097824 */ /* 0x000fe200078e0208 */
[----:B------:R-:W-:Y:S02]  /*1f10*/  ISETP.NE.AND P1, PT, R107, RZ, PT ;  /* 0x000000ff6b00720c */ /* 0x000fe40003f25270 */
[----:B------:R-:W-:Y:S01]  /*1f20*/  SEL R55, R8, R55, !P0 ;  /* 0x0000003708377207 */ /* 0x000fe20004000000 */
[----:B------:R-:W-:Y:S01]  /*1f30*/  IMAD.IADD R10, R10, 0x1, R9 ;  /* 0x000000010a0a7824 */ /* 0x000fe200078e0209 */
[----:B------:R-:W-:-:S02]  /*1f40*/  ISETP.GT.U32.AND P0, PT, R0, 0x1f, PT ;  /* 0x0000001f0000780c */ /* 0x000fc40003f04070 */
[----:B------:R-:W-:Y:S01]  /*1f50*/  SEL R55, R9, R55, !P2 ;  /* 0x0000003709377207 */ /* 0x000fe20005000000 */
[----:B------:R-:W-:Y:S01]  /*1f60*/  IMAD.IADD R11, R11, 0x1, R10 ;  /* 0x000000010b0b7824 */ /* 0x000fe200078e020a */
[----:B------:R-:W-:Y:S02]  /*1f70*/  ISETP.GT.U32.OR P2, PT, R0, 0x1f, P1 ;  /* 0x0000001f0000780c */ /* 0x000fe40000f44470 */
[----:B------:R-:W-:Y:S02]  /*1f80*/  SEL R4, R109, RZ, P1 ;  /* 0x000000ff6d047207 */ /* 0x000fe40000800000 */
[----:B------:R-:W-:-:S05]  /*1f90*/  SEL R55, R10, R55, !P3 ;  /* 0x000000370a377207 */ /* 0x000fca0005800000 */
[----:B------:R-:W-:Y:S01]  /*1fa0*/  @P0 IMAD.IADD R109, R55, 0x1, R4 ;  /* 0x00000001376d0824 */ /* 0x000fe200078e0204 */
[----:B------:R-:W-:-:S03]  /*1fb0*/  ISETP.NE.AND P0, PT, R0, RZ, PT ;  /* 0x000000ff0000720c */ /* 0x000fc60003f05270 */
[----:B------:R-:W-:-:S05]  /*1fc0*/  @!P2 IMAD.U32 R109, R11, 0x10000, RZ ;  /* 0x000100000b6da824 */ /* 0x000fca00078e00ff */
[----:B------:R-:W-:Y:S01]  /*1fd0*/  @!P2 STS [UR4+0x4428], R109 ;  /* 0x0044286dff00a988 */ /* 0x000fe20008000804 */
[----:B------:R-:W-:Y:S06]  /*1fe0*/  BAR.SYNC.DEFER_BLOCKING 0x0 ;  /* 0x0000000000007b1d */ /* 0x000fec0000010000 */
[----:B------:R-:W0:Y:S02]  /*1ff0*/  LDS R4, [UR4+0x4428] ;  /* 0x00442804ff047984 */ /* 0x000e240008000800 */
[----:B0-----:R-:W-:-:S05]  /*2000*/  SEL R4, R4, RZ, P0 ;  /* 0x000000ff04047207 */ /* 0x001fca0000000000 */
[----:B------:R-:W-:-:S04]  /*2010*/  IMAD.IADD R4, R4, 0x1, R109 ;  /* 0x0000000104047824 */ /* 0x000fc800078e026d */
[--C-:B------:R-:W-:Y:S01]  /*2020*/  IMAD.IADD R6, R91, 0x1, R4.reuse ;  /* 0x000000015b067824 */ /* 0x100fe200078e0204 */
[----:B------:R-:W-:Y:S01]  /*2030*/  STS [R51], R4 ;  /* 0x0000000433007388 */ /* 0x000fe20000000800 */
[--C-:B------:R-:W-:Y:S02]  /*2040*/  IMAD.IADD R92, R92, 0x1, R4.reuse ;  /* 0x000000015c5c7824 */ /* 0x100fe400078e0204 */
[--C-:B------:R-:W-:Y:S01]  /*2050*/  IMAD.IADD R8, R93, 0x1, R4.reuse ;  /* 0x000000015d087824 */ /* 0x100fe200078e0204 */
[----:B------:R-:W-:Y:S01]  /*2060*/  STS [R51+0x4], R6 ;  /* 0x0000040633007388 */ /* 0x000fe20000000800 */
[--C-:B------:R-:W-:Y:S02]  /*2070*/  IMAD.IADD R94, R94, 0x1, R4.reuse ;  /* 0x000000015e5e7824 */ /* 0x100fe400078e0204 */
[--C-:B------:R-:W-:Y:S01]  /*2080*/  IMAD.IADD R10, R95, 0x1, R4.reuse ;  /* 0x000000015f0a7824 */ /* 0x100fe200078e0204 */
[----:B------:R-:W-:Y:S01]  /*2090*/  STS [R51+0x8], R92 ;  /* 0x0000085c33007388 */ /* 0x000fe20000000800 */
[----:B------:R-:W-:-:S02]  /*20a0*/  IMAD.IADD R96, R96, 0x1, R4 ;  /* 0x0000000160607824 */ /* 0x000fc400078e0204 */
[--C-:B------:R-:W-:Y:S01]  /*20b0*/  IMAD.IADD R110, R97, 0x1, R4.reuse ;  /* 0x00000001616e7824 */ /* 0x100fe200078e0204 */
[----:B------:R-:W-:Y:S01]  /*20c0*/  STS [R51+0xc], R8 ;  /* 0x00000c0833007388 */ /* 0x000fe20000000800 */
        /* <DEDUP_REMOVED lines=12> */
[----:B------:R-:W-:-:S03]  /*2190*/  IMAD.IADD R106, R106, 0x1, R4 ;  /* 0x000000016a6a7824 */ /* 0x000fc600078e0204 */
[----:B------:R-:W-:Y:S04]  /*21a0*/  STS [R51+0x20], R98 ;  /* 0x0000206233007388 */ /* 0x000fe80000000800 */
[----:B------:R-:W-:Y:S04]  /*21b0*/  STS [R51+0x24], R112 ;  /* 0x0000247033007388 */ /* 0x000fe80000000800 */
[----:B------:R-:W-:Y:S04]  /*21c0*/  STS [R51+0x28], R100 ;  /* 0x0000286433007388 */ /* 0x000fe80000000800 */
[----:B------:R-:W-:Y:S04]  /*21d0*/  STS [R51+0x2c], R114 ;  /* 0x00002c7233007388 */ /* 0x000fe80000000800 */
[----:B------:R-:W-:Y:S04]  /*21e0*/  STS [R51+0x30], R102 ;  /* 0x0000306633007388 */ /* 0x000fe80000000800 */
[----:B------:R-:W-:Y:S04]  /*21f0*/  STS [R51+0x34], R116 ;  /* 0x0000347433007388 */ /* 0x000fe80000000800 */
[----:B------:R-:W-:Y:S04]  /*2200*/  STS [R51+0x38], R104 ;  /* 0x0000386833007388 */ /* 0x000fe80000000800 */
[----:B------:R-:W-:Y:S04]  /*2210*/  STS [R51+0x3c], R118 ;  /* 0x00003c7633007388 */ /* 0x000fe80000000800 */
[----:B------:R-:W-:Y:S01]  /*2220*/  STS [R51+0x40], R106 ;  /* 0x0000406a33007388 */ /* 0x000fe20000000800 */
[----:B------:R-:W-:Y:S06]  /*2230*/  BAR.SYNC.DEFER_BLOCKING 0x0 ;  /* 0x0000000000007b1d */ /* 0x000fec0000010000 */
[----:B------:R-:W0:Y:S04]  /*2240*/  LDS.U16 R5, [R52] ;  /* 0x0000000034057984 */ /* 0x000e280000000400 */
[----:B------:R-:W1:Y:S04]  /*2250*/  LDS.U16 R7, [R56] ;  /* 0x0000000038077984 */ /* 0x000e680000000400 */
[----:B------:R-:W2:Y:S04]  /*2260*/  LDS.U16 R4, [R58] ;  /* 0x000000003a047984 */ /* 0x000ea80000000400 */
[----:B------:R-:W3:Y:S04]  /*2270*/  LDS.U16 R60, [R60] ;  /* 0x000000003c3c7984 */ /* 0x000ee80000000400 */
[----:B------:R-:W4:Y:S04]  /*2280*/  LDS.U16 R6, [R62] ;  /* 0x000000003e067984 */ /* 0x000f280000000400 */
[----:B------:R-:W4:Y:S04]  /*2290*/  LDS.U16 R64, [R64] ;  /* 0x0000000040407984 */ /* 0x000f280000000400 */
[----:B------:R-:W4:Y:S04]  /*22a0*/  LDS.U16 R8, [R66] ;  /* 0x0000000042087984 */ /* 0x000f280000000400 */
[----:B------:R-:W4:Y:S04]  /*22b0*/  LDS.U16 R68, [R68] ;  /* 0x0000000044447984 */ /* 0x000f280000000400 */
[----:B------:R-:W4:Y:S04]  /*22c0*/  LDS.U16 R70, [R70] ;  /* 0x0000000046467984 */ /* 0x000f280000000400 */
[----:B------:R-:W4:Y:S04]  /*22d0*/  LDS.U16 R72, [R72] ;  /* 0x0000000048487984 */ /* 0x000f280000000400 */
[----:B------:R-:W4:Y:S01]  /*22e0*/  LDS.U16 R74, [R74] ;  /* 0x000000004a4a7984 */ /* 0x000f220000000400 */
[----:B0-----:R-:W-:-:S03]  /*22f0*/  IMAD.IADD R50, R50, 0x1, R5 ;  /* 0x0000000132327824 */ /* 0x001fc600078e0205 */
[----:B------:R-:W0:Y:S01]  /*2300*/  LDS.U16 R76, [R76] ;  /* 0x000000004c4c7984 */ /* 0x000e220000000400 */
[----:B-1----:R-:W-:-:S03]  /*2310*/  IMAD.IADD R54, R54, 0x1, R7 ;  /* 0x0000000136367824 */ /* 0x002fc600078e0207 */
[----:B------:R-:W1:Y:S01]  /*2320*/  LDS.U16 R78, [R78] ;  /* 0x000000004e4e7984 */ /* 0x000e620000000400 */
[----:B--2---:R-:W-:-:S03]  /*2330*/  IMAD.IADD R4, R57, 0x1, R4 ;  /* 0x0000000139047824 */ /* 0x004fc600078e0204 */
[----:B------:R-:W2:Y:S01]  /*2340*/  LDS.U16 R80, [R80] ;  /* 0x0000000050507984 */ /* 0x000ea20000000400 */
[----:B---3--:R-:W-:-:S03]  /*2350*/  IMAD.IADD R59, R59, 0x1, R60 ;  /* 0x000000013b3b7824 */ /* 0x008fc600078e023c */
[----:B------:R-:W3:Y:S01]  /*2360*/  LDS.U16 R82, [R82] ;  /* 0x0000000052527984 */ /* 0x000ee20000000400 */
[----:B----4-:R-:W-:-:S03]  /*2370*/  IMAD.IADD R6, R61, 0x1, R6 ;  /* 0x000000013d067824 */ /* 0x010fc600078e0206 */
[----:B------:R-:W4:Y:S01]  /*2380*/  LDS.U16 R84, [R84] ;  /* 0x0000000054547984 */ /* 0x000f220000000400 */
[----:B------:R-:W-:-:S03]  /*2390*/  IMAD.IADD R63, R63, 0x1, R64 ;  /* 0x000000013f3f7824 */ /* 0x000fc600078e0240 */
[----:B------:R-:W4:Y:S01]  /*23a0*/  LDS.U16 R86, [R86] ;  /* 0x0000000056567984 */ /* 0x000f220000000400 */
[----:B------:R-:W-:-:S03]  /*23b0*/  IMAD.IADD R8, R65, 0x1, R8 ;  /* 0x0000000141087824 */ /* 0x000fc600078e0208 */
[----:B------:R-:W4:Y:S01]  /*23c0*/  LDS.U16 R88, [R88] ;  /* 0x0000000058587984 */ /* 0x000f220000000400 */
[----:B------:R-:W-:-:S03]  /*23d0*/  IMAD.IADD R67, R67, 0x1, R68 ;  /* 0x0000000143437824 */ /* 0x000fc600078e0244 */
[----:B------:R-:W4:Y:S01]  /*23e0*/  LDS.U16 R90, [R90] ;  /* 0x000000005a5a7984 */ /* 0x000f220000000400 */
[----:B------:R-:W-:Y:S02]  /*23f0*/  IMAD.IADD R70, R69, 0x1, R70 ;  /* 0x0000000145467824 */ /* 0x000fe400078e0246 */
[----:B------:R-:W-:Y:S02]  /*2400*/  IMAD.IADD R71, R71, 0x1, R72 ;  /* 0x0000000147477824 */ /* 0x000fe400078e0248 */
[----:B------:R-:W-:Y:S02]  /*2410*/  IMAD.IADD R74, R73, 0x1, R74 ;  /* 0x00000001494a7824 */ /* 0x000fe400078e024a */
[----:B0-----:R-:W-:Y:S02]  /*2420*/  IMAD.IADD R75, R75, 0x1, R76 ;  /* 0x000000014b4b7824 */ /* 0x001fe400078e024c */
[----:B-1----:R-:W-:Y:S02]  /*2430*/  IMAD.IADD R78, R77, 0x1, R78 ;  /* 0x000000014d4e7824 */ /* 0x002fe400078e024e */
[----:B--2---:R-:W-:-:S02]  /*2440*/  IMAD.IADD R79, R79, 0x1, R80 ;  /* 0x000000014f4f7824 */ /* 0x004fc400078e0250 */
[----:B---3--:R-:W-:Y:S02]  /*2450*/  IMAD.IADD R82, R81, 0x1, R82 ;  /* 0x0000000151527824 */ /* 0x008fe400078e0252 */
[----:B----4-:R-:W-:Y:S02]  /*2460*/  IMAD.IADD R83, R83, 0x1, R84 ;  /* 0x0000000153537824 */ /* 0x010fe400078e0254 */
[----:B------:R-:W-:Y:S02]  /*2470*/  IMAD.IADD R86, R85, 0x1, R86 ;  /* 0x0000000155567824 */ /* 0x000fe400078e0256 */
[----:B------:R-:W-:Y:S02]  /*2480*/  IMAD.IADD R87, R87, 0x1, R88 ;  /* 0x0000000157577824 */ /* 0x000fe400078e0258 */
[----:B------:R-:W-:Y:S01]  /*2490*/  IMAD.IADD R90, R89, 0x1, R90 ;  /* 0x00000001595a7824 */ /* 0x000fe200078e025a */
[----:B------:R-:W-:Y:S06]  /*24a0*/  BAR.SYNC.DEFER_BLOCKING 0x0 ;  /* 0x0000000000007b1d */ /* 0x000fec0000010000 */
[----:B------:R-:W-:Y:S05]  /*24b0*/  BRA.U UP0, `(.L_x_231) ;  /* 0x00000005004c7547 */ /* 0x000fea000b800000 */
[----:B------:R0:W-:Y:S01]  /*24c0*/  STS.U8 [R50+UR4], R29 ;  /* 0x0000001d32007988 */ /* 0x0001e20008000004 */
[----:B------:R-:W-:Y:S02]  /*24d0*/  UIADD3 UR7, UPT, UPT, UR7, 0x5, URZ ;  /* 0x0000000507077890 */ /* 0x000fe4000fffe0ff */
[----:B------:R-:W-:Y:S01]  /*24e0*/  UIADD3 UR5, UPT, UPT, UR5, -0x5, URZ ;  /* 0xfffffffb05057890 */ /* 0x000fe2000fffe0ff */
[----:B------:R0:W-:Y:S04]  /*24f0*/  STS.U8 [R54+UR4], R30 ;  /* 0x0000001e36007988 */ /* 0x0001e80008000004 */
        /* <DEDUP_REMOVED lines=16> */
[----:B------:R0:W-:Y:S01]  /*2600*/  STS.U8 [R90+UR4], R45 ;  /* 0x0000002d5a007988 */ /* 0x0001e20008000004 */
[----:B------:R-:W-:Y:S06]  /*2610*/  BAR.SYNC.DEFER_BLOCKING 0x0 ;  /* 0x0000000000007b1d */ /* 0x000fec0000010000 */
[----:B------:R0:W1:Y:S04]  /*2620*/  LDS.U8 R29, [R53] ;  /* 0x00000000351d7984 */ /* 0x0000680000000000 */
[----:B------:R0:W2:Y:S04]  /*2630*/  LDS.U8 R30, [R53+0x1] ;  /* 0x00000100351e7984 */ /* 0x0000a80000000000 */
[----:B------:R0:W3:Y:S04]  /*2640*/  LDS.U8 R31, [R53+0x2] ;  /* 0x00000200351f7984 */ /* 0x0000e80000000000 */
[----:B------:R0:W4:Y:S04]  /*2650*/  LDS.U8 R32, [R53+0x3] ;  /* 0x0000030035207984 */ /* 0x0001280000000000 */
[----:B------:R0:W0:Y:S04]  /*2660*/  LDS.U8 R33, [R53+0x4] ;  /* 0x0000040035217984 */ /* 0x0000280000000000 */
        /* <DEDUP_REMOVED lines=13> */
[----:B------:R0:W0:Y:S01]  /*2740*/  LDS.U8 R45, [R53+0x12] ;  /* 0x00001200352d7984 */ /* 0x0000220000000000 */
[----:B------:R-:W-:Y:S06]  /*2750*/  BAR.SYNC.DEFER_BLOCKING 0x0 ;  /* 0x0000000000007b1d */ /* 0x000fec0000010000 */
[----:B-----5:R0:W-:Y:S04]  /*2760*/  STS.U8 [R50+UR4], R3 ;  /* 0x0000000332007988 */ /* 0x0201e80008000004 */
        /* <DEDUP_REMOVED lines=19> */
[----:B------:R0:W0:Y:S04]  /*28a0*/  LDS.U8 R3, [R53] ;  /* 0x0000000035037984 */ /* 0x0000280000000000 */
        /* <DEDUP_REMOVED lines=19> */
[----:B-1234-:R-:W-:Y:S05]  /*29e0*/  BRA `(.L_x_232) ;  /* 0xffffffe000987947 */ /* 0x01efea000383ffff */
.L_x_231:
[----:B------:R-:W-:Y:S01]  /*29f0*/  STS.U8 [R50+UR4], R29 ;  /* 0x0000001d32007988 */ /* 0x000fe20008000004 */
[----:B------:R-:W0:Y:S01]  /*2a00*/  LDCU.64 UR12, c[0x0][0x3a0] ;  /* 0x00007400ff0c77ac */ /* 0x000e220008000a00 */
[----:B------:R-:W-:Y:S02]  /*2a10*/  IMAD R53, R0, -0x12, R53 ;  /* 0xffffffee00357824 */ /* 0x000fe400078e0235 */
[----:B------:R-:W-:Y:S01]  /*2a20*/  STS.U8 [R54+UR4], R30 ;  /* 0x0000001e36007988 */ /* 0x000fe20008000004 */
[----:B------:R-:W1:Y:S03]  /*2a30*/  LDCU.64 UR6, c[0x0][0x398] ;  /* 0x00007300ff0677ac */ /* 0x000e660008000a00 */
[----:B------:R-:W-:Y:S04]  /*2a40*/  STS.U8 [R4+UR4], R31 ;  /* 0x0000001f04007988 */ /* 0x000fe80008000004 */
[----:B------:R-:W-:Y:S04]  /*2a50*/  STS.U8 [R59+UR4], R32 ;  /* 0x000000203b007988 */ /* 0x000fe80008000004 */
[----:B------:R-:W-:Y:S01]  /*2a60*/  STS.U8 [R6+UR4], R33 ;  /* 0x0000002106007988 */ /* 0x000fe20008000004 */
[----:B0-----:R-:W-:-:S03]  /*2a70*/  IMAD.U32 R5, RZ, RZ, UR13 ;  /* 0x0000000dff057e24 */ /* 0x001fc6000f8e00ff */
[----:B------:R-:W-:Y:S01]  /*2a80*/  STS.U8 [R63+UR4], R34 ;  /* 0x000000223f007988 */ /* 0x000fe20008000004 */
[----:B------:R-:W-:-:S03]  /*2a90*/  ISETP.LT.U32.AND P2, PT, R0, UR12, PT ;  /* 0x0000000c00007c0c */ /* 0x000fc6000bf41070 */
[----:B------:R-:W-:Y:S01]  /*2aa0*/  STS.U8 [R8+UR4], R35 ;  /* 0x0000002308007988 */ /* 0x000fe20008000004 */
[----:B------:R-:W-:-:S03]  /*2ab0*/  ISETP.GT.U32.AND.EX P2, PT, R5, RZ, PT, P2 ;  /* 0x000000ff0500720c */ /* 0x000fc60003f44120 */
[----:B------:R-:W-:Y:S04]  /*2ac0*/  STS.U8 [R67+UR4], R36 ;  /* 0x0000002443007988 */ /* 0x000fe80008000004 */
        /* <DEDUP_REMOVED lines=10> */
[----:B------:R-:W-:Y:S01]  /*2b70*/  STS.U8 [R90+UR4], R45 ;  /* 0x0000002d5a007988 */ /* 0x000fe20008000004 */
[----:B------:R-:W-:Y:S06]  /*2b80*/  BAR.SYNC.DEFER_BLOCKING 0x0 ;  /* 0x0000000000007b1d */ /* 0x000fec0000010000 */
[----:B------:R-:W0:Y:S04]  /*2b90*/  LDS.U8 R5, [R53] ;  /* 0x0000000035057984 */ /* 0x000e280000000000 */
[----:B------:R-:W-:Y:S04]  /*2ba0*/  LDS.U8 R32, [R53+0x100] ;  /* 0x0001000035207984 */ /* 0x000fe80000000000 */
[----:B------:R-:W2:Y:S04]  /*2bb0*/  LDS.U8 R33, [R53+0x200] ;  /* 0x0002000035217984 */ /* 0x000ea80000000000 */
[----:B------:R-:W3:Y:S04]  /*2bc0*/  LDS.U8 R34, [R53+0x300] ;  /* 0x0003000035227984 */ /* 0x000ee80000000000 */
[----:B------:R-:W-:Y:S04]  /*2bd0*/  LDS.U8 R35, [R53+0x400] ;  /* 0x0004000035237984 */ /* 0x000fe80000000000 */
[----:B------:R-:W-:Y:S04]  /*2be0*/  LDS.U8 R36, [R53+0x500] ;  /* 0x0005000035247984 */ /* 0x000fe80000000000 */
[----:B------:R-:W4:Y:S04]  /*2bf0*/  LDS.U8 R37, [R53+0x600] ;  /* 0x0006000035257984 */ /* 0x000f280000000000 */
[----:B------:R-:W-:Y:S04]  /*2c00*/  LDS.U8 R38, [R53+0x700] ;  /* 0x0007000035267984 */ /* 0x000fe80000000000 */
        /* <DEDUP_REMOVED lines=10> */
[----:B------:R-:W-:Y:S01]  /*2cb0*/  LDS.U8 R7, [R53+0x1200] ;  /* 0x0012000035077984 */ /* 0x000fe20000000000 */
[----:B------:R-:W-:Y:S06]  /*2cc0*/  BAR.SYNC.DEFER_BLOCKING 0x0 ;  /* 0x0000000000007b1d */ /* 0x000fec0000010000 */
[----:B-----5:R1:W-:Y:S04]  /*2cd0*/  STS.U8 [R50+UR4], R3 ;  /* 0x0000000332007988 */ /* 0x0203e80008000004 */
[----:B------:R-:W-:Y:S04]  /*2ce0*/  STS.U8 [R54+UR4], R13 ;  /* 0x0000000d36007988 */ /* 0x000fe80008000004 */
[----:B------:R0:W-:Y:S01]  /*2cf0*/  STS.U8 [R4+UR4], R15 ;  /* 0x0000000f04007988 */ /* 0x0001e20008000004 */
[----:B-1----:R-:W-:-:S03]  /*2d00*/  VIADD R3, R0, 0x200 ;  /* 0x0000020000037836 */ /* 0x002fc60000000000 */
[----:B------:R-:W-:Y:S02]  /*2d10*/  STS.U8 [R59+UR4], R17 ;  /* 0x000000113b007988 */ /* 0x000fe40008000004 */
[----:B------:R-:W-:Y:S02]  /*2d20*/  ISETP.LT.U32.AND P3, PT, R3, UR12, PT ;  /* 0x0000000c03007c0c */ /* 0x000fe4000bf61070 */
[----:B------:R1:W-:Y:S01]  /*2d30*/  STS.U8 [R6+UR4], R19 ;  /* 0x0000001306007988 */ /* 0x0003e20008000004 */
[C---:B------:R-:W-:Y:S01]  /*2d40*/  LOP3.LUT R3, R0.reuse, 0x400, RZ, 0xfc, !PT ;  /* 0x0000040000037812 */ /* 0x040fe200078efcff */
[----:B0-----:R-:W-:Y:S02]  /*2d50*/  VIADD R4, R0, 0x300 ;  /* 0x0000030000047836 */ /* 0x001fe40000000000 */
[----:B------:R-:W-:Y:S01]  /*2d60*/  STS.U8 [R63+UR4], R21 ;  /* 0x000000153f007988 */ /* 0x000fe20008000004 */
[----:B------:R-:W-:Y:S02]  /*2d70*/  ISETP.LT.U32.AND P0, PT, R3, UR12, PT ;  /* 0x0000000c03007c0c */ /* 0x000fe4000bf01070 */
[----:B------:R-:W-:Y:S01]  /*2d80*/  ISETP.LT.U32.AND P5, PT, R4, UR12, PT ;  /* 0x0000000c04007c0c */ /* 0x000fe2000bfa1070 */
[----:B------:R0:W-:Y:S01]  /*2d90*/  STS.U8 [R8+UR4], R23 ;  /* 0x0000001708007988 */ /* 0x0001e20008000004 */
[----:B------:R-:W-:-:S02]  /*2da0*/  VIADD R4, R0, 0x500 ;  /* 0x0000050000047836 */ /* 0x000fc40000000000 */
[----:B-1----:R-:W-:Y:S01]  /*2db0*/  IMAD.U32 R6, RZ, RZ, UR13 ;  /* 0x0000000dff067e24 */ /* 0x002fe2000f8e00ff */
[----:B------:R-:W-:Y:S02]  /*2dc0*/  STS.U8 [R67+UR4], R25 ;  /* 0x0000001943007988 */ /* 0x000fe40008000004 */
[----:B------:R-:W-:Y:S02]  /*2dd0*/  ISETP.LT.U32.AND P1, PT, R4, UR12, PT ;  /* 0x0000000c04007c0c */ /* 0x000fe4000bf21070 */
[----:B------:R-:W-:Y:S01]  /*2de0*/  STS.U8 [R70+UR4], R27 ;  /* 0x0000001b46007988 */ /* 0x000fe20008000004 */
[----:B0-----:R-:W-:Y:S01]  /*2df0*/  IMAD.U32 R8, RZ, RZ, UR13 ;  /* 0x0000000dff087e24 */ /* 0x001fe2000f8e00ff */
[----:B------:R-:W-:Y:S02]  /*2e00*/  @P2 LOP3.LUT R23, R5, 0x80, RZ, 0x3c, !PT ;  /* 0x0000008005172812 */ /* 0x000fe400078e3cff */
[----:B------:R-:W-:Y:S02]  /*2e10*/  STS.U8 [R71+UR4], R28 ;  /* 0x0000001c47007988 */ /* 0x000fe40008000004 */
[----:B------:R-:W-:-:S02]  /*2e20*/  ISETP.GT.U32.AND.EX P3, PT, R8, RZ, PT, P3 ;  /* 0x000000ff0800720c */ /* 0x000fc40003f64130 */
[----:B------:R0:W-:Y:S01]  /*2e30*/  STS.U8 [R74+UR4], R2 ;  /* 0x000000024a007988 */ /* 0x0001e20008000004 */
[C---:B------:R-:W-:Y:S02]  /*2e40*/  ISETP.GT.U32.AND.EX P5, PT, R8.reuse, RZ, PT, P5 ;  /* 0x000000ff0800720c */ /* 0x040fe40003fa4150 */
[----:B------:R-:W-:Y:S01]  /*2e50*/  ISETP.GT.U32.AND.EX P1, PT, R8, RZ, PT, P1 ;  /* 0x000000ff0800720c */ /* 0x000fe20003f24110 */
[----:B------:R1:W-:Y:S04]  /*2e60*/  STS.U8 [R75+UR4], R12 ;  /* 0x0000000c4b007988 */ /* 0x0003e80008000004 */
[----:B------:R4:W-:Y:S01]  /*2e70*/  STS.U8 [R78+UR4], R14 ;  /* 0x0000000e4e007988 */ /* 0x0009e20008000004 */
[----:B0-----:R-:W-:-:S03]  /*2e80*/  VIADD R2, R0, 0x100 ;  /* 0x0000010000027836 */ /* 0x001fc60000000000 */
[----:B------:R-:W-:Y:S01]  /*2e90*/  STS.U8 [R79+UR4], R18 ;  /* 0x000000124f007988 */ /* 0x000fe20008000004 */
[----:B--2---:R-:W-:Y:S01]  /*2ea0*/  @P3 LOP3.LUT R33, R33, 0x80, RZ, 0x3c, !PT ;  /* 0x0000008021213812 */ /* 0x004fe200078e3cff */
[----:B-1----:R-:W-:Y:S01]  /*2eb0*/  IMAD.U32 R12, RZ, RZ, UR13 ;  /* 0x0000000dff0c7e24 */ /* 0x002fe2000f8e00ff */
[----:B------:R-:W-:Y:S01]  /*2ec0*/  ISETP.LT.U32.AND P4, PT, R2, UR12, PT ;  /* 0x0000000c02007c0c */ /* 0x000fe2000bf81070 */
[----:B------:R-:W-:Y:S01]  /*2ed0*/  STS.U8 [R82+UR4], R16 ;  /* 0x0000001052007988 */ /* 0x000fe20008000004 */
[----:B---3--:R-:W-:Y:S01]  /*2ee0*/  @P5 LOP3.LUT R43, R34, 0x80, RZ, 0x3c, !PT ;  /* 0x00000080222b5812 */ /* 0x008fe200078e3cff */
[----:B----4-:R-:W-:Y:S01]  /*2ef0*/  IMAD.U32 R14, RZ, RZ, UR13 ;  /* 0x0000000dff0e7e24 */ /* 0x010fe2000f8e00ff */
[----:B------:R-:W-:Y:S01]  /*2f00*/  ISETP.GT.U32.AND.EX P4, PT, R6, RZ, PT, P4 ;  /* 0x000000ff0600720c */ /* 0x000fe20003f84140 */
[----:B------:R-:W-:Y:S01]  /*2f10*/  STS.U8 [R83+UR4], R24 ;  /* 0x0000001853007988 */ /* 0x000fe20008000004 */
[----:B------:R-:W-:-:S03]  /*2f20*/  VIADD R6, R0, 0x600 ;  /* 0x0000060000067836 */ /* 0x000fc60000000000 */
[----:B------:R-:W-:Y:S04]  /*2f30*/  STS.U8 [R86+UR4], R20 ;  /* 0x0000001456007988 */ /* 0x000fe80008000004 */
[----:B------:R-:W-:Y:S04]  /*2f40*/  STS.U8 [R87+UR4], R26 ;  /* 0x0000001a57007988 */ /* 0x000fe80008000004 */
[----:B------:R-:W-:Y:S01]  /*2f50*/  STS.U8 [R90+UR4], R22 ;  /* 0x000000165a007988 */ /* 0x000fe20008000004 */
[----:B------:R-:W0:Y:S01]  /*2f60*/  LDCU.64 UR4, c[0x0][0x388] ;  /* 0x00007100ff0477ac */ /* 0x000e220008000a00 */
[----:B------:R-:W-:Y:S01]  /*2f70*/  @P4 LOP3.LUT R27, R32, 0x80, RZ, 0x3c, !PT ;  /* 0x00000080201b4812 */ /* 0x000fe200078e3cff */
[----:B------:R-:W-:Y:S01]  /*2f80*/  BAR.SYNC.DEFER_BLOCKING 0x0 ;  /* 0x0000000000007b1d */ /* 0x000fe20000010000 */
[----:B0-----:R-:W-:-:S05]  /*2f90*/  IADD3 R2, P6, PT, R0, UR4, RZ ;  /* 0x0000000400027c10 */ /* 0x001fca000ffde0ff */
[----:B------:R-:W-:Y:S01]  /*2fa0*/  IMAD.X R3, RZ, RZ, UR5, P6 ;  /* 0x00000005ff037e24 */ /* 0x000fe2000b0e06ff */
[----:B------:R-:W-:Y:S01]  /*2fb0*/  IADD3 R4, P6, PT, R0, UR6, RZ ;  /* 0x0000000600047c10 */ /* 0x000fe2000ffde0ff */
[----:B------:R-:W0:Y:S04]  /*2fc0*/  @P2 LDS.U8 R25, [R53] ;  /* 0x0000000035192984 */ /* 0x000e280000000000 */
[----:B------:R-:W-:Y:S01]  /*2fd0*/  IMAD.X R5, RZ, RZ, UR7, P6 ;  /* 0x00000007ff057e24 */ /* 0x000fe2000b0e06ff */
[----:B------:R-:W-:Y:S01]  /*2fe0*/  ISETP.LT.U32.AND P6, PT, R6, UR12, PT ;  /* 0x0000000c06007c0c */ /* 0x000fe2000bfc1070 */
[----:B------:R-:W1:Y:S01]  /*2ff0*/  LDS.U8 R13, [R53+0x100] ;  /* 0x00010000350d7984 */ /* 0x000e620000000000 */
[----:B------:R-:W-:Y:S02]  /*3000*/  VIADD R6, R0, 0x700 ;  /* 0x0000070000067836 */ /* 0x000fe40000000000 */
[----:B------:R-:W-:Y:S01]  /*3010*/  ISETP.GT.U32.AND.EX P6, PT, R8, RZ, PT, P6 ;  /* 0x000000ff0800720c */ /* 0x000fe20003fc4160 */
[----:B------:R-:W2:Y:S04]  /*3020*/  LDS.U8 R15, [R53+0x200] ;  /* 0x00020000350f7984 */ /* 0x000ea80000000000 */
[----:B------:R-:W3:Y:S04]  /*3030*/  LDS.U8 R17, [R53+0x300] ;  /* 0x0003000035117984 */ /* 0x000ee80000000000 */
[----:B------:R-:W4:Y:S04]  /*3040*/  LDS.U8 R19, [R53+0x400] ;  /* 0x0004000035137984 */ /* 0x000f280000000000 */
[----:B------:R-:W-:Y:S01]  /*3050*/  @P2 STG.E.U8 desc[UR8][R2.64], R23 ;  /* 0x0000001702002986 */ /* 0x000fe2000c101108 */
[----:B------:R-:W-:-:S03]  /*3060*/  @P6 LOP3.LUT R37, R37, 0x80, RZ, 0x3c, !PT ;  /* 0x0000008025256812 */ /* 0x000fc600078e3cff */
[----:B------:R-:W4:Y:S04]  /*3070*/  LDS.U8 R21, [R53+0x500] ;  /* 0x0005000035157984 */ /* 0x000f280000000000 */
[----:B------:R-:W4:Y:S04]  /*3080*/  LDS.U8 R23, [R53+0x600] ;  /* 0x0006000035177984 */ /* 0x000f280000000000 */
[----:B0-----:R-:W-:Y:S01]  /*3090*/  @P2 STG.E.U8 desc[UR8][R4.64], R25 ;  /* 0x0000001904002986 */ /* 0x001fe2000c101108 */
[----:B------:R-:W-:Y:S01]  /*30a0*/  ISETP.LT.U32.AND P2, PT, R6, UR12, PT ;  /* 0x0000000c06007c0c */ /* 0x000fe2000bf41070 */
[----:B------:R-:W-:-:S02]  /*30b0*/  IMAD.U32 R6, RZ, RZ, UR13 ;  /* 0x0000000dff067e24 */ /* 0x000fc4000f8e00ff */
[----:B------:R0:W-:Y:S01]  /*30c0*/  @P4 STG.E.U8 desc[UR8][R2.64+0x100], R27 ;  /* 0x0001001b02004986 */ /* 0x0001e2000c101108 */
[----:B------:R-:W-:Y:S02]  /*30d0*/  ISETP.GT.U32.AND.EX P2, PT, R8, RZ, PT, P2 ;  /* 0x000000ff0800720c */ /* 0x000fe40003f44120 */
[----:B------:R-:W-:Y:S01]  /*30e0*/  ISETP.GT.U32.AND.EX P0, PT, R6, RZ, PT, P0 ;  /* 0x000000ff0600720c */ /* 0x000fe20003f04100 */
[----:B-1----:R-:W-:Y:S01]  /*30f0*/  @P4 STG.E.U8 desc[UR8][R4.64+0x100], R13 ;  /* 0x0001000d04004986 */ /* 0x002fe2000c101108 */
[----:B------:R-:W-:-:S03]  /*3100*/  LOP3.LUT R6, R0, 0x800, RZ, 0xfc, !PT ;  /* 0x0000080000067812 */ /* 0x000fc600078efcff */
[----:B------:R-:W1:Y:S01]  /*3110*/  LDS.U8 R25, [R53+0x700] ;  /* 0x0007000035197984 */ /* 0x000e620000000000 */
[----:B------:R-:W-:Y:S01]  /*3120*/  ISETP.LT.U32.AND P4, PT, R6, UR12, PT ;  /* 0x0000000c06007c0c */ /* 0x000fe2000bf81070 */
[----:B------:R-:W-:Y:S02]  /*3130*/  VIADD R6, R0, 0x900 ;  /* 0x0000090000067836 */ /* 0x000fe40000000000 */
[----:B------:R-:W1:Y:S01]  /*3140*/  LDS.U8 R13, [R53+0x800] ;  /* 0x00080000350d7984 */ /* 0x000e620000000000 */
[----:B0-----:R-:W-:-:S03]  /*3150*/  @P1 LOP3.LUT R27, R36, 0x80, RZ, 0x3c, !PT ;  /* 0x00000080241b1812 */ /* 0x001fc600078e3cff */
[----:B------:R0:W-:Y:S01]  /*3160*/  @P3 STG.E.U8 desc[UR8][R2.64+0x200], R33 ;  /* 0x0002002102003986 */ /* 0x0001e2000c101108 */
[----:B------:R-:W-:-:S03]  /*3170*/  @P0 LOP3.LUT R35, R35, 0x80, RZ, 0x3c, !PT ;  /* 0x0000008023230812 */ /* 0x000fc600078e3cff */
[----:B--2---:R-:W-:Y:S01]  /*3180*/  @P3 STG.E.U8 desc[UR8][R4.64+0x200], R15 ;  /* 0x0002000f04003986 */ /* 0x004fe2000c101108 */
[----:B------:R-:W-:Y:S01]  /*3190*/  ISETP.LT.U32.AND P3, PT, R6, UR12, PT ;  /* 0x0000000c06007c0c */ /* 0x000fe2000bf61070 */
[----:B------:R-:W-:Y:S02]  /*31a0*/  VIADD R6, R0, 0xa00 ;  /* 0x00000a0000067836 */ /* 0x000fe40000000000 */
[----:B------:R-:W-:Y:S01]  /*31b0*/  @P5 STG.E.U8 desc[UR8][R2.64+0x300], R43 ;  /* 0x0003002b02005986 */ /* 0x000fe2000c101108 */
[----:B------:R-:W-:-:S03]  /*31c0*/  ISETP.GT.U32.AND.EX P3, PT, R8, RZ, PT, P3 ;  /* 0x000000ff0800720c */ /* 0x000fc60003f64130 */
[----:B---3--:R-:W-:Y:S01]  /*31d0*/  @P5 STG.E.U8 desc[UR8][R4.64+0x300], R17 ;  /* 0x0003001104005986 */ /* 0x008fe2000c101108 */
[----:B------:R-:W-:Y:S01]  /*31e0*/  ISETP.LT.U32.AND P5, PT, R6, UR12, PT ;  /* 0x0000000c06007c0c */ /* 0x000fe2000bfa1070 */
[----:B------:R-:W-:Y:S01]  /*31f0*/  VIADD R6, R0, 0xb00 ;  /* 0x00000b0000067836 */ /* 0x000fe20000000000 */
[----:B0-----:R-:W-:Y:S01]  /*3200*/  @P2 LOP3.LUT R33, R38, 0x80, RZ, 0x3c, !PT ;  /* 0x0000008026212812 */ /* 0x001fe200078e3cff */
[----:B------:R-:W0:Y:S01]  /*3210*/  LDS.U8 R15, [R53+0x900] ;  /* 0x00090000350f7984 */ /* 0x000e220000000000 */
[----:B------:R-:W-:-:S03]  /*3220*/  ISETP.GT.U32.AND.EX P5, PT, R8, RZ, PT, P5 ;  /* 0x000000ff0800720c */ /* 0x000fc60003fa4150 */
[----:B------:R2:W-:Y:S04]  /*3230*/  @P0 STG.E.U8 desc[UR8][R2.64+0x400], R35 ;  /* 0x0004002302000986 */ /* 0x0005e8000c101108 */
[----:B----4-:R-:W-:Y:S01]  /*3240*/  @P0 STG.E.U8 desc[UR8][R4.64+0x400], R19 ;  /* 0x0004001304000986 */ /* 0x010fe2000c101108 */
[----:B------:R-:W-:Y:S01]  /*3250*/  ISETP.LT.U32.AND P0, PT, R6, UR12, PT ;  /* 0x0000000c06007c0c */ /* 0x000fe2000bf01070 */
[----:B------:R-:W-:Y:S02]  /*3260*/  IMAD.U32 R6, RZ, RZ, UR13 ;  /* 0x0000000dff067e24 */ /* 0x000fe4000f8e00ff */
[----:B------:R-:W3:Y:S01]  /*3270*/  LDS.U8 R17, [R53+0xa00] ;  /* 0x000a000035117984 */ /* 0x000ee20000000000 */
[----:B------:R-:W-:Y:S02]  /*3280*/  ISETP.GT.U32.AND.EX P0, PT, R8, RZ, PT, P0 ;  /* 0x000000ff0800720c */ /* 0x000fe40003f04100 */
[----:B------:R-:W-:Y:S01]  /*3290*/  ISETP.GT.U32.AND.EX P4, PT, R6, RZ, PT, P4 ;  /* 0x000000ff0600720c */ /* 0x000fe20003f84140 */
[----:B------:R-:W4:Y:S01]  /*32a0*/  LDS.U8 R19, [R53+0xb00] ;  /* 0x000b000035137984 */ /* 0x000f220000000000 */
[----:B------:R-:W-:-:S02]  /*32b0*/  LOP3.LUT R6, R0, 0xc00, RZ, 0xfc, !PT ;  /* 0x00000c0000067812 */ /* 0x000fc400078efcff */
[----:B--2---:R-:W-:Y:S01]  /*32c0*/  @P3 LOP3.LUT R35, R40, 0x80, RZ, 0x3c, !PT ;  /* 0x0000008028233812 */ /* 0x004fe200078e3cff */
[----:B------:R-:W-:Y:S01]  /*32d0*/  @P1 STG.E.U8 desc[UR8][R2.64+0x500], R27 ;  /* 0x0005001b02001986 */ /* 0x000fe2000c101108 */
[----:B------:R-:W-:-:S03]  /*32e0*/  @P5 LOP3.LUT R41, R41, 0x80, RZ, 0x3c, !PT ;  /* 0x0000008029295812 */ /* 0x000fc600078e3cff */
[----:B------:R-:W-:Y:S01]  /*32f0*/  @P1 STG.E.U8 desc[UR8][R4.64+0x500], R21 ;  /* 0x0005001504001986 */ /* 0x000fe2000c101108 */
[----:B------:R-:W-:Y:S01]  /*3300*/  ISETP.LT.U32.AND P1, PT, R6, UR12, PT ;  /* 0x0000000c06007c0c */ /* 0x000fe2000bf21070 */
[----:B------:R-:W-:Y:S02]  /*3310*/  VIADD R6, R0, 0xd00 ;  /* 0x00000d0000067836 */ /* 0x000fe40000000000 */
[----:B------:R-:W-:Y:S01]  /*3320*/  @P6 STG.E.U8 desc[UR8][R2.64+0x600], R37 ;  /* 0x0006002502006986 */ /* 0x000fe2000c101108 */
[----:B------:R-:W-:Y:S02]  /*3330*/  @P4 LOP3.LUT R39, R39, 0x80, RZ, 0x3c, !PT ;  /* 0x0000008027274812 */ /* 0x000fe400078e3cff */
[----:B------:R-:W-:Y:S01]  /*3340*/  ISETP.GT.U32.AND.EX P1, PT, R8, RZ, PT, P1 ;  /* 0x000000ff0800720c */ /* 0x000fe20003f24110 */
[----:B------:R-:W-:Y:S01]  /*3350*/  @P6 STG.E.U8 desc[UR8][R4.64+0x600], R23 ;  /* 0x0006001704006986 */ /* 0x000fe2000c101108 */
[----:B------:R-:W-:Y:S01]  /*3360*/  ISETP.LT.U32.AND P6, PT, R6, UR12, PT ;  /* 0x0000000c06007c0c */ /* 0x000fe2000bfc1070 */
[----:B------:R-:W-:-:S02]  /*3370*/  VIADD R6, R0, 0xe00 ;  /* 0x00000e0000067836 */ /* 0x000fc40000000000 */
[----:B------:R-:W2:Y:S01]  /*3380*/  LDS.U8 R21, [R53+0xc00] ;  /* 0x000c000035157984 */ /* 0x000ea20000000000 */
[----:B------:R-:W-:-:S03]  /*3390*/  ISETP.GT.U32.AND.EX P6, PT, R12, RZ, PT, P6 ;  /* 0x000000ff0c00720c */ /* 0x000fc60003fc4160 */
[----:B------:R-:W-:Y:S04]  /*33a0*/  @P2 STG.E.U8 desc[UR8][R2.64+0x700], R33 ;  /* 0x0007002102002986 */ /* 0x000fe8000c101108 */
[----:B------:R-:W2:Y:S01]  /*33b0*/  LDS.U8 R23, [R53+0xd00] ;  /* 0x000d000035177984 */ /* 0x000ea20000000000 */
[----:B------:R-:W-:-:S03]  /*33c0*/  @P1 LOP3.LUT R31, R31, 0x80, RZ, 0x3c, !PT ;  /* 0x000000801f1f1812 */ /* 0x000fc600078e3cff */
[----:B-1----:R-:W-:Y:S01]  /*33d0*/  @P2 STG.E.U8 desc[UR8][R4.64+0x700], R25 ;  /* 0x0007001904002986 */ /* 0x002fe2000c101108 */
[----:B------:R-:W-:Y:S01]  /*33e0*/  ISETP.LT.U32.AND P2, PT, R6, UR12, PT ;  /* 0x0000000c06007c0c */ /* 0x000fe2000bf41070 */
[----:B------:R-:W-:Y:S02]  /*33f0*/  VIADD R6, R0, 0xf00 ;  /* 0x00000f0000067836 */ /* 0x000fe40000000000 */
[----:B------:R-:W-:Y:S01]  /*3400*/  @P4 STG.E.U8 desc[UR8][R2.64+0x800], R39 ;  /* 0x0008002702004986 */ /* 0x000fe2000c101108 */
[----:B------:R-:W-:-:S03]  /*3410*/  ISETP.GT.U32.AND.EX P2, PT, R14, RZ, PT, P2 ;  /* 0x000000ff0e00720c */ /* 0x000fc60003f44120 */
[----:B------:R-:W1:Y:S04]  /*3420*/  LDS.U8 R25, [R53+0xe00] ;  /* 0x000e000035197984 */ /* 0x000e680000000000 */
[----:B------:R-:W-:Y:S01]  /*3430*/  @P4 STG.E.U8 desc[UR8][R4.64+0x800], R13 ;  /* 0x0008000d04004986 */ /* 0x000fe2000c101108 */
[----:B------:R-:W-:Y:S02]  /*3440*/  ISETP.LT.U32.AND P4, PT, R6, UR12, PT ;  /* 0x0000000c06007c0c */ /* 0x000fe4000bf81070 */
[----:B------:R-:W-:Y:S01]  /*3450*/  LOP3.LUT R6, R0, 0x1000, RZ, 0xfc, !PT ;  /* 0x0000100000067812 */ /* 0x000fe200078efcff */
[----:B------:R-:W1:Y:S02]  /*3460*/  LDS.U8 R13, [R53+0xf00] ;  /* 0x000f0000350d7984 */ /* 0x000e640000000000 */
[----:B------:R-:W-:-:S02]  /*3470*/  @P2 LOP3.LUT R29, R29, 0x80, RZ, 0x3c, !PT ;  /* 0x000000801d1d2812 */ /* 0x000fc400078e3cff */
[----:B------:R-:W1:Y:S04]  /*3480*/  LDS.U8 R27, [R53+0x1000] ;  /* 0x00100000351b7984 */ /* 0x000e680000000000 */
[----:B------:R-:W1:Y:S04]  /*3490*/  LDS.U8 R33, [R53+0x1100] ;  /* 0x0011000035217984 */ /* 0x000e680000000000 */
[----:B------:R-:W-:Y:S04]  /*34a0*/  @P3 STG.E.U8 desc[UR8][R2.64+0x900], R35 ;  /* 0x0009002302003986 */ /* 0x000fe8000c101108 */
[----:B0-----:R0:W-:Y:S01]  /*34b0*/  @P3 STG.E.U8 desc[UR8][R4.64+0x900], R15 ;  /* 0x0009000f04003986 */ /* 0x0011e2000c101108 */
[----:B------:R-:W-:Y:S01]  /*34c0*/  ISETP.LT.U32.AND P3, PT, R6, UR12, PT ;  /* 0x0000000c06007c0c */ /* 0x000fe2000bf61070 */
[----:B------:R-:W-:-:S02]  /*34d0*/  VIADD R6, R0, 0x1100 ;  /* 0x0000110000067836 */ /* 0x000fc40000000000 */
[----:B------:R-:W-:Y:S01]  /*34e0*/  @P5 STG.E.U8 desc[UR8][R2.64+0xa00], R41 ;  /* 0x000a002902005986 */ /* 0x000fe2000c101108 */
[----:B------:R-:W-:Y:S01]  /*34f0*/  VIADD R0, R0, 0x1200 ;  /* 0x0000120000007836 */ /* 0x000fe20000000000 */
[----:B------:R-:W-:Y:S02]  /*3500*/  ISETP.GT.U32.AND.EX P3, PT, R8, RZ, PT, P3 ;  /* 0x000000ff0800720c */ /* 0x000fe40003f64130 */
[----:B---3--:R3:W-:Y:S01]  /*3510*/  @P5 STG.E.U8 desc[UR8][R4.64+0xa00], R17 ;  /* 0x000a001104005986 */ /* 0x0087e2000c101108 */
[----:B------:R-:W-:Y:S01]  /*3520*/  ISETP.LT.U32.AND P5, PT, R6, UR12, PT ;  /* 0x0000000c06007c0c */ /* 0x000fe2000bfa1070 */
[----:B------:R-:W-:Y:S01]  /*3530*/  IMAD.U32 R6, RZ, RZ, UR13 ;  /* 0x0000000dff067e24 */ /* 0x000fe2000f8e00ff */
[----:B0-----:R-:W-:-:S04]  /*3540*/  @P0 LOP3.LUT R15, R42, 0x80, RZ, 0x3c, !PT ;  /* 0x000000802a0f0812 */ /* 0x001fc800078e3cff */
[----:B------:R-:W-:Y:S01]  /*3550*/  ISETP.GT.U32.AND.EX P4, PT, R6, RZ, PT, P4 ;  /* 0x000000ff0600720c */ /* 0x000fe20003f84140 */
[----:B------:R0:W-:Y:S03]  /*3560*/  @P0 STG.E.U8 desc[UR8][R2.64+0xb00], R15 ;  /* 0x000b000f02000986 */ /* 0x0001e6000c101108 */
[----:B---3--:R-:W-:Y:S01]  /*3570*/  @P3 LOP3.LUT R17, R10, 0x80, RZ, 0x3c, !PT ;  /* 0x000000800a113812 */ /* 0x008fe200078e3cff */
[----:B----4-:R3:W-:Y:S01]  /*3580*/  @P0 STG.E.U8 desc[UR8][R4.64+0xb00], R19 ;  /* 0x000b001304000986 */ /* 0x0107e2000c101108 */
[----:B------:R-:W-:Y:S01]  /*3590*/  ISETP.LT.U32.AND P0, PT, R0, UR12, PT ;  /* 0x0000000c00007c0c */ /* 0x000fe2000bf01070 */
[----:B------:R-:W-:Y:S02]  /*35a0*/  IMAD.U32 R0, RZ, RZ, UR13 ;  /* 0x0000000dff007e24 */ /* 0x000fe4000f8e00ff */
[----:B------:R3:W-:Y:S01]  /*35b0*/  @P1 STG.E.U8 desc[UR8][R2.64+0xc00], R31 ;  /* 0x000c001f02001986 */ /* 0x0007e2000c101108 */
[----:B------:R-:W-:-:S02]  /*35c0*/  ISETP.GT.U32.AND.EX P0, PT, R6, RZ, PT, P0 ;  /* 0x000000ff0600720c */ /* 0x000fc40003f04100 */
[----:B------:R-:W-:Y:S01]  /*35d0*/  ISETP.GT.U32.AND.EX P5, PT, R0, RZ, PT, P5 ;  /* 0x000000ff0000720c */ /* 0x000fe20003fa4150 */
[----:B--2---:R3:W-:Y:S01]  /*35e0*/  @P1 STG.E.U8 desc[UR8][R4.64+0xc00], R21 ;  /* 0x000c001504001986 */ /* 0x0047e2000c101108 */
[----:B0-----:R-:W-:Y:S02]  /*35f0*/  @P6 LOP3.LUT R15, R30, 0x80, RZ, 0x3c, !PT ;  /* 0x000000801e0f6812 */ /* 0x001fe400078e3cff */
[----:B------:R-:W-:-:S03]  /*3600*/  @P4 LOP3.LUT R11, R11, 0x80, RZ, 0x3c, !PT ;  /* 0x000000800b0b4812 */ /* 0x000fc600078e3cff */
[----:B------:R3:W-:Y:S04]  /*3610*/  @P6 STG.E.U8 desc[UR8][R2.64+0xd00], R15 ;  /* 0x000d000f02006986 */ /* 0x0007e8000c101108 */
[----:B------:R3:W-:Y:S02]  /*3620*/  @P6 STG.E.U8 desc[UR8][R4.64+0xd00], R23 ;  /* 0x000d001704006986 */ /* 0x0007e4000c101108 */
[----:B------:R-:W-:Y:S02]  /*3630*/  @P5 LOP3.LUT R9, R9, 0x80, RZ, 0x3c, !PT ;  /* 0x0000008009095812 */ /* 0x000fe400078e3cff */
[----:B------:R3:W-:Y:S04]  /*3640*/  @P2 STG.E.U8 desc[UR8][R2.64+0xe00], R29 ;  /* 0x000e001d02002986 */ /* 0x0007e8000c101108 */
[----:B-1----:R3:W-:Y:S04]  /*3650*/  @P2 STG.E.U8 desc[UR8][R4.64+0xe00], R25 ;  /* 0x000e001904002986 */ /* 0x0027e8000c101108 */
[----:B------:R3:W-:Y:S04]  /*3660*/  @P4 STG.E.U8 desc[UR8][R2.64+0xf00], R11 ;  /* 0x000f000b02004986 */ /* 0x0007e8000c101108 */
[----:B------:R3:W-:Y:S04]  /*3670*/  @P4 STG.E.U8 desc[UR8][R4.64+0xf00], R13 ;  /* 0x000f000d04004986 */ /* 0x0007e8000c101108 */
[----:B------:R3:W-:Y:S04]  /*3680*/  @P3 STG.E.U8 desc[UR8][R2.64+0x1000], R17 ;  /* 0x0010001102003986 */ /* 0x0007e8000c101108 */
[----:B------:R3:W-:Y:S04]  /*3690*/  @P3 STG.E.U8 desc[UR8][R4.64+0x1000], R27 ;  /* 0x0010001b04003986 */ /* 0x0007e8000c101108 */
[----:B------:R3:W-:Y:S04]  /*36a0*/  @P5 STG.E.U8 desc[UR8][R2.64+0x1100], R9 ;  /* 0x0011000902005986 */ /* 0x0007e8000c101108 */
[----:B------:R3:W-:Y:S01]  /*36b0*/  @P5 STG.E.U8 desc[UR8][R4.64+0x1100], R33 ;  /* 0x0011002104005986 */ /* 0x0007e2000c101108 */
[----:B------:R-:W-:Y:S05]  /*36c0*/  @!P0 EXIT ;  /* 0x000000000000894d */ /* 0x000fea0003800000 */
[----:B------:R-:W0:Y:S01]  /*36d0*/  LDS.U8 R53, [R53+0x1200] ;  /* 0x0012000035357984 */ /* 0x000e220000000000 */
[----:B------:R-:W-:-:S05]  /*36e0*/  LOP3.LUT R7, R7, 0x80, RZ, 0x3c, !PT ;  /* 0x0000008007077812 */ /* 0x000fca00078e3cff */
[----:B------:R-:W-:Y:S04]  /*36f0*/  STG.E.U8 desc[UR8][R2.64+0x1200], R7 ;  /* 0x0012000702007986 */ /* 0x000fe8000c101108 */
[----:B0-----:R-:W-:Y:S01]  /*3700*/  STG.E.U8 desc[UR8][R4.64+0x1200], R53 ;  /* 0x0012003504007986 */ /* 0x001fe2000c101108 */
[----:B------:R-:W-:Y:S05]  /*3710*/  EXIT ;  /* 0x000000000000794d */ /* 0x000fea0003800000 */
.L_x_233:
        /* <DEDUP_REMOVED lines=14> */
.L_x_482:


//--------------------- .text._ZN3cub18CUB_300001_SM_10006detail10radix_sort29DeviceRadixSortOnesweepKernelINS1_5radix10policy_hubIciyE10Policy1000ELNS0_9SortOrderE0EciyiiNS1_21identity_decomposer_tEEEvPT5_SB_PT3_PKSC_PT1_PKSG_PT2_PKSK_T4_iiT6_ --------------------------
	.section	.text._ZN3cub18CUB_300001_SM_10006detail10radix_sort29DeviceRadixSortOnesweepKernelINS1_5radix10policy_hubIciyE10Policy1000ELNS0_9SortOrderE0EciyiiNS1_21identity_decomposer_tEEEvPT5_SB_PT3_PKSC_PT1_PKSG_PT2_PKSK_T4_iiT6_,"ax",@progbits
	.align	128
        .global         _ZN3cub18CUB_300001_SM_10006detail10radix_sort29DeviceRadixSortOnesweepKernelINS1_5radix10policy_hubIciyE10Policy1000ELNS0_9SortOrderE0EciyiiNS1_21identity_decomposer_tEEEvPT5_SB_PT3_PKSC_PT1_PKSG_PT2_PKSK_T4_iiT6_
        .type           _ZN3cub18CUB_300001_SM_10006detail10radix_sort29DeviceRadixSortOnesweepKernelINS1_5radix10policy_hubIciyE10Policy1000ELNS0_9SortOrderE0EciyiiNS1_21identity_decomposer_tEEEvPT5_SB_PT3_PKSC_PT1_PKSG_PT2_PKSK_T4_iiT6_,@function
        .size           _ZN3cub18CUB_300001_SM_10006detail10radix_sort29DeviceRadixSortOnesweepKernelINS1_5radix10policy_hubIciyE10Policy1000ELNS0_9SortOrderE0EciyiiNS1_21identity_decomposer_tEEEvPT5_SB_PT3_PKSC_PT1_PKSG_PT2_PKSK_T4_iiT6_,(.L_x_483 - _ZN3cub18CUB_300001_SM_10006detail10radix_sort29DeviceRadixSortOnesweepKernelINS1_5radix10policy_hubIciyE10Policy1000ELNS0_9SortOrderE0EciyiiNS1_21identity_decomposer_tEEEvPT5_SB_PT3_PKSC_PT1_PKSG_PT2_PKSK_T4_iiT6_)
        .other          _ZN3cub18CUB_300001_SM_10006detail10radix_sort29DeviceRadixSortOnesweepKernelINS1_5radix10policy_hubIciyE10Policy1000ELNS0_9SortOrderE0EciyiiNS1_21identity_decomposer_tEEEvPT5_SB_PT3_PKSC_PT1_PKSG_PT2_PKSK_T4_iiT6_,@"STO_CUDA_ENTRY STV_DEFAULT"
_ZN3cub18CUB_300001_SM_10006detail10radix_sort29DeviceRadixSortOnesweepKernelINS1_5radix10policy_hubIciyE10Policy1000ELNS0_9SortOrderE0EciyiiNS1_21identity_decomposer_tEEEvPT5_SB_PT3_PKSC_PT1_PKSG_PT2_PKSK_T4_iiT6_:
.text._ZN3cub18CUB_300001_SM_10006detail10radix_sort29DeviceRadixSortOnesweepKernelINS1_5radix10policy_hubIciyE10Policy1000ELNS0_9SortOrderE0EciyiiNS1_21identity_decomposer_tEEEvPT5_SB_PT3_PKSC_PT1_PKSG_PT2_PKSK_T4_iiT6_:
[----:B------:R-:W-:Y:S01]  /*0000*/  LDC R1, c[0x0][0x37c] ;  /* 0x0000df00ff017b82 */ /* 0x000fe20000000800 */
[----:B------:R-:W0:Y:S01]  /*0010*/  S2R R5, SR_TID.X ;  /* 0x0000000000057919 */ /* 0x000e220000002100 */
[----:B------:R-:W1:Y:S01]  /*0020*/  LDCU.64 UR8, c[0x0][0x358] ;  /* 0x00006b00ff0877ac */ /* 0x000e620008000a00 */
[----:B------:R-:W-:Y:S01]  /*0030*/  BSSY.RECONVERGENT B0, `(.L_x_234) ;  /* 0x000000a000007945 */ /* 0x000fe20003800200 */
[----:B0-----:R-:W-:-:S13]  /*0040*/  ISETP.NE.AND P0, PT, R5, RZ, PT ;  /* 0x000000ff0500720c */ /* 0x001fda0003f05270 */
[----:B-1----:R-:W-:Y:S05]  /*0050*/  @P0 BRA `(.L_x_235) ;  /* 0x00000000001c0947 */ /* 0x002fea0003800000 */
[----:B------:R-:W0:Y:S01]  /*0060*/  LDC.64 R2, c[0x0][0x388] ;  /* 0x0000e200ff027b82 */ /* 0x000e220000000a00 */
[----:B------:R-:W-:-:S05]  /*0070*/  IMAD.MOV.U32 R7, RZ, RZ, 0x1 ;  /* 0x00000001ff077424 */ /* 0x000fca00078e00ff */
[----:B0-----:R-:W2:Y:S02]  /*0080*/  ATOMG.E.ADD.STRONG.GPU PT, R2, desc[UR8][R2.64], R7 ;  /* 0x80000007020279a8 */ /* 0x001ea400081ef108 */
[----:B------:R-:W0:Y:S01]  /*0090*/  S2UR UR5, SR_CgaCtaId ;  /* 0x00000000000579c3 */ /* 0x000e220000008800 */
[----:B------:R-:W-:Y:S02]  /*00a0*/  UMOV UR4, 0x400 ;  /* 0x0000040000047882 */ /* 0x000fe40000000000 */
[----:B0-----:R-:W-:-:S09]  /*00b0*/  ULEA UR4, UR5, UR4, 0x18 ;  /* 0x0000000405047291 */ /* 0x001fd2000f8ec0ff */
[----:B--2---:R0:W-:Y:S03]  /*00c0*/  STS [UR4+0x5a00], R2 ;  /* 0x005a0002ff007988 */ /* 0x0041e60008000804 */
.L_x_235:
[----:B------:R-:W-:Y:S05]  /*00d0*/  BSYNC.RECONVERGENT B0 ;  /* 0x0000000000007941 */ /* 0x000fea0003800200 */
.L_x_234:
[----:B------:R-:W1:Y:S08]  /*00e0*/  S2UR UR5, SR_CgaCtaId ;  /* 0x00000000000579c3 */ /* 0x000e700000008800 */
[----:B------:R-:W-:Y:S06]  /*00f0*/  BAR.SYNC.DEFER_BLOCKING 0x0 ;  /* 0x0000000000007b1d */ /* 0x000fec0000010000 */
[----:B------:R-:W-:Y:S01]  /*0100*/  UMOV UR4, 0x400 ;  /* 0x0000040000047882 */ /* 0x000fe20000000000 */
[----:B------:R-:W2:Y:S01]  /*0110*/  S2R R47, SR_LANEID ;  /* 0x00000000002f7919 */ /* 0x000ea20000000000 */
[----:B-1----:R-:W-:-:S02]  /*0120*/  ULEA UR6, UR5, UR4, 0x18 ;  /* 0x0000000405067291 */ /* 0x002fc4000f8ec0ff */
[----:B------:R-:W1:Y:S07]  /*0130*/  LDCU UR4, c[0x0][0x3c0] ;  /* 0x00007800ff0477ac */ /* 0x000e6e0008000800 */
[----:B------:R-:W3:Y:S02]  /*0140*/  LDS R49, [UR6+0x5a00] ;  /* 0x005a0006ff317984 */ /* 0x000ee40008000800 */
[----:B---3--:R-:W-:-:S04]  /*0150*/  IMAD R45, R49, 0x1680, RZ ;  /* 0x00001680312d7824 */ /* 0x008fc800078e02ff */
[----:B------:R-:W-:Y:S01]  /*0160*/  VIADD R22, R45, 0x1680 ;  /* 0x000016802d167836 */ /* 0x000fe20000000000 */
[----:B------:R-:W-:-:S04]  /*0170*/  SHF.R.S32.HI R25, RZ, 0x1f, R45 ;  /* 0x0000001fff197819 */ /* 0x000fc8000001142d */
[----:B-1----:R-:W-:-:S13]  /*0180*/  ISETP.GT.AND P0, PT, R22, UR4, PT ;  /* 0x0000000416007c0c */ /* 0x002fda000bf04270 */
[----:B--2---:R-:W-:Y:S05]  /*0190*/  @P0 BRA `(.L_x_236) ;  /* 0x0000000000580947 */ /* 0x004fea0003800000 */
[----:B------:R-:W0:Y:S01]  /*01a0*/  LDCU.64 UR4, c[0x0][0x3a8] ;  /* 0x00007500ff0477ac */ /* 0x000e220008000a00 */
[C---:B------:R-:W-:Y:S02]  /*01b0*/  LOP3.LUT R42, R5.reuse, 0x1f, RZ, 0xc0, !PT ;  /* 0x0000001f052a7812 */ /* 0x040fe400078ec0ff */
[----:B------:R-:W-:-:S05]  /*01c0*/  LOP3.LUT R3, R5, 0x3e0, RZ, 0xc0, !PT ;  /* 0x000003e005037812 */ /* 0x000fca00078ec0ff */
[----:B------:R-:W-:-:S05]  /*01d0*/  IMAD R42, R3, 0xf, R42 ;  /* 0x0000000f032a7824 */ /* 0x000fca00078e022a */
[----:B0-----:R-:W-:-:S04]  /*01e0*/  IADD3 R2, P0, P1, R42, UR4, R45 ;  /* 0x000000042a027c10 */ /* 0x001fc8000f91e02d */
        /* <DEDUP_REMOVED lines=17> */
.L_x_236:
[C---:B------:R-:W-:Y:S01]  /*0300*/  LOP3.LUT R42, R5.reuse, 0x1f, RZ, 0xc0, !PT ;  /* 0x0000001f052a7812 */ /* 0x040fe200078ec0ff */
[----:B------:R-:W1:Y:S01]  /*0310*/  LDCU.64 UR10, c[0x0][0x3a8] ;  /* 0x00007500ff0a77ac */ /* 0x000e620008000a00 */
[----:B------:R-:W-:Y:S01]  /*0320*/  LOP3.LUT R3, R5, 0x3e0, RZ, 0xc0, !PT ;  /* 0x000003e005037812 */ /* 0x000fe200078ec0ff */
[----:B------:R-:W-:Y:S01]  /*0330*/  IMAD.MOV.U32 R21, RZ, RZ, 0x7f ;  /* 0x0000007fff157424 */ /* 0x000fe200078e00ff */
[----:B------:R-:W-:Y:S01]  /*0340*/  IADD3 R7, PT, PT, -R45, UR4, RZ ;  /* 0x000000042d077c10 */ /* 0x000fe2000fffe1ff */
[----:B------:R-:W-:Y:S02]  /*0350*/  IMAD.MOV.U32 R20, RZ, RZ, 0x7f ;  /* 0x0000007fff147424 */ /* 0x000fe400078e00ff */
[----:B------:R-:W-:-:S04]  /*0360*/  IMAD R42, R3, 0xf, R42 ;  /* 0x0000000f032a7824 */ /* 0x000fc800078e022a */
[C---:B------:R-:W-:Y:S01]  /*0370*/  VIADD R0, R42.reuse, 0x20 ;  /* 0x000000202a007836 */ /* 0x040fe20000000000 */
[CC--:B------:R-:W-:Y:S01]  /*0380*/  ISETP.GE.AND P3, PT, R42.reuse, R7.reuse, PT ;  /* 0x000000072a00720c */ /* 0x0c0fe20003f66270 */
[C---:B0-----:R-:W-:Y:S02]  /*0390*/  VIADD R2, R42.reuse, 0x40 ;  /* 0x000000402a027836 */ /* 0x041fe40000000000 */
[----:B------:R-:W-:Y:S01]  /*03a0*/  VIADD R6, R42, 0x80 ;  /* 0x000000802a067836 */ /* 0x000fe20000000000 */
[-C--:B------:R-:W-:Y:S01]  /*03b0*/  ISETP.GE.AND P4, PT, R0, R7.reuse, PT ;  /* 0x000000070000720c */ /* 0x080fe20003f86270 */
[----:B------:R-:W-:Y:S01]  /*03c0*/  VIADD R0, R42, 0x60 ;  /* 0x000000602a007836 */ /* 0x000fe20000000000 */
[-C--:B------:R-:W-:Y:S02]  /*03d0*/  ISETP.GE.AND P5, PT, R2, R7.reuse, PT ;  /* 0x000000070200720c */ /* 0x080fe40003fa6270 */
[----:B-1----:R-:W-:Y:S02]  /*03e0*/  IADD3 R2, P1, P2, R42, UR10, R45 ;  /* 0x0000000a2a027c10 */ /* 0x002fe4000fa3e02d */
[-C--:B------:R-:W-:Y:S01]  /*03f0*/  ISETP.GE.AND P6, PT, R0, R7.reuse, PT ;  /* 0x000000070000720c */ /* 0x080fe20003fc6270 */
[----:B------:R-:W-:Y:S01]  /*0400*/  VIADD R0, R42, 0xa0 ;  /* 0x000000a02a007836 */ /* 0x000fe20000000000 */
[----:B------:R-:W-:Y:S01]  /*0410*/  IADD3.X R3, PT, PT, RZ, UR11, R25, P1, P2 ;  /* 0x0000000bff037c10 */ /* 0x000fe20008fe4419 */
[----:B------:R-:W-:Y:S01]  /*0420*/  IMAD.MOV.U32 R19, RZ, RZ, 0x7f ;  /* 0x0000007fff137424 */ /* 0x000fe200078e00ff */
[-C--:B------:R-:W-:Y:S01]  /*0430*/  ISETP.GE.AND P0, PT, R6, R7.reuse, PT ;  /* 0x000000070600720c */ /* 0x080fe20003f06270 */
[----:B------:R-:W-:Y:S01]  /*0440*/  VIADD R6, R42, 0xc0 ;  /* 0x000000c02a067836 */ /* 0x000fe20000000000 */
[-C--:B------:R-:W-:Y:S01]  /*0450*/  ISETP.GE.AND P1, PT, R0, R7.reuse, PT ;  /* 0x000000070000720c */ /* 0x080fe20003f26270 */
[----:B------:R-:W-:Y:S01]  /*0460*/  VIADD R0, R42, 0xe0 ;  /* 0x000000e02a007836 */ /* 0x000fe20000000000 */
[----:B------:R1:W5:Y:S01]  /*0470*/  @!P3 LDG.E.U8 R21, desc[UR8][R2.64] ;  /* 0x000000080215b981 */ /* 0x000362000c1e1100 */
[----:B------:R-:W-:Y:S01]  /*0480*/  IMAD.MOV.U32 R17, RZ, RZ, 0x7f ;  /* 0x0000007fff117424 */ /* 0x000fe200078e00ff */
[-C--:B------:R-:W-:Y:S01]  /*0490*/  ISETP.GE.AND P2, PT, R6, R7.reuse, PT ;  /* 0x000000070600720c */ /* 0x080fe20003f46270 */
[----:B------:R-:W-:Y:S01]  /*04a0*/  VIADD R6, R42, 0x100 ;  /* 0x000001002a067836 */ /* 0x000fe20000000000 */
[-C--:B------:R-:W-:Y:S01]  /*04b0*/  ISETP.GE.AND P3, PT, R0, R7.reuse, PT ;  /* 0x000000070000720c */ /* 0x080fe20003f66270 */
[----:B------:R-:W-:Y:S01]  /*04c0*/  VIADD R0, R42, 0x120 ;  /* 0x000001202a007836 */ /* 0x000fe20000000000 */
[----:B------:R1:W5:Y:S04]  /*04d0*/  @!P5 LDG.E.U8 R19, desc[UR8][R2.64+0x40] ;  /* 0x000040080213d981 */ /* 0x000368000c1e1100 */
[-C--:B------:R-:W-:Y:S01]  /*04e0*/  ISETP.GE.AND P5, PT, R0, R7.reuse, PT ;  /* 0x000000070000720c */ /* 0x080fe20003fa6270 */
[----:B------:R-:W-:Y:S01]  /*04f0*/  VIADD R0, R42, 0x160 ;  /* 0x000001602a007836 */ /* 0x000fe20000000000 */
[----:B------:R1:W5:Y:S01]  /*0500*/  @!P4 LDG.E.U8 R20, desc[UR8][R2.64+0x20] ;  /* 0x000020080214c981 */ /* 0x000362000c1e1100 */
[----:B------:R-:W-:Y:S01]  /*0510*/  IMAD.MOV.U32 R18, RZ, RZ, 0x7f ;  /* 0x0000007fff127424 */ /* 0x000fe200078e00ff */
[-C--:B------:R-:W-:Y:S01]  /*0520*/  ISETP.GE.AND P4, PT, R6, R7.reuse, PT ;  /* 0x000000070600720c */ /* 0x080fe20003f86270 */
[----:B------:R-:W-:Y:S01]  /*0530*/  IMAD.MOV.U32 R16, RZ, RZ, 0x7f ;  /* 0x0000007fff107424 */ /* 0x000fe200078e00ff */
[----:B------:R1:W5:Y:S01]  /*0540*/  @!P0 LDG.E.U8 R17, desc[UR8][R2.64+0x80] ;  /* 0x0000800802118981 */ /* 0x000362000c1e1100 */
        /* <DEDUP_REMOVED lines=11> */
[----:B------:R1:W5:Y:S02]  /*0600*/  @!P2 LDG.E.U8 R15, desc[UR8][R2.64+0xc0] ;  /* 0x0000c008020fa981 */ /* 0x000364000c1e1100 */
[----:B------:R-:W-:-:S02]  /*0610*/  ISETP.GE.AND P2, PT, R6, R7, PT ;  /* 0x000000070600720c */ /* 0x000fc40003f46270 */
[----:B------:R1:W5:Y:S01]  /*0620*/  @!P3 LDG.E.U8 R14, desc[UR8][R2.64+0xe0] ;  /* 0x0000e008020eb981 */ /* 0x000362000c1e1100 */
[----:B------:R-:W-:Y:S01]  /*0630*/  ISETP.GE.AND P3, PT, R0, R7, PT ;  /* 0x000000070000720c */ /* 0x000fe20003f66270 */
[----:B------:R-:W-:Y:S02]  /*0640*/  IMAD.MOV.U32 R12, RZ, RZ, 0x7f ;  /* 0x0000007fff0c7424 */ /* 0x000fe400078e00ff */
[----:B------:R-:W-:Y:S02]  /*0650*/  IMAD.MOV.U32 R11, RZ, RZ, 0x7f ;  /* 0x0000007fff0b7424 */ /* 0x000fe400078e00ff */
[----:B------:R-:W-:Y:S02]  /*0660*/  IMAD.MOV.U32 R10, RZ, RZ, 0x7f ;  /* 0x0000007fff0a7424 */ /* 0x000fe400078e00ff */
[----:B------:R-:W-:Y:S01]  /*0670*/  IMAD.MOV.U32 R9, RZ, RZ, 0x7f ;  /* 0x0000007fff097424 */ /* 0x000fe200078e00ff */
[----:B------:R1:W5:Y:S01]  /*0680*/  @!P4 LDG.E.U8 R12, desc[UR8][R2.64+0x100] ;  /* 0x00010008020cc981 */ /* 0x000362000c1e1100 */
[----:B------:R-:W-:-:S02]  /*0690*/  IMAD.MOV.U32 R8, RZ, RZ, 0x7f ;  /* 0x0000007fff087424 */ /* 0x000fc400078e00ff */
        /* <DEDUP_REMOVED lines=8> */
.L_x_237:
[----:B01----:R-:W-:Y:S01]  /*0720*/  VIMNMX R2, PT, PT, R47, 0xe0, !PT ;  /* 0x000000e02f027848 */ /* 0x003fe20007fe0100 */
[----:B------:R-:W0:Y:S01]  /*0730*/  LDCU UR4, c[0x0][0x3c8] ;  /* 0x00007900ff0477ac */ /* 0x000e220008000800 */
[----:B------:R-:W-:Y:S01]  /*0740*/  BSSY.RECONVERGENT B0, `(.L_x_238) ;  /* 0x0000027000007945 */ /* 0x000fe20003800200 */
[--C-:B------:R-:W-:Y:S01]  /*0750*/  IMAD.MOV.U32 R7, RZ, RZ, R47.reuse ;  /* 0x000000ffff077224 */ /* 0x100fe200078e002f */
[----:B------:R-:W-:Y:S01]  /*0760*/  IADD3 R2, PT, PT, R2, 0x1f, -R47 ;  /* 0x0000001f02027810 */ /* 0x000fe20007ffe82f */
[----:B------:R-:W-:-:S03]  /*0770*/  UMOV UR5, 0xffffffff ;  /* 0xffffffff00057882 */ /* 0x000fc60000000000 */
[C---:B------:R-:W-:Y:S02]  /*0780*/  ISETP.GE.U32.AND P0, PT, R2.reuse, 0x1e0, PT ;  /* 0x000001e00200780c */ /* 0x040fe40003f06070 */
[----:B------:R-:W-:Y:S02]  /*0790*/  LEA.HI R3, R2, 0x1, RZ, 0x1b ;  /* 0x0000000102037811 */ /* 0x000fe400078fd8ff */
[----:B------:R-:W-:Y:S02]  /*07a0*/  SHF.R.U32.HI R2, RZ, 0x5, R5 ;  /* 0x00000005ff027819 */ /* 0x000fe40000011605 */
[----:B------:R-:W-:-:S03]  /*07b0*/  LOP3.LUT R26, R3, 0xf, RZ, 0xc0, !PT ;  /* 0x0000000f031a7812 */ /* 0x000fc600078ec0ff */
[----:B------:R-:W-:Y:S01]  /*07c0*/  IMAD.SHL.U32 R6, R2, 0x400, RZ ;  /* 0x0000040002067824 */ /* 0x000fe200078e00ff */
[----:B------:R-:W-:Y:S01]  /*07d0*/  ISETP.NE.AND P1, PT, R26, RZ, PT ;  /* 0x000000ff1a00720c */ /* 0x000fe20003f25270 */
[----:B0-----:R-:W-:Y:S02]  /*07e0*/  USHF.L.U32 UR4, UR5, UR4, URZ ;  /* 0x0000000405047299 */ /* 0x001fe400080006ff */
[----:B------:R-:W-:Y:S10]  /*07f0*/  @!P0 BRA `(.L_x_239) ;  /* 0x00000000006c8947 */ /* 0x000ff40003800000 */
[----:B------:R-:W-:Y:S01]  /*0800*/  IMAD R23, R47, 0x4, R6 ;  /* 0x000000042f177824 */ /* 0x000fe200078e0206 */
[----:B------:R-:W-:Y:S01]  /*0810*/  LOP3.LUT R2, R3, 0xffffff0, RZ, 0xc0, !PT ;  /* 0x0ffffff003027812 */ /* 0x000fe200078ec0ff */
[----:B------:R-:W-:Y:S02]  /*0820*/  IMAD.U32 R24, RZ, RZ, UR6 ;  /* 0x00000006ff187e24 */ /* 0x000fe4000f8e00ff */
[----:B------:R-:W-:Y:S02]  /*0830*/  IMAD.MOV.U32 R7, RZ, RZ, R47 ;  /* 0x000000ffff077224 */ /* 0x000fe400078e002f */
[----:B------:R-:W-:Y:S01]  /*0840*/  IMAD.MOV R2, RZ, RZ, -R2 ;  /* 0x000000ffff027224 */ /* 0x000fe200078e0a02 */
[----:B------:R-:W-:-:S07]  /*0850*/  IADD3 R23, PT, PT, R23, 0x400, R24 ;  /* 0x0000040017177810 */ /* 0x000fce0007ffe018 */
.L_x_240:
        /* <DEDUP_REMOVED lines=21> */
.L_x_239:
[----:B------:R-:W-:Y:S05]  /*09b0*/  BSYNC.RECONVERGENT B0 ;  /* 0x0000000000007941 */ /* 0x000fea0003800200 */
.L_x_238:
[----:B------:R-:W-:Y:S01]  /*09c0*/  BSSY.RECONVERGENT B0, `(.L_x_241) ;  /* 0x0000026000007945 */ /* 0x000fe20003800200 */
[----:B------:R-:W-:-:S03]  /*09d0*/  VIADD R2, R6, UR6 ;  /* 0x0000000606027c36 */ /* 0x000fc60008000000 */
        /* <DEDUP_REMOVED lines=16> */
.L_x_244:
[----:B------:R-:W-:Y:S05]  /*0ae0*/  BSYNC.RECONVERGENT B1 ;  /* 0x0000000000017941 */ /* 0x000fea0003800200 */
.L_x_243:
        /* <DEDUP_REMOVED lines=13> */
[----:B------:R-:W-:-:S07]  /*0bc0*/  VIADD R6, R6, UR6 ;  /* 0x0000000606067c36 */ /* 0x000fce0008000000 */
.L_x_245:
[----:B------:R-:W-:Y:S01]  /*0bd0*/  VIADD R3, R3, 0x1 ;  /* 0x0000000103037836 */ /* 0x000fe20000000000 */
[----:B------:R0:W-:Y:S04]  /*0be0*/  STS [R6], RZ ;  /* 0x000000ff06007388 */ /* 0x0001e80000000800 */
[----:B------:R-:W-:Y:S01]  /*0bf0*/  ISETP.NE.AND P0, PT, R3, RZ, PT ;  /* 0x000000ff0300720c */ /* 0x000fe20003f05270 */
[----:B0-----:R-:W-:-:S12]  /*0c00*/  VIADD R6, R6, 0x80 ;  /* 0x0000008006067836 */ /* 0x001fd80000000000 */
[----:B------:R-:W-:Y:S05]  /*0c10*/  @P0 BRA `(.L_x_245) ;  /* 0xfffffffc00ec0947 */ /* 0x000fea000383ffff */
.L_x_242:
[----:B------:R-:W-:Y:S05]  /*0c20*/  BSYNC.RECONVERGENT B0 ;  /* 0x0000000000007941 */ /* 0x000fea0003800200 */
.L_x_241:
[----:B------:R-:W2:Y:S01]  /*0c30*/  LDCU UR5, c[0x0][0x3c4] ;  /* 0x00007880ff0577ac */ /* 0x000ea20008000800 */
[----:B-----5:R-:W-:Y:S01]  /*0c40*/  LOP3.LUT R3, R21, 0x80, RZ, 0x3c, !PT ;  /* 0x0000008015037812 */ /* 0x020fe200078e3cff */
[----:B------:R-:W-:Y:S01]  /*0c50*/  BSSY.RECONVERGENT B0, `(.L_x_246) ;  /* 0x0000086000007945 */ /* 0x000fe20003800200 */
[----:B------:R-:W-:Y:S02]  /*0c60*/  LOP3.LUT R6, R20, 0x80, RZ, 0x3c, !PT ;  /* 0x0000008014067812 */ /* 0x000fe400078e3cff */
[----:B------:R-:W-:Y:S02]  /*0c70*/  LOP3.LUT R7, R19, 0x80, RZ, 0x3c, !PT ;  /* 0x0000008013077812 */ /* 0x000fe400078e3cff */
[----:B01----:R-:W-:Y:S02]  /*0c80*/  LOP3.LUT R23, R18, 0x80, RZ, 0x3c, !PT ;  /* 0x0000008012177812 */ /* 0x003fe400078e3cff */
[----:B------:R-:W-:Y:S02]  /*0c90*/  LOP3.LUT R24, R17, 0x80, RZ, 0x3c, !PT ;  /* 0x0000008011187812 */ /* 0x000fe400078e3cff */
        /* <DEDUP_REMOVED lines=26> */
[----:B------:R-:W-:Y:S02]  /*0e40*/  SHF.R.U32.HI R3, RZ, UR5, R3 ;  /* 0x00000005ff037c19 */ /* 0x000fe40008011603 */
[----:B------:R-:W-:Y:S02]  /*0e50*/  SHF.R.U32.HI R6, RZ, UR5, R6 ;  /* 0x00000005ff067c19 */ /* 0x000fe40008011606 */
[----:B------:R-:W-:Y:S02]  /*0e60*/  SHF.R.U32.HI R7, RZ, UR5, R7 ;  /* 0x00000005ff077c19 */ /* 0x000fe40008011607 */
[----:B------:R-:W-:Y:S02]  /*0e70*/  SHF.R.U32.HI R24, RZ, UR5, R23 ;  /* 0x00000005ff187c19 */ /* 0x000fe40008011617 */
[----:B------:R-:W-:Y:S02]  /*0e80*/  SHF.R.U32.HI R26, RZ, UR5, R26 ;  /* 0x00000005ff1a7c19 */ /* 0x000fe4000801161a */
[----:B------:R-:W-:-:S02]  /*0e90*/  SHF.R.U32.HI R28, RZ, UR5, R27 ;  /* 0x00000005ff1c7c19 */ /* 0x000fc4000801161b */
        /* <DEDUP_REMOVED lines=9> */
[----:B------:R-:W-:Y:S02]  /*0f30*/  LOP3.LUT R23, R3, UR4, RZ, 0x30, !PT ;  /* 0x0000000403177c12 */ /* 0x000fe4000f8e30ff */
[----:B------:R-:W-:Y:S02]  /*0f40*/  LOP3.LUT R3, R6, UR4, RZ, 0x30, !PT ;  /* 0x0000000406037c12 */ /* 0x000fe4000f8e30ff */
[----:B------:R-:W-:-:S02]  /*0f50*/  LOP3.LUT R7, R7, UR4, RZ, 0x30, !PT ;  /* 0x0000000407077c12 */ /* 0x000fc4000f8e30ff */
[----:B------:R-:W-:Y:S01]  /*0f60*/  LOP3.LUT R27, R24, UR4, RZ, 0x30, !PT ;  /* 0x00000004181b7c12 */ /* 0x000fe2000f8e30ff */
[--C-:B------:R-:W-:Y:S01]  /*0f70*/  IMAD R3, R3, 0x4, R2.reuse ;  /* 0x0000000403037824 */ /* 0x100fe200078e0202 */
        /* <DEDUP_REMOVED lines=22> */
[----:B------:R-:W0:Y:S01]  /*10e0*/  LDC.64 R6, c[0x0][0x380] ;  /* 0x0000e000ff067b82 */ /* 0x000e220000000a00 */
[--C-:B------:R-:W-:Y:S01]  /*10f0*/  IMAD R53, R53, 0x4, R2.reuse ;  /* 0x0000000435357824 */ /* 0x100fe200078e0202 */
[----:B------:R-:W-:Y:S01]  /*1100*/  ISETP.GT.U32.AND P2, PT, R5, 0xff, PT ;  /* 0x000000ff0500780c */ /* 0x000fe20003f44070 */
[----:B------:R-:W-:-:S02]  /*1110*/  IMAD R48, R48, 0x4, R2 ;  /* 0x0000000430307824 */ /* 0x000fc400078e0202 */
[----:B------:R-:W-:Y:S01]  /*1120*/  IMAD R2, R23, 0x4, R2 ;  /* 0x0000000417027824 */ /* 0x000fe200078e0202 */
[----:B------:R-:W-:-:S04]  /*1130*/  NOP ;  /* 0x0000000000007918 */ /* 0x000fc80000000000 */
[----:B------:R-:W-:Y:S01]  /*1140*/  ATOMS.POPC.INC.32 RZ, [R2+URZ] ;  /* 0x0000000002ff7f8c */ /* 0x000fe2000d8000ff */
[----:B------:R-:W-:Y:S01]  /*1150*/  P2R R50, PR, RZ, 0x4 ;  /* 0x00000004ff327803 */ /* 0x000fe20000000000 */
[----:B------:R-:W-:Y:S02]  /*1160*/  IMAD.MOV.U32 R43, RZ, RZ, RZ ;  /* 0x000000ffff2b7224 */ /* 0x000fe400078e00ff */
[----:B------:R-:W-:Y:S04]  /*1170*/  ATOMS.POPC.INC.32 RZ, [R3+URZ] ;  /* 0x0000000003ff7f8c */ /* 0x000fe8000d8000ff */
[----:B------:R1:W-:Y:S04]  /*1180*/  ATOMS.POPC.INC.32 RZ, [R24+URZ] ;  /* 0x0000000018ff7f8c */ /* 0x0003e8000d8000ff */
[----:B------:R2:W-:Y:S04]  /*1190*/  ATOMS.POPC.INC.32 RZ, [R27+URZ] ;  /* 0x000000001bff7f8c */ /* 0x0005e8000d8000ff */
[----:B------:R2:W-:Y:S01]  /*11a0*/  ATOMS.POPC.INC.32 RZ, [R29+URZ] ;  /* 0x000000001dff7f8c */ /* 0x0005e2000d8000ff */
[----:B-1----:R-:W-:-:S03]  /*11b0*/  LEA R24, R5, UR6, 0x2 ;  /* 0x0000000605187c11 */ /* 0x002fc6000f8e10ff */
[----:B------:R2:W-:Y:S04]  /*11c0*/  ATOMS.POPC.INC.32 RZ, [R31+URZ] ;  /* 0x000000001fff7f8c */ /* 0x0005e8000d8000ff */
        /* <DEDUP_REMOVED lines=8> */
[----:B------:R2:W-:Y:S01]  /*1250*/  ATOMS.POPC.INC.32 RZ, [R48+URZ] ;  /* 0x0000000030ff7f8c */ /* 0x0005e2000d8000ff */
[----:B------:R-:W-:Y:S06]  /*1260*/  BAR.SYNC.DEFER_BLOCKING 0x0 ;  /* 0x0000000000007b1d */ /* 0x000fec0000010000 */
[----:B0-----:R-:W-:Y:S05]  /*1270*/  @P2 BRA `(.L_x_247) ;  /* 0x00000000008c2947 */ /* 0x001fea0003800000 */
[----:B------:R-:W-:Y:S04]  /*1280*/  LDS R3, [R24] ;  /* 0x0000000018037984 */ /* 0x000fe80000000800 */
[----:B------:R-:W0:Y:S04]  /*1290*/  LDS R2, [R24+0x400] ;  /* 0x0004000018027984 */ /* 0x000e280000000800 */
[----:B--2---:R-:W1:Y:S04]  /*12a0*/  LDS R26, [R24+0x800] ;  /* 0x00080000181a7984 */ /* 0x004e680000000800 */
        /* <DEDUP_REMOVED lines=11> */
[----:B------:R-:W0:Y:S01]  /*1360*/  LDS R2, [R24+0x2c00] ;  /* 0x002c000018027984 */ /* 0x000e220000000800 */
[----:B--2---:R-:W-:-:S03]  /*1370*/  IMAD.IADD R31, R29, 0x1, R28 ;  /* 0x000000011d1f7824 */ /* 0x004fc600078e021c */
[----:B------:R1:W-:Y:S01]  /*1380*/  STS [R24+0x800], R27 ;  /* 0x0008001b18007388 */ /* 0x0003e20000000800 */
        /* <DEDUP_REMOVED lines=15> */
[----:B------:R1:W-:Y:S01]  /*1480*/  STS [R24], RZ ;  /* 0x000000ff18007388 */ /* 0x0003e20000000800 */
[----:B0-----:R-:W-:-:S03]  /*1490*/  IMAD.IADD R43, R53, 0x1, R2 ;  /* 0x00000001352b7824 */ /* 0x001fc600078e0202 */
[----:B------:R1:W-:Y:S04]  /*14a0*/  STS [R24+0x2c00], R53 ;  /* 0x002c003518007388 */ /* 0x0003e80000000800 */
.L_x_247:
[----:B------:R-:W-:Y:S05]  /*14b0*/  BSYNC.RECONVERGENT B0 ;  /* 0x0000000000007941 */ /* 0x000fea0003800200 */
.L_x_246:
[----:B------:R-:W-:Y:S01]  /*14c0*/  ISETP.NE.AND P0, PT, R43, 0x1680, PT ;  /* 0x000016802b00780c */ /* 0x000fe20003f05270 */
[----:B------:R-:W-:Y:S01]  /*14d0*/  IMAD R3, R49, 0x100, R5 ;  /* 0x0000010031037824 */ /* 0x000fe200078e0205 */
[----:B-12---:R-:W-:Y:S01]  /*14e0*/  @!P2 LOP3.LUT R27, R43, 0x40000000, RZ, 0xfc, !PT ;  /* 0x400000002b1ba812 */ /* 0x006fe200078efcff */
[----:B------:R-:W0:Y:S01]  /*14f0*/  LDCU.64 UR10, c[0x0][0x3b8] ;  /* 0x00007700ff0a77ac */ /* 0x000e220008000a00 */
[----:B------:R-:W-:Y:S01]  /*1500*/  ISETP.LT.U32.AND P0, PT, R5, 0x100, !P0 ;  /* 0x000001000500780c */ /* 0x000fe20004701070 */
[----:B------:R-:W-:Y:S01]  /*1510*/  IMAD.WIDE R6, R3, 0x4, R6 ;  /* 0x0000000403067825 */ /* 0x000fe200078e0206 */
[----:B------:R-:W-:Y:S02]  /*1520*/  IADD3 R3, P1, PT, R45, R42, RZ ;  /* 0x0000002a2d037210 */ /* 0x000fe40007f3e0ff */
[----:B------:R-:W-:Y:S02]  /*1530*/  LOP3.LUT R40, R15, 0xff80, RZ, 0x3c, !PT ;  /* 0x0000ff800f287812 */ /* 0x000fe400078e3cff */
[----:B------:R1:W-:Y:S01]  /*1540*/  @!P2 STG.E.STRONG.SYS desc[UR8][R6.64], R27 ;  /* 0x0000001b0600a986 */ /* 0x0003e2000c115908 */
[----:B------:R-:W-:Y:S01]  /*1550*/  IMAD.X R26, RZ, RZ, R25, P1 ;  /* 0x000000ffff1a7224 */ /* 0x000fe200008e0619 */
[----:B------:R-:W-:-:S02]  /*1560*/  LOP3.LUT R41, R16, 0xff80, RZ, 0x3c, !PT ;  /* 0x0000ff8010297812 */ /* 0x000fc400078e3cff */
[----:B------:R-:W-:Y:S02]  /*1570*/  LOP3.LUT R39, R17, 0xff80, RZ, 0x3c, !PT ;  /* 0x0000ff8011277812 */ /* 0x000fe400078e3cff */
[----:B------:R-:W-:Y:S02]  /*1580*/  LOP3.LUT R38, R12, 0xff80, RZ, 0x3c, !PT ;  /* 0x0000ff800c267812 */ /* 0x000fe400078e3cff */
[----:B------:R-:W-:Y:S02]  /*1590*/  LOP3.LUT R37, R10, 0xff80, RZ, 0x3c, !PT ;  /* 0x0000ff800a257812 */ /* 0x000fe400078e3cff */
[----:B------:R-:W-:Y:S02]  /*15a0*/  LOP3.LUT R36, R11, 0xff80, RZ, 0x3c, !PT ;  /* 0x0000ff800b247812 */ /* 0x000fe400078e3cff */
[----:B0-----:R-:W-:Y:S02]  /*15b0*/  LEA R2, P1, R3, UR10, 0x2 ;  /* 0x0000000a03027c11 */ /* 0x001fe4000f8210ff */
[----:B------:R-:W-:-:S02]  /*15c0*/  LOP3.LUT R35, R14, 0xff80, RZ, 0x3c, !PT ;  /* 0x0000ff800e237812 */ /* 0x000fc400078e3cff */
[----:B------:R-:W-:Y:S02]  /*15d0*/  LEA.HI.X R3, R3, UR11, R26, 0x2, P1 ;  /* 0x0000000b03037c11 */ /* 0x000fe400088f141a */
[----:B------:R-:W-:Y:S02]  /*15e0*/  LOP3.LUT R34, R18, 0xff80, RZ, 0x3c, !PT ;  /* 0x0000ff8012227812 */ /* 0x000fe400078e3cff */
[----:B------:R-:W-:Y:S02]  /*15f0*/  LOP3.LUT R33, R8, 0xff80, RZ, 0x3c, !PT ;  /* 0x0000ff8008217812 */ /* 0x000fe400078e3cff */
[----:B------:R-:W-:Y:S02]  /*1600*/  LOP3.LUT R32, R9, 0xff80, RZ, 0x3c, !PT ;  /* 0x0000ff8009207812 */ /* 0x000fe400078e3cff */
[----:B------:R-:W-:Y:S02]  /*1610*/  LOP3.LUT R31, R0, 0xff80, RZ, 0x3c, !PT ;  /* 0x0000ff80001f7812 */ /* 0x000fe400078e3cff */
[----:B------:R-:W-:-:S02]  /*1620*/  LOP3.LUT R30, R13, 0xff80, RZ, 0x3c, !PT ;  /* 0x0000ff800d1e7812 */ /* 0x000fc400078e3cff */
[----:B------:R-:W-:Y:S02]  /*1630*/  LOP3.LUT R28, R20, 0xff80, RZ, 0x3c, !PT ;  /* 0x0000ff80141c7812 */ /* 0x000fe400078e3cff */
[----:B------:R-:W-:Y:S02]  /*1640*/  LOP3.LUT R29, R21, 0xff80, RZ, 0x3c, !PT ;  /* 0x0000ff80151d7812 */ /* 0x000fe400078e3cff */
[----:B-1----:R-:W-:Y:S01]  /*1650*/  LOP3.LUT R27, R19, 0xff80, RZ, 0x3c, !PT ;  /* 0x0000ff80131b7812 */ /* 0x002fe200078e3cff */
[----:B------:R-:W-:Y:S06]  /*1660*/  BAR.RED.OR.DEFER_BLOCKING 0x0, P0 ;  /* 0x0000000000007b1d */ /* 0x000fec0000014800 */
[----:B------:R-:W0:Y:S02]  /*1670*/  B2R.RESULT RZ, P0 ;  /* 0x0000000000ff731c */ /* 0x000e240000004000 */
[----:B0-----:R-:W-:Y:S05]  /*1680*/  @!P0 BRA `(.L_x_248) ;  /* 0x0000001000448947 */ /* 0x001fea0003800000 */
[----:B------:R-:W-:Y:S01]  /*1690*/  BSSY B1, `(.L_x_249) ;  /* 0x000002f000017945 */ /* 0x000fe20003800000 */
[----:B------:R-:W-:-:S03]  /*16a0*/  LEA R27, R5, UR6, 0x3 ;  /* 0x00000006051b7c11 */ /* 0x000fc6000f8e18ff */
[----:B------:R-:W-:Y:S05]  /*16b0*/  @P2 BRA `(.L_x_250) ;  /* 0x0000000000b02947 */ /* 0x000fea0003800000 */
[----:B------:R-:W0:Y:S02]  /*16c0*/  LDC.64 R28, c[0x0][0x398] ;  /* 0x0000e600ff1c7b82 */ /* 0x000e240000000a00 */
[----:B0-----:R-:W-:-:S06]  /*16d0*/  IMAD.WIDE.U32 R28, R5, 0x8, R28 ;  /* 0x00000008051c7825 */ /* 0x001fcc00078e001c */
[----:B------:R-:W2:Y:S01]  /*16e0*/  LDG.E.64 R28, desc[UR8][R28.64] ;  /* 0x000000081c1c7981 */ /* 0x000ea2000c1e1b00 */
[----:B------:R-:W-:Y:S01]  /*16f0*/  ISETP.GT.U32.AND P0, PT, R5, R23, PT ;  /* 0x000000170500720c */ /* 0x000fe20003f04070 */
[----:B------:R-:W-:-:S03]  /*1700*/  IMAD.MOV.U32 R26, RZ, RZ, R43 ;  /* 0x000000ffff1a7224 */ /* 0x000fc600078e002b */
[----:B------:R-:W-:-:S04]  /*1710*/  SEL R25, RZ, 0x1680, !P0 ;  /* 0x00001680ff197807 */ /* 0x000fc80004000000 */
[----:B--2---:R-:W-:-:S04]  /*1720*/  IADD3 R24, P0, PT, R28, -R25, RZ ;  /* 0x800000191c187210 */ /* 0x004fc80007f1e0ff */
        /* <DEDUP_REMOVED lines=8> */
.L_x_256:
[----:B0-----:R-:W0:Y:S01]  /*17b0*/  LDC.64 R24, c[0x0][0x380] ;  /* 0x0000e000ff187b82 */ /* 0x001e220000000a00 */
[----:B------:R-:W-:Y:S01]  /*17c0*/  VIADD R33, R29, 0xffffffff ;  /* 0xffffffff1d217836 */ /* 0x000fe20000000000 */
[----:B------:R-:W-:Y:S03]  /*17d0*/  BSSY B2, `(.L_x_253) ;  /* 0x0000008000027945 */ /* 0x000fe60003800000 */
[----:B------:R-:W-:-:S04]  /*17e0*/  IMAD R31, R33, 0x100, R5 ;  /* 0x00000100211f7824 */ /* 0x000fc800078e0205 */
[----:B0-----:R-:W-:-:S07]  /*17f0*/  IMAD.WIDE R24, R31, 0x4, R24 ;  /* 0x000000041f187825 */ /* 0x001fce00078e0218 */
.L_x_254:
[----:B------:R-:W-:Y:S05]  /*1800*/  YIELD ;  /* 0x0000000000007946 */ /* 0x000fea0003800000 */
[----:B------:R0:W-:Y:S06]  /*1810*/  MEMBAR.SC.CTA ;  /* 0x0000000000007992 */ /* 0x0001ec0000000000 */
[----:B0-----:R-:W2:Y:S02]  /*1820*/  LDG.E.STRONG.SYS R30, desc[UR8][R24.64] ;  /* 0x00000008181e7981 */ /* 0x001ea4000c1f5900 */
[----:B--2---:R-:W-:-:S13]  /*1830*/  ISETP.NE.AND P0, PT, R30, RZ, PT ;  /* 0x000000ff1e00720c */ /* 0x004fda0003f05270 */
[----:B------:R-:W-:Y:S05]  /*1840*/  @!P0 BRA `(.L_x_254) ;  /* 0xfffffffc00ec8947 */ /* 0x000fea000383ffff */
[----:B------:R-:W-:Y:S05]  /*1850*/  BSYNC B2 ;  /* 0x0000000000027941 */ /* 0x000fea0003800000 */
.L_x_253:
[----:B------:R-:W-:Y:S01]  /*1860*/  BSSY.RECONVERGENT B2, `(.L_x_255) ;  /* 0x0000006000027945 */ /* 0x000fe20003800200 */
[C---:B------:R-:W-:Y:S02]  /*1870*/  ISETP.GT.AND P0, PT, R30.reuse, -0x1, PT ;  /* 0xffffffff1e00780c */ /* 0x040fe40003f04270 */
[----:B------:R-:W-:Y:S01]  /*1880*/  LOP3.LUT R25, R30, 0x3fffffff, RZ, 0xc0, !PT ;  /* 0x3fffffff1e197812 */ /* 0x000fe200078ec0ff */
[----:B------:R-:W-:Y:S05]  /*1890*/  WARPSYNC.EXCLUSIVE R28 ;  /* 0x000000001c007348 */ /* 0x000fea0003a00000 */
[----:B------:R-:W-:-:S05]  /*18a0*/  IMAD.IADD R26, R25, 0x1, R26 ;  /* 0x00000001191a7824 */ /* 0x000fca00078e021a */
[----:B------:R-:W-:-:S07]  /*18b0*/  VOTE.ANY R28, PT, P0 ;  /* 0x00000000001c7806 */ /* 0x000fce00000e0100 */
[----:B------:R-:W-:Y:S05]  /*18c0*/  BSYNC.RECONVERGENT B2 ;  /* 0x0000000000027941 */ /* 0x000fea0003800200 */
.L_x_255:
[----:B------:R-:W-:Y:S01]  /*18d0*/  ISETP.GT.U32.AND P1, PT, R29, 0x1, PT ;  /* 0x000000011d00780c */ /* 0x000fe20003f24070 */
[----:B------:R-:W-:-:S12]  /*18e0*/  IMAD.MOV.U32 R29, RZ, RZ, R33 ;  /* 0x000000ffff1d7224 */ /* 0x000fd800078e0021 */
[----:B------:R-:W-:Y:S05]  /*18f0*/  @P0 BRA P1, `(.L_x_256) ;  /* 0xfffffffc00ac0947 */ /* 0x000fea000083ffff */
[----:B------:R-:W-:Y:S05]  /*1900*/  BSYNC B0 ;  /* 0x0000000000007941 */ /* 0x000fea0003800000 */
.L_x_252:
[----:B------:R1:W2:Y:S02]  /*1910*/  LDS.64 R24, [R27+0x5a00] ;  /* 0x005a00001b187984 */ /* 0x0002a40000000a00 */
.L_x_251:
[C---:B------:R-:W-:Y:S01]  /*1920*/  IMAD.IADD R31, R26.reuse, 0x1, -R43 ;  /* 0x000000011a1f7824 */ /* 0x040fe200078e0a2b */
[----:B------:R-:W-:-:S04]  /*1930*/  LOP3.LUT R29, R26, 0x80000000, RZ, 0xfc, !PT ;  /* 0x800000001a1d7812 */ /* 0x000fc800078efcff */
[C---:B0-2---:R-:W-:Y:S01]  /*1940*/  IADD3 R24, P0, PT, R31.reuse, R24, RZ ;  /* 0x000000181f187210 */ /* 0x045fe20007f1e0ff */
[----:B------:R0:W-:Y:S03]  /*1950*/  STG.E.STRONG.SYS desc[UR8][R6.64], R29 ;  /* 0x0000001d06007986 */ /* 0x0001e6000c115908 */
[----:B------:R-:W-:-:S05]  /*1960*/  LEA.HI.X.SX32 R25, R31, R25, 0x1, P0 ;  /* 0x000000191f197211 */ /* 0x000fca00000f0eff */
[----:B------:R0:W-:Y:S04]  /*1970*/  STS.64 [R27+0x5a00], R24 ;  /* 0x005a00181b007388 */ /* 0x0001e80000000a00 */
.L_x_250:
[----:B------:R-:W-:Y:S05]  /*1980*/  BSYNC B1 ;  /* 0x0000000000017941 */ /* 0x000fea0003800000 */
.L_x_249:
[----:B0-----:R-:W0:Y:S01]  /*1990*/  LDC R24, c[0x0][0x3c0] ;  /* 0x0000f000ff187b82 */ /* 0x001e220000000800 */
[----:B------:R-:W-:-:S07]  /*19a0*/  LEA R25, R23, UR6, 0x3 ;  /* 0x0000000617197c11 */ /* 0x000fce000f8e18ff */
[----:B------:R-:W2:Y:S01]  /*19b0*/  LDC.64 R6, c[0x0][0x390] ;  /* 0x0000e400ff067b82 */ /* 0x000ea20000000a00 */
[----:B0-----:R-:W-:Y:S02]  /*19c0*/  ISETP.GE.AND P0, PT, R22, R24, PT ;  /* 0x000000181600720c */ /* 0x001fe40003f06270 */
[----:B--2---:R-:W-:-:S04]  /*19d0*/  ISETP.EQ.U32.AND P1, PT, R6, RZ, PT ;  /* 0x000000ff0600720c */ /* 0x004fc80003f22070 */
[----:B------:R-:W-:-:S04]  /*19e0*/  ISETP.EQ.OR.EX P0, PT, R7, RZ, !P0, P1 ;  /* 0x000000ff0700720c */ /* 0x000fc80004702710 */
[----:B------:R-:W-:-:S13]  /*19f0*/  ISETP.GT.U32.OR P0, PT, R5, 0xff, P0 ;  /* 0x000000ff0500780c */ /* 0x000fda0000704470 */
[----:B------:R-:W-:Y:S05]  /*1a00*/  @P0 BRA `(.L_x_257) ;  /* 0x0000000000240947 */ /* 0x000fea0003800000 */
[----:B-1----:R-:W0:Y:S01]  /*1a10*/  LDS.64 R26, [R27+0x5a00] ;  /* 0x005a00001b1a7984 */ /* 0x002e220000000a00 */
[C---:B------:R-:W-:Y:S02]  /*1a20*/  ISETP.GT.U32.AND P0, PT, R5.reuse, R23, PT ;  /* 0x000000170500720c */ /* 0x040fe40003f04070 */
[C---:B------:R-:W-:Y:S02]  /*1a30*/  LEA R6, P2, R5.reuse, R6, 0x3 ;  /* 0x0000000605067211 */ /* 0x040fe400078418ff */
[----:B------:R-:W-:Y:S02]  /*1a40*/  SEL R4, RZ, 0x1680, !P0 ;  /* 0x00001680ff047807 */ /* 0x000fe40004000000 */
[--C-:B------:R-:W-:Y:S02]  /*1a50*/  SHF.R.S32.HI R23, RZ, 0x1f, R43.reuse ;  /* 0x0000001fff177819 */ /* 0x100fe4000001142b */
[----:B------:R-:W-:Y:S02]  /*1a60*/  LEA.HI.X R7, R5, R7, RZ, 0x3, P2 ;  /* 0x0000000705077211 */ /* 0x000fe400010f1cff */
[----:B0-----:R-:W-:-:S04]  /*1a70*/  IADD3 R4, P0, P1, R26, R4, R43 ;  /* 0x000000041a047210 */ /* 0x001fc8000791e02b */
[----:B------:R-:W-:-:S05]  /*1a80*/  IADD3.X R5, PT, PT, R27, RZ, R23, P0, P1 ;  /* 0x000000ff1b057210 */ /* 0x000fca00007e2417 */
[----:B------:R0:W-:Y:S04]  /*1a90*/  STG.E.64 desc[UR8][R6.64], R4 ;  /* 0x0000000406007986 */ /* 0x0001e8000c101b08 */
.L_x_257:
[----:B------:R-:W-:Y:S05]  /*1aa0*/  WARPSYNC.ALL ;  /* 0x0000000000007948 */ /* 0x000fea0003800000 */
[----:B------:R-:W-:Y:S01]  /*1ab0*/  BAR.SYNC.DEFER_BLOCKING 0x0 ;  /* 0x0000000000007b1d */ /* 0x000fe20000010000 */
[----:B------:R-:W-:-:S05]  /*1ac0*/  ISETP.GT.AND P0, PT, R22, R24, PT ;  /* 0x000000181600720c */ /* 0x000fca0003f04270 */
[----:B0-----:R0:W2:Y:S08]  /*1ad0*/  LDS.64 R4, [R25+0x5a00] ;  /* 0x005a000019047984 */ /* 0x0010b00000000a00 */
        /* <DEDUP_REMOVED lines=20> */
.L_x_258:
        /* <DEDUP_REMOVED lines=13> */
[----:B------:R-:W-:Y:S02]  /*1cf0*/  IADD3.X R7, PT, PT, R5, UR5, RZ, P1, P5 ;  /* 0x0000000505077c10 */ /* 0x000fe40008fea4ff */
[-C--:B------:R-:W-:Y:S01]  /*1d00*/  ISETP.GE.AND P1, PT, R22, R23.reuse, PT ;  /* 0x000000171600720c */ /* 0x080fe20003f26270 */
[----:B------:R-:W-:Y:S01]  /*1d10*/  VIADD R22, R42, 0xc0 ;  /* 0x000000c02a167836 */ /* 0x000fe20000000000 */
[-C--:B------:R-:W-:Y:S01]  /*1d20*/  ISETP.GE.AND P5, PT, R28, R23.reuse, PT ;  /* 0x000000171c00720c */ /* 0x080fe20003fa6270 */
[----:B------:R-:W-:Y:S03]  /*1d30*/  @!P4 STG.E.U8 desc[UR8][R6.64], R21 ;  /* 0x000000150600c986 */ /* 0x000fe6000c101108 */
[-C--:B------:R-:W-:Y:S01]  /*1d40*/  ISETP.GE.AND P4, PT, R22, R23.reuse, PT ;  /* 0x000000171600720c */ /* 0x080fe20003f86270 */
[----:B------:R-:W-:Y:S01]  /*1d50*/  VIADD R22, R42, 0x100 ;  /* 0x000001002a167836 */ /* 0x000fe20000000000 */
[----:B------:R0:W-:Y:S01]  /*1d60*/  @!P3 STG.E.U8 desc[UR8][R6.64+0x20], R20 ;  /* 0x000020140600b986 */ /* 0x0001e2000c101108 */
        /* <DEDUP_REMOVED lines=10> */
[----:B0-----:R-:W-:-:S02]  /*1e10*/  VIADD R20, R42, 0x180 ;  /* 0x000001802a147836 */ /* 0x001fc40000000000 */
[----:B------:R-:W-:Y:S01]  /*1e20*/  VIADD R22, R42, 0x1a0 ;  /* 0x000001a02a167836 */ /* 0x000fe20000000000 */
[----:B------:R3:W-:Y:S01]  /*1e30*/  @!P5 STG.E.U8 desc[UR8][R6.64+0xa0], R16 ;  /* 0x0000a0100600d986 */ /* 0x0007e2000c101108 */
[-C--:B------:R-:W-:Y:S01]  /*1e40*/  ISETP.GE.AND P5, PT, R26, R23.reuse, PT ;  /* 0x000000171a00720c */ /* 0x080fe20003fa6270 */
[----:B--2---:R-:W-:Y:S02]  /*1e50*/  VIADD R18, R42, 0x1c0 ;  /* 0x000001c02a127836 */ /* 0x004fe40000000000 */
        /* <DEDUP_REMOVED lines=12> */
.L_x_259:
[----:B------:R-:W-:Y:S05]  /*1f20*/  @P0 BRA `(.L_x_260) ;  /* 0x0000000000400947 */ /* 0x000fea0003800000 */
[----:B0-----:R0:W5:Y:S04]  /*1f30*/  LDG.E R19, desc[UR8][R2.64] ;  /* 0x0000000802137981 */ /* 0x001168000c1e1900 */
[----:B---3--:R0:W5:Y:S04]  /*1f40*/  LDG.E R17, desc[UR8][R2.64+0x80] ;  /* 0x0000800802117981 */ /* 0x008168000c1e1900 */
[----:B------:R0:W5:Y:S04]  /*1f50*/  LDG.E R16, desc[UR8][R2.64+0x100] ;  /* 0x0001000802107981 */ /* 0x000168000c1e1900 */
        /* <DEDUP_REMOVED lines=11> */
[----:B------:R0:W5:Y:S01]  /*2010*/  LDG.E R18, desc[UR8][R2.64+0x700] ;  /* 0x0007000802127981 */ /* 0x000162000c1e1900 */
[----:B------:R-:W-:Y:S05]  /*2020*/  BRA `(.L_x_261) ;  /* 0x0000000000b47947 */ /* 0x000fea0003800000 */
.L_x_260:
[----:B0-----:R-:W-:Y:S02]  /*2030*/  IMAD R21, R49, -0x1680, R24 ;  /* 0xffffe98031157824 */ /* 0x001fe400078e0218 */
        /* <DEDUP_REMOVED lines=13> */
[----:B------:R2:W5:Y:S01]  /*2110*/  @!P4 LDG.E R19, desc[UR8][R2.64] ;  /* 0x000000080213c981 */ /* 0x000562000c1e1900 */
[-C--:B------:R-:W-:Y:S01]  /*2120*/  ISETP.GE.AND P4, PT, R20, R21.reuse, PT ;  /* 0x000000151400720c */ /* 0x080fe20003f86270 */
[----:B------:R-:W-:Y:S02]  /*2130*/  VIADD R20, R42, 0x100 ;  /* 0x000001002a147836 */ /* 0x000fe40000000000 */
[----:B---3--:R2:W5:Y:S01]  /*2140*/  @!P3 LDG.E R17, desc[UR8][R2.64+0x80] ;  /* 0x000080080211b981 */ /* 0x008562000c1e1900 */
[----:B------:R-:W-:Y:S01]  /*2150*/  ISETP.GE.AND P3, PT, R22, R21, PT ;  /* 0x000000151600720c */ /* 0x000fe20003f66270 */
[----:B------:R-:W-:-:S02]  /*2160*/  VIADD R22, R42, 0x120 ;  /* 0x000001202a167836 */ /* 0x000fc40000000000 */
[----:B------:R2:W5:Y:S01]  /*2170*/  @!P2 LDG.E R16, desc[UR8][R2.64+0x100] ;  /* 0x000100080210a981 */ /* 0x000562000c1e1900 */
[-C--:B------:R-:W-:Y:S01]  /*2180*/  ISETP.GE.AND P2, PT, R20, R21.reuse, PT ;  /* 0x000000151400720c */ /* 0x080fe20003f46270 */
[----:B------:R-:W-:Y:S02]  /*2190*/  VIADD R20, R42, 0x140 ;  /* 0x000001402a147836 */ /* 0x000fe40000000000 */
[----:B------:R2:W5:Y:S01]  /*21a0*/  @!P1 LDG.E R15, desc[UR8][R2.64+0x180] ;  /* 0x00018008020f9981 */ /* 0x000562000c1e1900 */
[-C--:B------:R-:W-:Y:S01]  /*21b0*/  ISETP.GE.AND P1, PT, R22, R21.reuse, PT ;  /* 0x000000151600720c */ /* 0x080fe20003f26270 */
[----:B------:R-:W-:Y:S02]  /*21c0*/  VIADD R22, R42, 0x160 ;  /* 0x000001602a167836 */ /* 0x000fe40000000000 */
[----:B------:R2:W5:Y:S01]  /*21d0*/  @!P6 LDG.E R14, desc[UR8][R2.64+0x200] ;  /* 0x00020008020ee981 */ /* 0x000562000c1e1900 */
        /* <DEDUP_REMOVED lines=9> */
[----:B------:R-:W-:-:S03]  /*2270*/  ISETP.GE.AND P3, PT, R22, R21, PT ;  /* 0x000000151600720c */ /* 0x000fc60003f66270 */
[----:B------:R2:W5:Y:S01]  /*2280*/  @!P2 LDG.E R10, desc[UR8][R2.64+0x400] ;  /* 0x00040008020aa981 */ /* 0x000562000c1e1900 */
[----:B------:R-:W-:-:S03]  /*2290*/  ISETP.GE.AND P2, PT, R20, R21, PT ;  /* 0x000000151400720c */ /* 0x000fc60003f46270 */
[----:B------:R2:W5:Y:S04]  /*22a0*/  @!P1 LDG.E R9, desc[UR8][R2.64+0x480] ;  /* 0x0004800802099981 */ /* 0x000568000c1e1900 */
[----:B------:R2:W5:Y:S04]  /*22b0*/  @!P6 LDG.E R8, desc[UR8][R2.64+0x500] ;  /* 0x000500080208e981 */ /* 0x000568000c1e1900 */
[----:B------:R2:W5:Y:S04]  /*22c0*/  @!P5 LDG.E R7, desc[UR8][R2.64+0x580] ;  /* 0x000580080207d981 */ /* 0x000568000c1e1900 */
[----:B------:R2:W5:Y:S04]  /*22d0*/  @!P4 LDG.E R6, desc[UR8][R2.64+0x600] ;  /* 0x000600080206c981 */ /* 0x000568000c1e1900 */
[----:B------:R2:W5:Y:S04]  /*22e0*/  @!P3 LDG.E R0, desc[UR8][R2.64+0x680] ;  /* 0x000680080200b981 */ /* 0x000568000c1e1900 */
[----:B------:R2:W5:Y:S02]  /*22f0*/  @!P2 LDG.E R18, desc[UR8][R2.64+0x700] ;  /* 0x000700080212a981 */ /* 0x000564000c1e1900 */
.L_x_261:
[----:B------:R-:W-:Y:S05]  /*2300*/  @P0 BRA `(.L_x_262) ;  /* 0x0000000000540947 */ /* 0x000fea0003800000 */
[----:B------:R-:W0:Y:S01]  /*2310*/  LDCU.64 UR4, c[0x0][0x3b0] ;  /* 0x00007600ff0477ac */ /* 0x000e220008000a00 */
[----:B------:R-:W-:-:S05]  /*2320*/  IADD3 R42, P0, PT, R42, R4, RZ ;  /* 0x000000042a2a7210 */ /* 0x000fca0007f1e0ff */
[----:B------:R-:W-:Y:S01]  /*2330*/  IMAD.X R5, RZ, RZ, R5, P0 ;  /* 0x000000ffff057224 */ /* 0x000fe200000e0605 */
[----:B0-2---:R-:W-:-:S04]  /*2340*/  LEA R2, P0, R42, UR4, 0x2 ;  /* 0x000000042a027c11 */ /* 0x005fc8000f8010ff */
[----:B------:R-:W-:-:S05]  /*2350*/  LEA.HI.X R3, R42, UR5, R5, 0x2, P0 ;  /* 0x000000052a037c11 */ /* 0x000fca00080f1405 */
[----:B-----5:R-:W-:Y:S04]  /*2360*/  STG.E desc[UR8][R2.64], R19 ;  /* 0x0000001302007986 */ /* 0x020fe8000c101908 */
[----:B------:R-:W-:Y:S04]  /*2370*/  STG.E desc[UR8][R2.64+0x80], R17 ;  /* 0x0000801102007986 */ /* 0x000fe8000c101908 */
        /* <DEDUP_REMOVED lines=12> */
[----:B------:R-:W-:Y:S01]  /*2440*/  STG.E desc[UR8][R2.64+0x700], R18 ;  /* 0x0007001202007986 */ /* 0x000fe2000c101908 */
[----:B------:R-:W-:Y:S05]  /*2450*/  EXIT ;  /* 0x000000000000794d */ /* 0x000fea0003800000 */
.L_x_262:
[----:B------:R-:W3:Y:S01]  /*2460*/  LDCU.64 UR4, c[0x0][0x3b0] ;  /* 0x00007600ff0477ac */ /* 0x000ee20008000a00 */
[----:B------:R-:W-:Y:S01]  /*2470*/  IMAD R49, R49, -0x1680, R24 ;  /* 0xffffe98031317824 */ /* 0x000fe200078e0218 */
[C---:B0-2---:R-:W-:Y:S01]  /*2480*/  IADD3 R3, P0, PT, R42.reuse, R4, RZ ;  /* 0x000000042a037210 */ /* 0x045fe20007f1e0ff */
[C---:B------:R-:W-:Y:S02]  /*2490*/  VIADD R2, R42.reuse, 0x20 ;  /* 0x000000202a027836 */ /* 0x040fe40000000000 */
[C---:B------:R-:W-:Y:S01]  /*24a0*/  VIADD R20, R42.reuse, 0x40 ;  /* 0x000000402a147836 */ /* 0x040fe20000000000 */
[-C--:B------:R-:W-:Y:S01]  /*24b0*/  ISETP.GE.AND P1, PT, R42, R49.reuse, PT ;  /* 0x000000312a00720c */ /* 0x080fe20003f26270 */
[----:B------:R-:W-:Y:S01]  /*24c0*/  IMAD.X R4, RZ, RZ, R5, P0 ;  /* 0x000000ffff047224 */ /* 0x000fe200000e0605 */
[-C--:B------:R-:W-:Y:S01]  /*24d0*/  ISETP.GE.AND P0, PT, R2, R49.reuse, PT ;  /* 0x000000310200720c */ /* 0x080fe20003f06270 */
[----:B------:R-:W-:Y:S01]  /*24e0*/  VIADD R22, R42, 0x60 ;  /* 0x000000602a167836 */ /* 0x000fe20000000000 */
[----:B------:R-:W-:Y:S01]  /*24f0*/  ISETP.GE.AND P4, PT, R20, R49, PT ;  /* 0x000000311400720c */ /* 0x000fe20003f86270 */
[----:B------:R-:W-:-:S02]  /*2500*/  VIADD R20, R42, 0x80 ;  /* 0x000000802a147836 */ /* 0x000fc40000000000 */
[----:B------:R-:W-:Y:S01]  /*2510*/  VIADD R24, R42, 0xc0 ;  /* 0x000000c02a187836 */ /* 0x000fe20000000000 */
[-C--:B------:R-:W-:Y:S01]  /*2520*/  ISETP.GE.AND P6, PT, R22, R49.reuse, PT ;  /* 0x000000311600720c */ /* 0x080fe20003fc6270 */
[----:B------:R-:W-:Y:S01]  /*2530*/  VIADD R22, R42, 0xa0 ;  /* 0x000000a02a167836 */ /* 0x000fe20000000000 */
[-C--:B------:R-:W-:Y:S01]  /*2540*/  ISETP.GE.AND P5, PT, R20, R49.reuse, PT ;  /* 0x000000311400720c */ /* 0x080fe20003fa6270 */
[----:B------:R-:W-:Y:S01]  /*2550*/  VIADD R20, R42, 0x100 ;  /* 0x000001002a147836 */ /* 0x000fe20000000000 */
[C---:B---3--:R-:W-:Y:S02]  /*2560*/  LEA R2, P2, R3.reuse, UR4, 0x2 ;  /* 0x0000000403027c11 */ /* 0x048fe4000f8410ff */
[-C--:B------:R-:W-:Y:S02]  /*2570*/  ISETP.GE.AND P3, PT, R22, R49.reuse, PT ;  /* 0x000000311600720c */ /* 0x080fe40003f66270 */
[----:B------:R-:W-:Y:S01]  /*2580*/  LEA.HI.X R3, R3, UR5, R4, 0x2, P2 ;  /* 0x0000000503037c11 */ /* 0x000fe200090f1404 */
[----:B------:R-:W-:Y:S01]  /*2590*/  VIADD R4, R42, 0xe0 ;  /* 0x000000e02a047836 */ /* 0x000fe20000000000 */
[----:B------:R-:W-:-:S03]  /*25a0*/  ISETP.GE.AND P2, PT, R24, R49, PT ;  /* 0x000000311800720c */ /* 0x000fc60003f46270 */
[----:B-----5:R0:W-:Y:S01]  /*25b0*/  @!P1 STG.E desc[UR8][R2.64], R19 ;  /* 0x0000001302009986 */ /* 0x0201e2000c101908 */
[-C--:B------:R-:W-:Y:S01]  /*25c0*/  ISETP.GE.AND P1, PT, R4, R49.reuse, PT ;  /* 0x000000310400720c */ /* 0x080fe20003f26270 */
[----:B------:R-:W-:Y:S02]  /*25d0*/  VIADD R4, R42, 0x120 ;  /* 0x000001202a047836 */ /* 0x000fe40000000000 */
[----:B------:R0:W-:Y:S01]  /*25e0*/  @!P0 STG.E desc[UR8][R2.64+0x80], R17 ;  /* 0x0000801102008986 */ /* 0x0001e2000c101908 */
[-C--:B------:R-:W-:Y:S01]  /*25f0*/  ISETP.GE.AND P0, PT, R20, R49.reuse, PT ;  /* 0x000000311400720c */ /* 0x080fe20003f06270 */
[----:B------:R-:W-:Y:S02]  /*2600*/  VIADD R20, R42, 0x140 ;  /* 0x000001402a147836 */ /* 0x000fe40000000000 */
[----:B------:R0:W-:Y:S01]  /*2610*/  @!P4 STG.E desc[UR8][R2.64+0x100], R16 ;  /* 0x000100100200c986 */ /* 0x0001e2000c101908 */
[----:B------:R-:W-:Y:S01]  /*2620*/  ISETP.GE.AND P4, PT, R4, R49, PT ;  /* 0x000000310400720c */ /* 0x000fe20003f86270 */
[----:B------:R-:W-:-:S02]  /*2630*/  VIADD R4, R42, 0x160 ;  /* 0x000001602a047836 */ /* 0x000fc40000000000 */
[----:B------:R0:W-:Y:S01]  /*2640*/  @!P6 STG.E desc[UR8][R2.64+0x180], R15 ;  /* 0x0001800f0200e986 */ /* 0x0001e2000c101908 */
[-C--:B------:R-:W-:Y:S01]  /*2650*/  ISETP.GE.AND P6, PT, R20, R49.reuse, PT ;  /* 0x000000311400720c */ /* 0x080fe20003fc6270 */
[----:B------:R-:W-:Y:S02]  /*2660*/  VIADD R20, R42, 0x180 ;  /* 0x000001802a147836 */ /* 0x000fe40000000000 */
[----:B------:R0:W-:Y:S01]  /*2670*/  @!P5 STG.E desc[UR8][R2.64+0x200], R14 ;  /* 0x0002000e0200d986 */ /* 0x0001e2000c101908 */
[-C--:B------:R-:W-:Y:S01]  /*2680*/  ISETP.GE.AND P5, PT, R4, R49.reuse, PT ;  /* 0x000000310400720c */ /* 0x080fe20003fa6270 */
[C---:B------:R-:W-:Y:S02]  /*2690*/  VIADD R4, R42.reuse, 0x1a0 ;  /* 0x000001a02a047836 */ /* 0x040fe40000000000 */
[----:B------:R-:W-:Y:S01]  /*26a0*/  VIADD R42, R42, 0x1c0 ;  /* 0x000001c02a2a7836 */ /* 0x000fe20000000000 */
[----:B------:R0:W-:Y:S01]  /*26b0*/  @!P3 STG.E desc[UR8][R2.64+0x280], R12 ;  /* 0x0002800c0200b986 */ /* 0x0001e2000c101908 */
[----:B------:R-:W-:-:S03]  /*26c0*/  ISETP.GE.AND P3, PT, R20, R49, PT ;  /* 0x000000311400720c */ /* 0x000fc60003f66270 */
[----:B------:R0:W-:Y:S01]  /*26d0*/  @!P2 STG.E desc[UR8][R2.64+0x300], R13 ;  /* 0x0003000d0200a986 */ /* 0x0001e2000c101908 */
[----:B------:R-:W-:-:S03]  /*26e0*/  ISETP.GE.AND P2, PT, R4, R49, PT ;  /* 0x000000310400720c */ /* 0x000fc60003f46270 */
[----:B------:R0:W-:Y:S01]  /*26f0*/  @!P1 STG.E desc[UR8][R2.64+0x380], R11 ;  /* 0x0003800b02009986 */ /* 0x0001e2000c101908 */
[----:B------:R-:W-:-:S03]  /*2700*/  ISETP.GE.AND P1, PT, R42, R49, PT ;  /* 0x000000312a00720c */ /* 0x000fc60003f26270 */
[----:B------:R0:W-:Y:S04]  /*2710*/  @!P0 STG.E desc[UR8][R2.64+0x400], R10 ;  /* 0x0004000a02008986 */ /* 0x0001e8000c101908 */
[----:B------:R0:W-:Y:S04]  /*2720*/  @!P4 STG.E desc[UR8][R2.64+0x480], R9 ;  /* 0x000480090200c986 */ /* 0x0001e8000c101908 */
[----:B------:R0:W-:Y:S04]  /*2730*/  @!P6 STG.E desc[UR8][R2.64+0x500], R8 ;  /* 0x000500080200e986 */ /* 0x0001e8000c101908 */
[----:B------:R0:W-:Y:S04]  /*2740*/  @!P5 STG.E desc[UR8][R2.64+0x580], R7 ;  /* 0x000580070200d986 */ /* 0x0001e8000c101908 */
[----:B------:R0:W-:Y:S04]  /*2750*/  @!P3 STG.E desc[UR8][R2.64+0x600], R6 ;  /* 0x000600060200b986 */ /* 0x0001e8000c101908 */
[----:B------:R0:W-:Y:S01]  /*2760*/  @!P2 STG.E desc[UR8][R2.64+0x680], R0 ;  /* 0x000680000200a986 */ /* 0x0001e2000c101908 */
[----:B------:R-:W-:Y:S05]  /*2770*/  @P1 EXIT ;  /* 0x000000000000194d */ /* 0x000fea0003800000 */
[----:B------:R-:W-:Y:S01]  /*2780*/  STG.E desc[UR8][R2.64+0x700], R18 ;  /* 0x0007001202007986 */ /* 0x000fe2000c101908 */
[----:B------:R-:W-:Y:S05]  /*2790*/  EXIT ;  /* 0x000000000000794d */ /* 0x000fea0003800000 */
.L_x_248:
[----:B------:R-:W-:Y:S01]  /*27a0*/  IMAD.MOV.U32 R4, RZ, RZ, RZ ;  /* 0x000000ffff047224 */ /* 0x000fe200078e00ff */
[C---:B------:R-:W-:Y:S01]  /*27b0*/  ISETP.GT.U32.AND P0, PT, R5.reuse, 0x1f, PT ;  /* 0x0000001f0500780c */ /* 0x040fe20003f04070 */
[----:B------:R-:W-:Y:S05]  /*27c0*/  WARPSYNC.ALL ;  /* 0x0000000000007948 */ /* 0x000fea0003800000 */
[----:B------:R-:W-:-:S05]  /*27d0*/  IMAD.HI.U32 R26, R5, 0x15555556, R4 ;  /* 0x15555556051a7827 */ /* 0x000fca00078e0004 */
[----:B------:R-:W-:-:S05]  /*27e0*/  LEA R26, R26, UR6, 0x2 ;  /* 0x000000061a1a7c11 */ /* 0x000fca000f8e10ff */
[----:B------:R0:W-:Y:S01]  /*27f0*/  STS [R26+0x3410], R43 ;  /* 0x0034102b1a007388 */ /* 0x0001e20000000800 */
[----:B------:R-:W-:Y:S06]  /*2800*/  BAR.SYNC.DEFER_BLOCKING 0x0 ;  /* 0x0000000000007b1d */ /* 0x000fec0000010000 */
[----:B------:R-:W-:Y:S05]  /*2810*/  @P0 BRA `(.L_x_263) ;  /* 0x0000000000e00947 */ /* 0x000fea0003800000 */
[----:B------:R-:W-:Y:S01]  /*2820*/  IMAD.U32 R7, RZ, RZ, UR6 ;  /* 0x00000006ff077e24 */ /* 0x000fe2000f8e00ff */
[----:B------:R-:W-:-:S03]  /*2830*/  UMOV UR7, 0xffffffff ;  /* 0xffffffff00077882 */ /* 0x000fc60000000000 */
[----:B------:R-:W-:-:S05]  /*2840*/  IMAD R6, R5, 0x34, R7 ;  /* 0x0000003405067824 */ /* 0x000fca00078e0207 */
        /* <DEDUP_REMOVED lines=28> */
.L_x_373:
        /* <DEDUP_REMOVED lines=22> */
[----:B0-----:R-:W-:Y:S01]  /*2b70*/  IMAD.IADD R21, R8, 0x1, R11 ;  /* 0x0000000108157824 */ /* 0x001fe200078e020b */
[----:B------:R1:W-:Y:S04]  /*2b80*/  STS [R6+0x3438], R11 ;  /* 0x0034380b06007388 */ /* 0x0003e80000000800 */
[----:B------:R1:W-:Y:S02]  /*2b90*/  STS [R6+0x343c], R21 ;  /* 0x00343c1506007388 */ /* 0x0003e40000000800 */
.L_x_263:
[----:B------:R-:W-:Y:S05]  /*2ba0*/  WARPSYNC.ALL ;  /* 0x0000000000007948 */ /* 0x000fea0003800000 */
[----:B------:R-:W-:Y:S01]  /*2bb0*/  BAR.SYNC.DEFER_BLOCKING 0x0 ;  /* 0x0000000000007b1d */ /* 0x000fe20000010000 */
[----:B------:R-:W-:Y:S02]  /*2bc0*/  ISETP.NE.AND P0, PT, R50, RZ, PT ;  /* 0x000000ff3200720c */ /* 0x000fe40003f05270 */
[----:B-1----:R-:W-:-:S03]  /*2bd0*/  LOP3.LUT R0, R29, 0xff, RZ, 0xc0, !PT ;  /* 0x000000ff1d007812 */ /* 0x002fc600078ec0ff */
[----:B------:R-:W-:Y:S01]  /*2be0*/  BSSY.RECONVERGENT B0, `(.L_x_265) ;  /* 0x0000029000007945 */ /* 0x000fe20003800200 */
[----:B------:R-:W-:-:S04]  /*2bf0*/  SHF.R.U32.HI R0, RZ, UR5, R0 ;  /* 0x00000005ff007c19 */ /* 0x000fc80008011600 */
[----:B------:R-:W-:Y:S01]  /*2c00*/  LOP3.LUT R0, R0, UR4, RZ, 0x30, !PT ;  /* 0x0000000400007c12 */ /* 0x000fe2000f8e30ff */
[----:B0-----:R-:W0:Y:S02]  /*2c10*/  LDS R26, [R26+0x3410] ;  /* 0x003410001a1a7984 */ /* 0x001e240000000800 */
[----:B------:R-:W-:Y:S05]  /*2c20*/  @P0 BRA `(.L_x_266) ;  /* 0x0000000000900947 */ /* 0x000fea0003800000 */
[----:B------:R-:W0:Y:S04]  /*2c30*/  LDS R7, [R24] ;  /* 0x0000000018077984 */ /* 0x000e280000000800 */
        /* <DEDUP_REMOVED lines=8> */
[----:B------:R-:W5:Y:S04]  /*2cc0*/  LDS R25, [R24+0x2400] ;  /* 0x0024000018197984 */ /* 0x000f680000000800 */
[----:B------:R-:W5:Y:S01]  /*2cd0*/  LDS R51, [R24+0x2800] ;  /* 0x0028000018337984 */ /* 0x000f620000000800 */
[----:B0-----:R-:W-:-:S03]  /*2ce0*/  IMAD.IADD R7, R26, 0x1, R7 ;  /* 0x000000011a077824 */ /* 0x001fc600078e0207 */
[----:B------:R-:W0:Y:S01]  /*2cf0*/  LDS R53, [R24+0x2c00] ;  /* 0x002c000018357984 */ /* 0x000e220000000800 */
[C---:B-1----:R-:W-:Y:S02]  /*2d00*/  IMAD.IADD R9, R26.reuse, 0x1, R9 ;  /* 0x000000011a097824 */ /* 0x042fe400078e0209 */
[C---:B--2---:R-:W-:Y:S01]  /*2d10*/  IMAD.IADD R11, R26.reuse, 0x1, R11 ;  /* 0x000000011a0b7824 */ /* 0x044fe200078e020b */
[----:B------:R1:W-:Y:S01]  /*2d20*/  STS [R24], R7 ;  /* 0x0000000718007388 */ /* 0x0003e20000000800 */
        /* <DEDUP_REMOVED lines=20> */
.L_x_266:
[----:B------:R-:W-:Y:S05]  /*2e70*/  BSYNC.RECONVERGENT B0 ;  /* 0x0000000000007941 */ /* 0x000fea0003800200 */
.L_x_265:
[----:B------:R-:W-:Y:S01]  /*2e80*/  BAR.SYNC.DEFER_BLOCKING 0x0 ;  /* 0x0000000000007b1d */ /* 0x000fe20000010000 */
[----:B------:R-:W-:-:S05]  /*2e90*/  R2P PR, R0, 0x7f ;  /* 0x0000007f00007804 */ /* 0x000fca0000000000 */
[----:B------:R-:W-:Y:S01]  /*2ea0*/  BSSY.RECONVERGENT B0, `(.L_x_267) ;  /* 0x0000028000007945 */ /* 0x000fe20003800200 */
[----:B-1----:R-:W1:Y:S07]  /*2eb0*/  S2R R25, SR_LEMASK ;  /* 0x0000000000197919 */ /* 0x002e6e0000003a00 */
[----:B------:R-:W-:Y:S02]  /*2ec0*/  VOTE.ANY R6, PT, P0 ;  /* 0x0000000000067806 */ /* 0x000fe400000e0100 */
        /* <DEDUP_REMOVED lines=21> */
[----:B------:R-:W-:Y:S02]  /*3020*/  LOP3.LUT R6, R7, R6, RZ, 0xc0, !PT ;  /* 0x0000000607067212 */ /* 0x000fe400078ec0ff */
[----:B------:R-:W-:Y:S02]  /*3030*/  LOP3.LUT R7, R28, 0xff, RZ, 0xc0, !PT ;  /* 0x000000ff1c077812 */ /* 0x000fe400078ec0ff */
[----:B------:R-:W-:Y:S01]  /*3040*/  LOP3.LUT R8, R9, R6, RZ, 0xc0, !PT ;  /* 0x0000000609087212 */ /* 0x000fe200078ec0ff */
[----:B------:R-:W-:Y:S01]  /*3050*/  IMAD.SHL.U32 R6, R5, 0x20, RZ ;  /* 0x0000002005067824 */ /* 0x000fe200078e00ff */
[----:B------:R-:W-:Y:S01]  /*3060*/  SHF.R.U32.HI R9, RZ, UR5, R7 ;  /* 0x00000005ff097c19 */ /* 0x000fe20008011607 */
[----:B------:R-:W-:Y:S01]  /*3070*/  IMAD.MOV.U32 R7, RZ, RZ, RZ ;  /* 0x000000ffff077224 */ /* 0x000fe200078e00ff */
[----:B------:R-:W2:Y:S01]  /*3080*/  FLO.U32 R16, R8 ;  /* 0x0000000800107300 */ /* 0x000ea200000e0000 */
[----:B-1----:R-:W-:-:S02]  /*3090*/  LOP3.LUT R18, R25, R8, RZ, 0xc0, !PT ;  /* 0x0000000819127212 */ /* 0x002fc400078ec0ff */
[----:B------:R-:W-:-:S05]  /*30a0*/  LOP3.LUT R6, R6, 0x7c00, RZ, 0xc0, !PT ;  /* 0x00007c0006067812 */ /* 0x000fca00078ec0ff */
[----:B------:R-:W1:Y:S01]  /*30b0*/  POPC R18, R18 ;  /* 0x0000001200127309 */ /* 0x000e620000000000 */
[----:B------:R-:W-:Y:S01]  /*30c0*/  VIADD R23, R6, UR6 ;  /* 0x0000000606177c36 */ /* 0x000fe20008000000 */
[----:B------:R-:W-:Y:S02]  /*30d0*/  LOP3.LUT R6, R9, UR4, RZ, 0x30, !PT ;  /* 0x0000000409067c12 */ /* 0x000fe4000f8e30ff */
[----:B--2---:R-:W-:-:S13]  /*30e0*/  ISETP.NE.AND P0, PT, R47, R16, PT ;  /* 0x000000102f00720c */ /* 0x004fda0003f05270 */
[----:B-1----:R-:W-:Y:S05]  /*30f0*/  @P0 BRA `(.L_x_268) ;  /* 0x0000000000080947 */ /* 0x002fea0003800000 */
[----:B------:R-:W-:-:S06]  /*3100*/  IMAD R7, R0, 0x4, R23 ;  /* 0x0000000400077824 */ /* 0x000fcc00078e0217 */
[----:B------:R1:W2:Y:S02]  /*3110*/  ATOMS.ADD R7, [R7], R18 ;  /* 0x000000120707738c */ /* 0x0002a40000000000 */
.L_x_268:
[----:B------:R-:W-:Y:S05]  /*3120*/  BSYNC.RECONVERGENT B0 ;  /* 0x0000000000007941 */ /* 0x000fea0003800200 */
.L_x_267:
[----:B------:R-:W-:Y:S01]  /*3130*/  R2P PR, R6, 0x7f ;  /* 0x0000007f06007804 */ /* 0x000fe20000000000 */
[----:B--2---:R2:W3:Y:S01]  /*3140*/  SHFL.IDX PT, R16, R7, R16, 0x1f ;  /* 0x00001f1007107589 */ /* 0x0044e200000e0000 */
[----:B------:R-:W-:Y:S01]  /*3150*/  LOP3.LUT R8, R27, 0xff, RZ, 0xc0, !PT ;  /* 0x000000ff1b087812 */ /* 0x000fe200078ec0ff */
[----:B------:R-:W-:Y:S01]  /*3160*/  BSSY.RECONVERGENT B0, `(.L_x_269) ;  /* 0x0000023000007945 */ /* 0x000fe20003800200 */
[----:B------:R-:W-:Y:S02]  /*3170*/  IMAD.MOV.U32 R15, RZ, RZ, RZ ;  /* 0x000000ffff0f7224 */ /* 0x000fe400078e00ff */
[----:B------:R-:W-:-:S04]  /*3180*/  SHF.R.U32.HI R8, RZ, UR5, R8 ;  /* 0x00000005ff087c19 */ /* 0x000fc80008011608 */
[----:B------:R-:W-:-:S03]  /*3190*/  LOP3.LUT R8, R8, UR4, RZ, 0x30, !PT ;  /* 0x0000000408087c12 */ /* 0x000fc6000f8e30ff */
[----:B------:R-:W-:Y:S02]  /*31a0*/  VOTE.ANY R0, PT, P0 ;  /* 0x0000000000007806 */ /* 0x000fe400000e0100 */
        /* <DEDUP_REMOVED lines=23> */
[----:B------:R-:W4:Y:S01]  /*3320*/  FLO.U32 R0, R10 ;  /* 0x0000000a00007300 */ /* 0x000f2200000e0000 */
[----:B------:R-:W-:-:S07]  /*3330*/  LOP3.LUT R44, R25, R10, RZ, 0xc0, !PT ;  /* 0x0000000a192c7212 */ /* 0x000fce00078ec0ff */
[----:B------:R-:W0:Y:S01]  /*3340*/  POPC R44, R44 ;  /* 0x0000002c002c7309 */ /* 0x000e220000000000 */
[----:B----4-:R-:W-:-:S13]  /*3350*/  ISETP.NE.AND P0, PT, R47, R0, PT ;  /* 0x000000002f00720c */ /* 0x010fda0003f05270 */
[----:B0-23--:R-:W-:Y:S05]  /*3360*/  @P0 BRA `(.L_x_270) ;  /* 0x0000000000080947 */ /* 0x00dfea0003800000 */
[----:B------:R-:W-:-:S06]  /*3370*/  IMAD R15, R6, 0x4, R23 ;  /* 0x00000004060f7824 */ /* 0x000fcc00078e0217 */
[----:B------:R0:W2:Y:S02]  /*3380*/  ATOMS.ADD R15, [R15], R44 ;  /* 0x0000002c0f0f738c */ /* 0x0000a40000000000 */
.L_x_270:
[----:B------:R-:W-:Y:S05]  /*3390*/  BSYNC.RECONVERGENT B0 ;  /* 0x0000000000007941 */ /* 0x000fea0003800200 */
.L_x_269:
[----:B------:R-:W-:Y:S01]  /*33a0*/  R2P PR, R8, 0x7f ;  /* 0x0000007f08007804 */ /* 0x000fe20000000000 */
[----:B--2---:R2:W3:Y:S01]  /*33b0*/  SHFL.IDX PT, R15, R15, R0, 0x1f ;  /* 0x00001f000f0f7589 */ /* 0x0044e200000e0000 */
        /* <DEDUP_REMOVED lines=25> */
[----:B------:R-:W-:Y:S02]  /*3550*/  LOP3.LUT R10, R11, R6, RZ, 0xc0, !PT ;  /* 0x000000060b0a7212 */ /* 0x000fe400078ec0ff */
[----:B------:R-:W-:Y:S02]  /*3560*/  LOP3.LUT R6, R34, 0xff, RZ, 0xc0, !PT ;  /* 0x000000ff22067812 */ /* 0x000fe400078ec0ff */
[----:B------:R-:W4:Y:S01]  /*3570*/  FLO.U32 R12, R10 ;  /* 0x0000000a000c7300 */ /* 0x000f2200000e0000 */
[----:B------:R-:W-:Y:S02]  /*3580*/  LOP3.LUT R14, R25, R10, RZ, 0xc0, !PT ;  /* 0x0000000a190e7212 */ /* 0x000fe400078ec0ff */
[----:B------:R-:W-:-:S04]  /*3590*/  SHF.R.U32.HI R6, RZ, UR5, R6 ;  /* 0x00000005ff067c19 */ /* 0x000fc80008011606 */
[----:B------:R-:W-:Y:S01]  /*35a0*/  LOP3.LUT R6, R6, UR4, RZ, 0x30, !PT ;  /* 0x0000000406067c12 */ /* 0x000fe2000f8e30ff */
[----:B------:R-:W0:Y:S01]  /*35b0*/  POPC R14, R14 ;  /* 0x0000000e000e7309 */ /* 0x000e220000000000 */
[----:B----4-:R-:W-:-:S13]  /*35c0*/  ISETP.NE.AND P0, PT, R47, R12, PT ;  /* 0x0000000c2f00720c */ /* 0x010fda0003f05270 */
[----:B0-23--:R-:W-:Y:S05]  /*35d0*/  @P0 BRA `(.L_x_272) ;  /* 0x0000000000080947 */ /* 0x00dfea0003800000 */
[----:B------:R-:W-:-:S06]  /*35e0*/  IMAD R7, R8, 0x4, R23 ;  /* 0x0000000408077824 */ /* 0x000fcc00078e0217 */
[----:B------:R0:W2:Y:S02]  /*35f0*/  ATOMS.ADD R7, [R7], R14 ;  /* 0x0000000e0707738c */ /* 0x0000a40000000000 */
.L_x_272:
[----:B------:R-:W-:Y:S05]  /*3600*/  BSYNC.RECONVERGENT B0 ;  /* 0x0000000000007941 */ /* 0x000fea0003800200 */
.L_x_271:
[----:B------:R-:W-:Y:S01]  /*3610*/  R2P PR, R6, 0x7f ;  /* 0x0000007f06007804 */ /* 0x000fe20000000000 */
[----:B--2---:R2:W3:Y:S01]  /*3620*/  SHFL.IDX PT, R12, R7, R12, 0x1f ;  /* 0x00001f0c070c7589 */ /* 0x0044e200000e0000 */
[----:B------:R-:W-:Y:S01]  /*3630*/  LOP3.LUT R8, R39, 0xff, RZ, 0xc0, !PT ;  /* 0x000000ff27087812 */ /* 0x000fe200078ec0ff */
[----:B------:R-:W-:Y:S03]  /*3640*/  BSSY.RECONVERGENT B0, `(.L_x_273) ;  /* 0x0000023000007945 */ /* 0x000fe60003800200 */
        /* <DEDUP_REMOVED lines=24> */
[----:B------:R-:W-:Y:S01]  /*37d0*/  LOP3.LUT R0, R11, R0, RZ, 0xc0, !PT ;  /* 0x000000000b007212 */ /* 0x000fe200078ec0ff */
[----:B------:R-:W-:-:S03]  /*37e0*/  IMAD.MOV.U32 R11, RZ, RZ, RZ ;  /* 0x000000ffff0b7224 */ /* 0x000fc600078e00ff */
        /* <DEDUP_REMOVED lines=8> */
.L_x_274:
[----:B------:R-:W-:Y:S05]  /*3870*/  BSYNC.RECONVERGENT B0 ;  /* 0x0000000000007941 */ /* 0x000fea0003800200 */
.L_x_273:
        /* <DEDUP_REMOVED lines=26> */
[----:B------:R-:W-:Y:S02]  /*3a20*/  LOP3.LUT R7, R41, 0xff, RZ, 0xc0, !PT ;  /* 0x000000ff29077812 */ /* 0x000fe400078ec0ff */
[----:B------:R-:W-:-:S02]  /*3a30*/  LOP3.LUT R22, R13, R6, RZ, 0xc0, !PT ;  /* 0x000000060d167212 */ /* 0x000fc400078ec0ff */
[----:B------:R-:W-:Y:S01]  /*3a40*/  SHF.R.U32.HI R20, RZ, UR5, R7 ;  /* 0x00000005ff147c19 */ /* 0x000fe20008011607 */
[----:B------:R-:W-:Y:S01]  /*3a50*/  IMAD.MOV.U32 R7, RZ, RZ, RZ ;  /* 0x000000ffff077224 */ /* 0x000fe200078e00ff */
[----:B------:R-:W4:Y:S01]  /*3a60*/  FLO.U32 R6, R22 ;  /* 0x0000001600067300 */ /* 0x000f2200000e0000 */
[----:B------:R-:W-:Y:S02]  /*3a70*/  LOP3.LUT R10, R25, R22, RZ, 0xc0, !PT ;  /* 0x00000016190a7212 */ /* 0x000fe400078ec0ff */
[----:B------:R-:W-:-:S05]  /*3a80*/  LOP3.LUT R20, R20, UR4, RZ, 0x30, !PT ;  /* 0x0000000414147c12 */ /* 0x000fca000f8e30ff */
[----:B------:R-:W0:Y:S01]  /*3a90*/  POPC R10, R10 ;  /* 0x0000000a000a7309 */ /* 0x000e220000000000 */
[----:B----4-:R-:W-:-:S13]  /*3aa0*/  ISETP.NE.AND P0, PT, R47, R6, PT ;  /* 0x000000062f00720c */ /* 0x010fda0003f05270 */
[----:B0-23--:R-:W-:Y:S05]  /*3ab0*/  @P0 BRA `(.L_x_276) ;  /* 0x0000000000080947 */ /* 0x00dfea0003800000 */
[----:B------:R-:W-:-:S06]  /*3ac0*/  IMAD R7, R8, 0x4, R23 ;  /* 0x0000000408077824 */ /* 0x000fcc00078e0217 */
[----:B------:R0:W2:Y:S02]  /*3ad0*/  ATOMS.ADD R7, [R7], R10 ;  /* 0x0000000a0707738c */ /* 0x0000a40000000000 */
.L_x_276:
[----:B------:R-:W-:Y:S05]  /*3ae0*/  BSYNC.RECONVERGENT B0 ;  /* 0x0000000000007941 */ /* 0x000fea0003800200 */
.L_x_275:
        /* <DEDUP_REMOVED lines=29> */
[----:B------:R-:W4:Y:S02]  /*3cc0*/  FLO.U32 R8, R24 ;  /* 0x0000001800087300 */ /* 0x000f2400000e0000 */
[----:B------:R-:W-:Y:S02]  /*3cd0*/  SHF.R.U32.HI R22, RZ, UR5, R0 ;  /* 0x00000005ff167c19 */ /* 0x000fe40008011600 */
[----:B------:R-:W-:Y:S02]  /*3ce0*/  LOP3.LUT R0, R25, R24, RZ, 0xc0, !PT ;  /* 0x0000001819007212 */ /* 0x000fe400078ec0ff */
[----:B------:R-:W-:-:S04]  /*3cf0*/  LOP3.LUT R22, R22, UR4, RZ, 0x30, !PT ;  /* 0x0000000416167c12 */ /* 0x000fc8000f8e30ff */
[----:B------:R-:W0:Y:S01]  /*3d00*/  POPC R0, R0 ;  /* 0x0000000000007309 */ /* 0x000e220000000000 */
[----:B----4-:R-:W-:-:S13]  /*3d10*/  ISETP.NE.AND P0, PT, R47, R8, PT ;  /* 0x000000082f00720c */ /* 0x010fda0003f05270 */
[----:B0-23--:R-:W-:Y:S05]  /*3d20*/  @P0 BRA `(.L_x_278) ;  /* 0x0000000000080947 */ /* 0x00dfea0003800000 */
[----:B------:R-:W-:-:S06]  /*3d30*/  IMAD R9, R20, 0x4, R23 ;  /* 0x0000000414097824 */ /* 0x000fcc00078e0217 */
[----:B------:R0:W2:Y:S02]  /*3d40*/  ATOMS.ADD R9, [R9], R0 ;  /* 0x000000000909738c */ /* 0x0000a40000000000 */
.L_x_278:
[----:B------:R-:W-:Y:S05]  /*3d50*/  BSYNC.RECONVERGENT B0 ;  /* 0x0000000000007941 */ /* 0x000fea0003800200 */
.L_x_277:
[----:B------:R-:W-:Y:S01]  /*3d60*/  R2P PR, R22, 0x7f ;  /* 0x0000007f16007804 */ /* 0x000fe20000000000 */
[----:B------:R-:W-:Y:S01]  /*3d70*/  BSSY.RECONVERGENT B0, `(.L_x_279) ;  /* 0x0000025000007945 */ /* 0x000fe20003800200 */
[----:B------:R-:W-:-:S11]  /*3d80*/  IMAD.MOV.U32 R53, RZ, RZ, RZ ;  /* 0x000000ffff357224 */ /* 0x000fd600078e00ff */
        /* <DEDUP_REMOVED lines=24> */
[----:B------:R-:W-:Y:S02]  /*3f10*/  LOP3.LUT R6, R35, 0xff, RZ, 0xc0, !PT ;  /* 0x000000ff23067812 */ /* 0x000fe400078ec0ff */
[----:B------:R-:W3:Y:S01]  /*3f20*/  FLO.U32 R20, R24 ;  /* 0x0000001800147300 */ /* 0x000ee200000e0000 */
[----:B------:R-:W-:Y:S02]  /*3f30*/  LOP3.LUT R48, R25, R24, RZ, 0xc0, !PT ;  /* 0x0000001819307212 */ /* 0x000fe400078ec0ff */
[----:B------:R-:W-:Y:S02]  /*3f40*/  SHF.R.U32.HI R52, RZ, UR5, R6 ;  /* 0x00000005ff347c19 */ /* 0x000fe40008011606 */
[----:B--2---:R2:W4:Y:S02]  /*3f50*/  SHFL.IDX PT, R6, R9, R8, 0x1f ;  /* 0x00001f0809067589 */ /* 0x00452400000e0000 */
[----:B------:R-:W-:Y:S01]  /*3f60*/  LOP3.LUT R52, R52, UR4, RZ, 0x30, !PT ;  /* 0x0000000434347c12 */ /* 0x000fe2000f8e30ff */
[----:B------:R-:W0:Y:S01]  /*3f70*/  POPC R48, R48 ;  /* 0x0000003000307309 */ /* 0x000e220000000000 */
[----:B---3--:R-:W-:-:S13]  /*3f80*/  ISETP.NE.AND P0, PT, R47, R20, PT ;  /* 0x000000142f00720c */ /* 0x008fda0003f05270 */
[----:B0-2---:R-:W-:Y:S05]  /*3f90*/  @P0 BRA `(.L_x_280) ;  /* 0x0000000000080947 */ /* 0x005fea0003800000 */
[----:B------:R-:W-:-:S06]  /*3fa0*/  IMAD R53, R22, 0x4, R23 ;  /* 0x0000000416357824 */ /* 0x000fcc00078e0217 */
[----:B------:R0:W2:Y:S02]  /*3fb0*/  ATOMS.ADD R53, [R53], R48 ;  /* 0x000000303535738c */ /* 0x0000a40000000000 */
.L_x_280:
[----:B------:R-:W-:Y:S05]  /*3fc0*/  BSYNC.RECONVERGENT B0 ;  /* 0x0000000000007941 */ /* 0x000fea0003800200 */
.L_x_279:
        /* <DEDUP_REMOVED lines=29> */
[----:B------:R-:W5:Y:S01]  /*41a0*/  FLO.U32 R21, R22 ;  /* 0x0000001600157300 */ /* 0x000f6200000e0000 */
[----:B------:R-:W-:Y:S02]  /*41b0*/  LOP3.LUT R24, R25, R22, RZ, 0xc0, !PT ;  /* 0x0000001619187212 */ /* 0x000fe400078ec0ff */
[----:B------:R-:W-:-:S04]  /*41c0*/  SHF.R.U32.HI R8, RZ, UR5, R8 ;  /* 0x00000005ff087c19 */ /* 0x000fc80008011608 */
[----:B------:R-:W-:Y:S01]  /*41d0*/  LOP3.LUT R8, R8, UR4, RZ, 0x30, !PT ;  /* 0x0000000408087c12 */ /* 0x000fe2000f8e30ff */
[----:B------:R-:W0:Y:S01]  /*41e0*/  POPC R24, R24 ;  /* 0x0000001800187309 */ /* 0x000e220000000000 */
[----:B-----5:R-:W-:-:S13]  /*41f0*/  ISETP.NE.AND P0, PT, R47, R21, PT ;  /* 0x000000152f00720c */ /* 0x020fda0003f05270 */
[----:B0-23--:R-:W-:Y:S05]  /*4200*/  @P0 BRA `(.L_x_282) ;  /* 0x0000000000080947 */ /* 0x00dfea0003800000 */
[----:B------:R-:W-:-:S06]  /*4210*/  IMAD R9, R52, 0x4, R23 ;  /* 0x0000000434097824 */ /* 0x000fcc00078e0217 */
[----:B------:R0:W2:Y:S02]  /*4220*/  ATOMS.ADD R9, [R9], R24 ;  /* 0x000000180909738c */ /* 0x0000a40000000000 */
.L_x_282:
[----:B------:R-:W-:Y:S05]  /*4230*/  BSYNC.RECONVERGENT B0 ;  /* 0x0000000000007941 */ /* 0x000fea0003800200 */
.L_x_281:
[----:B------:R-:W-:Y:S01]  /*4240*/  R2P PR, R8, 0x7f ;  /* 0x0000007f08007804 */ /* 0x000fe20000000000 */
[----:B--2---:R2:W3:Y:S01]  /*4250*/  SHFL.IDX PT, R21, R9, R21, 0x1f ;  /* 0x00001f1509157589 */ /* 0x0044e200000e0000 */
[----:B------:R-:W-:Y:S11]  /*4260*/  BSSY.RECONVERGENT B0, `(.L_x_283) ;  /* 0x0000024000007945 */ /* 0x000ff60003800200 */
[----:B------:R-:W-:-:S02]  /*4270*/  VOTE.ANY R13, PT, P0 ;  /* 0x00000000000d7806 */ /* 0x000fc400000e0100 */
[----:B------:R-:W-:Y:S02]  /*4280*/  VOTE.ANY R20, PT, P1 ;  /* 0x0000000000147806 */ /* 0x000fe400008e0100 */
[----:B------:R-:W-:Y:S02]  /*4290*/  @!P0 LOP3.LUT R13, RZ, R13, RZ, 0x33, !PT ;  /* 0x0000000dff0d8212 */ /* 0x000fe400078e33ff */
[----:B------:R-:W-:Y:S02]  /*42a0*/  @!P1 LOP3.LUT R20, RZ, R20, RZ, 0x33, !PT ;  /* 0x00000014ff149212 */ /* 0x000fe400078e33ff */
[----:B------:R-:W-:Y:S02]  /*42b0*/  VOTE.ANY R22, PT, P2 ;  /* 0x0000000000167806 */ /* 0x000fe400010e0100 */
[----:B------:R-:W-:Y:S02]  /*42c0*/  LOP3.LUT R13, R20, R13, RZ, 0xc0, !PT ;  /* 0x0000000d140d7212 */ /* 0x000fe400078ec0ff */
[----:B------:R-:W-:-:S02]  /*42d0*/  @!P2 LOP3.LUT R22, RZ, R22, RZ, 0x33, !PT ;  /* 0x00000016ff16a212 */ /* 0x000fc400078e33ff */
[----:B------:R-:W-:Y:S02]  /*42e0*/  VOTE.ANY R20, PT, P3 ;  /* 0x0000000000147806 */ /* 0x000fe400018e0100 */
[----:B------:R-:W-:Y:S02]  /*42f0*/  LOP3.LUT R13, R22, R13, RZ, 0xc0, !PT ;  /* 0x0000000d160d7212 */ /* 0x000fe400078ec0ff */
[----:B------:R-:W-:Y:S02]  /*4300*/  @!P3 LOP3.LUT R20, RZ, R20, RZ, 0x33, !PT ;  /* 0x00000014ff14b212 */ /* 0x000fe400078e33ff */
[----:B------:R-:W-:Y:S02]  /*4310*/  LOP3.LUT P0, RZ, R8, 0x80, RZ, 0xc0, !PT ;  /* 0x0000008008ff7812 */ /* 0x000fe4000780c0ff */
[----:B------:R-:W-:Y:S02]  /*4320*/  LOP3.LUT R13, R20, R13, RZ, 0xc0, !PT ;  /* 0x0000000d140d7212 */ /* 0x000fe400078ec0ff */
[----:B------:R-:W-:-:S02]  /*4330*/  VOTE.ANY R20, PT, P4 ;  /* 0x0000000000147806 */ /* 0x000fc400020e0100 */
[----:B------:R-:W-:Y:S02]  /*4340*/  VOTE.ANY R22, PT, P5 ;  /* 0x0000000000167806 */ /* 0x000fe400028e0100 */
[----:B------:R-:W-:Y:S02]  /*4350*/  @!P4 LOP3.LUT R20, RZ, R20, RZ, 0x33, !PT ;  /* 0x00000014ff14c212 */ /* 0x000fe400078e33ff */
[----:B------:R-:W-:Y:S02]  /*4360*/  @!P5 LOP3.LUT R22, RZ, R22, RZ, 0x33, !PT ;  /* 0x00000016ff16d212 */ /* 0x000fe400078e33ff */
[----:B------:R-:W-:Y:S02]  /*4370*/  LOP3.LUT R13, R20, R13, RZ, 0xc0, !PT ;  /* 0x0000000d140d7212 */ /* 0x000fe400078ec0ff */
[----:B------:R-:W-:Y:S02]  /*4380*/  VOTE.ANY R20, PT, P6 ;  /* 0x0000000000147806 */ /* 0x000fe400030e0100 */
[----:B------:R-:W-:-:S02]  /*4390*/  LOP3.LUT R13, R22, R13, RZ, 0xc0, !PT ;  /* 0x0000000d160d7212 */ /* 0x000fc400078ec0ff */
[----:B------:R-:W-:Y:S02]  /*43a0*/  @!P6 LOP3.LUT R20, RZ, R20, RZ, 0x33, !PT ;  /* 0x00000014ff14e212 */ /* 0x000fe400078e33ff */
[----:B------:R-:W-:Y:S02]  /*43b0*/  VOTE.ANY R22, PT, P0 ;  /* 0x0000000000167806 */ /* 0x000fe400000e0100 */
[----:B------:R-:W-:Y:S02]  /*43c0*/  LOP3.LUT R13, R20, R13, RZ, 0xc0, !PT ;  /* 0x0000000d140d7212 */ /* 0x000fe400078ec0ff */
[----:B------:R-:W-:-:S04]  /*43d0*/  @!P0 LOP3.LUT R22, RZ, R22, RZ, 0x33, !PT ;  /* 0x00000016ff168212 */ /* 0x000fc800078e33ff */
[----:B------:R-:W-:Y:S02]  /*43e0*/  LOP3.LUT R20, R22, R13, RZ, 0xc0, !PT ;  /* 0x0000000d16147212 */ /* 0x000fe400078ec0ff */
[----:B------:R-:W-:Y:S02]  /*43f0*/  LOP3.LUT R13, R36, 0xff, RZ, 0xc0, !PT ;  /* 0x000000ff240d7812 */ /* 0x000fe400078ec0ff */
[----:B------:R-:W5:Y:S01]  /*4400*/  FLO.U32 R19, R20 ;  /* 0x0000001400137300 */ /* 0x000f6200000e0000 */
[----:B------:R-:W-:Y:S02]  /*4410*/  LOP3.LUT R22, R25, R20, RZ, 0xc0, !PT ;  /* 0x0000001419167212 */ /* 0x000fe400078ec0ff */
[----:B------:R-:W-:-:S04]  /*4420*/  SHF.R.U32.HI R13, RZ, UR5, R13 ;  /* 0x00000005ff0d7c19 */ /* 0x000fc8000801160d */
[----:B------:R-:W-:Y:S01]  /*4430*/  LOP3.LUT R52, R13, UR4, RZ, 0x30, !PT ;  /* 0x000000040d347c12 */ /* 0x000fe2000f8e30ff */
[----:B------:R-:W0:Y:S01]  /*4440*/  POPC R22, R22 ;  /* 0x0000001600167309 */ /* 0x000e220000000000 */
[----:B------:R-:W-:Y:S01]  /*4450*/  IMAD.MOV.U32 R13, RZ, RZ, RZ ;  /* 0x000000ffff0d7224 */ /* 0x000fe200078e00ff */
[----:B-----5:R-:W-:-:S13]  /*4460*/  ISETP.NE.AND P0, PT, R47, R19, PT ;  /* 0x000000132f00720c */ /* 0x020fda0003f05270 */
[----:B0-23--:R-:W-:Y:S05]  /*4470*/  @P0 BRA `(.L_x_284) ;  /* 0x0000000000080947 */ /* 0x00dfea0003800000 */
[----:B------:R-:W-:-:S06]  /*4480*/  IMAD R13, R8, 0x4, R23 ;  /* 0x00000004080d7824 */ /* 0x000fcc00078e0217 */
[----:B------:R0:W2:Y:S02]  /*4490*/  ATOMS.ADD R13, [R13], R22 ;  /* 0x000000160d0d738c */ /* 0x0000a40000000000 */
.L_x_284:
[----:B------:R-:W-:Y:S05]  /*44a0*/  BSYNC.RECONVERGENT B0 ;  /* 0x0000000000007941 */ /* 0x000fea0003800200 */
.L_x_283:
[----:B------:R-:W-:Y:S01]  /*44b0*/  R2P PR, R52, 0x7f ;  /* 0x0000007f34007804 */ /* 0x000fe20000000000 */
[----:B--2---:R2:W3:Y:S01]  /*44c0*/  SHFL.IDX PT, R19, R13, R19, 0x1f ;  /* 0x00001f130d137589 */ /* 0x0044e200000e0000 */
[----:B------:R-:W-:Y:S11]  /*44d0*/  BSSY.RECONVERGENT B0, `(.L_x_285) ;  /* 0x0000024000007945 */ /* 0x000ff60003800200 */
[----:B------:R-:W-:-:S02]  /*44e0*/  VOTE.ANY R8, PT, P0 ;  /* 0x0000000000087806 */ /* 0x000fc400000e0100 */
[----:B------:R-:W-:Y:S02]  /*44f0*/  VOTE.ANY R9, PT, P1 ;  /* 0x0000000000097806 */ /* 0x000fe400008e0100 */
[----:B------:R-:W-:Y:S02]  /*4500*/  @!P0 LOP3.LUT R8, RZ, R8, RZ, 0x33, !PT ;  /* 0x00000008ff088212 */ /* 0x000fe400078e33ff */
[----:B------:R-:W-:Y:S02]  /*4510*/  @!P1 LOP3.LUT R9, RZ, R9, RZ, 0x33, !PT ;  /* 0x00000009ff099212 */ /* 0x000fe400078e33ff */
[----:B------:R-:W-:Y:S02]  /*4520*/  LOP3.LUT P0, RZ, R52, 0x80, RZ, 0xc0, !PT ;  /* 0x0000008034ff7812 */ /* 0x000fe4000780c0ff */
[----:B------:R-:W-:Y:S02]  /*4530*/  LOP3.LUT R8, R9, R8, RZ, 0xc0, !PT ;  /* 0x0000000809087212 */ /* 0x000fe400078ec0ff */
[----:B------:R-:W-:-:S04]  /*4540*/  VOTE.ANY R9, PT, P2 ;  /* 0x0000000000097806 */ /* 0x000fc800010e0100 */
[----:B------:R-:W-:-:S04]  /*4550*/  @!P2 LOP3.LUT R9, RZ, R9, RZ, 0x33, !PT ;  /* 0x00000009ff09a212 */ /* 0x000fc800078e33ff */
        /* <DEDUP_REMOVED lines=25> */
[----:B------:R-:W-:-:S05]  /*46f0*/  IMAD R13, R52, 0x4, R23 ;  /* 0x00000004340d7824 */ /* 0x000fca00078e0217 */
[----:B------:R0:W2:Y:S02]  /*4700*/  ATOMS.ADD R8, [R13], R20 ;  /* 0x000000140d08738c */ /* 0x0000a40000000000 */
.L_x_286:
[----:B------:R-:W-:Y:S05]  /*4710*/  BSYNC.RECONVERGENT B0 ;  /* 0x0000000000007941 */ /* 0x000fea0003800200 */
.L_x_285:
[----:B------:R-:W-:Y:S01]  /*4720*/  R2P PR, R9, 0x7f ;  /* 0x0000007f09007804 */ /* 0x000fe20000000000 */
[----:B-1----:R-:W-:Y:S01]  /*4730*/  IMAD.IADD R18, R18, 0x1, R16 ;  /* 0x0000000112127824 */ /* 0x002fe200078e0210 */
[----:B------:R-:W-:Y:S01]  /*4740*/  LOP3.LUT R16, R32, 0xff, RZ, 0xc0, !PT ;  /* 0x000000ff20107812 */ /* 0x000fe200078ec0ff */
[----:B--2---:R1:W2:Y:S01]  /*4750*/  SHFL.IDX PT, R17, R8, R17, 0x1f ;  /* 0x00001f1108117589 */ /* 0x0042a200000e0000 */
[----:B------:R-:W-:Y:S09]  /*4760*/  BSSY.RECONVERGENT B0, `(.L_x_287) ;  /* 0x0000023000007945 */ /* 0x000ff20003800200 */
[----:B0-----:R-:W-:Y:S01]  /*4770*/  VOTE.ANY R13, PT, P0 ;  /* 0x00000000000d7806 */ /* 0x001fe200000e0100 */
[----:B-1----:R-:W-:Y:S01]  /*4780*/  IMAD.MOV.U32 R8, RZ, RZ, RZ ;  /* 0x000000ffff087224 */ /* 0x002fe200078e00ff */
[----:B------:R-:W-:-:S02]  /*4790*/  VOTE.ANY R52, PT, P1 ;  /* 0x0000000000347806 */ /* 0x000fc400008e0100 */
        /* <DEDUP_REMOVED lines=22> */
[----:B------:R-:W-:Y:S02]  /*4900*/  SHF.R.U32.HI R52, RZ, UR5, R16 ;  /* 0x00000005ff347c19 */ /* 0x000fe40008011610 */
[----:B------:R-:W0:Y:S01]  /*4910*/  FLO.U32 R13, R51 ;  /* 0x00000033000d7300 */ /* 0x000e2200000e0000 */
[----:B------:R-:W-:Y:S02]  /*4920*/  LOP3.LUT R16, R25, R51, RZ, 0xc0, !PT ;  /* 0x0000003319107212 */ /* 0x000fe400078ec0ff */
[----:B------:R-:W-:-:S05]  /*4930*/  LOP3.LUT R52, R52, UR4, RZ, 0x30, !PT ;  /* 0x0000000434347c12 */ /* 0x000fca000f8e30ff */
[----:B------:R-:W1:Y:S01]  /*4940*/  POPC R16, R16 ;  /* 0x0000001000107309 */ /* 0x000e620000000000 */
[----:B0-----:R-:W-:-:S13]  /*4950*/  ISETP.NE.AND P0, PT, R47, R13, PT ;  /* 0x0000000d2f00720c */ /* 0x001fda0003f05270 */
[----:B-12---:R-:W-:Y:S05]  /*4960*/  @P0 BRA `(.L_x_288) ;  /* 0x0000000000080947 */ /* 0x006fea0003800000 */
[----:B------:R-:W-:-:S05]  /*4970*/  IMAD R9, R9, 0x4, R23 ;  /* 0x0000000409097824 */ /* 0x000fca00078e0217 */
[----:B------:R0:W1:Y:S02]  /*4980*/  ATOMS.ADD R8, [R9], R16 ;  /* 0x000000100908738c */ /* 0x0000640000000000 */
.L_x_288:
[----:B------:R-:W-:Y:S05]  /*4990*/  BSYNC.RECONVERGENT B0 ;  /* 0x0000000000007941 */ /* 0x000fea0003800200 */
.L_x_287:
[----:B------:R-:W-:Y:S01]  /*49a0*/  R2P PR, R52, 0x7f ;  /* 0x0000007f34007804 */ /* 0x000fe20000000000 */
[----:B------:R-:W-:Y:S01]  /*49b0*/  IMAD.IADD R15, R44, 0x1, R15 ;  /* 0x000000012c0f7824 */ /* 0x000fe200078e020f */
[----:B-1----:R1:W2:Y:S01]  /*49c0*/  SHFL.IDX PT, R13, R8, R13, 0x1f ;  /* 0x00001f0d080d7589 */ /* 0x0022a200000e0000 */
[----:B------:R-:W-:Y:S01]  /*49d0*/  IMAD.IADD R14, R14, 0x1, R12 ;  /* 0x000000010e0e7824 */ /* 0x000fe200078e020c */
[----:B------:R-:W-:Y:S01]  /*49e0*/  LOP3.LUT R12, R33, 0xff, RZ, 0xc0, !PT ;  /* 0x000000ff210c7812 */ /* 0x000fe200078ec0ff */
[----:B------:R-:W-:Y:S01]  /*49f0*/  BSSY.RECONVERGENT B0, `(.L_x_289) ;  /* 0x0000023000007945 */ /* 0x000fe20003800200 */
[----:B-1----:R-:W-:-:S07]  /*4a00*/  IMAD.MOV.U32 R8, RZ, RZ, RZ ;  /* 0x000000ffff087224 */ /* 0x002fce00078e00ff */
[----:B0-----:R-:W-:Y:S02]  /*4a10*/  VOTE.ANY R9, PT, P0 ;  /* 0x0000000000097806 */ /* 0x001fe400000e0100 */
[----:B------:R-:W-:Y:S02]  /*4a20*/  VOTE.ANY R44, PT, P1 ;  /* 0x00000000002c7806 */ /* 0x000fe400008e0100 */
[----:B------:R-:W-:Y:S02]  /*4a30*/  @!P0 LOP3.LUT R9, RZ, R9, RZ, 0x33, !PT ;  /* 0x00000009ff098212 */ /* 0x000fe400078e33ff */
[----:B------:R-:W-:Y:S02]  /*4a40*/  @!P1 LOP3.LUT R44, RZ, R44, RZ, 0x33, !PT ;  /* 0x0000002cff2c9212 */ /* 0x000fe400078e33ff */
[----:B------:R-:W-:Y:S02]  /*4a50*/  LOP3.LUT P0, RZ, R52, 0x80, RZ, 0xc0, !PT ;  /* 0x0000008034ff7812 */ /* 0x000fe4000780c0ff */
[----:B------:R-:W-:-:S02]  /*4a60*/  LOP3.LUT R9, R44, R9, RZ, 0xc0, !PT ;  /* 0x000000092c097212 */ /* 0x000fc400078ec0ff */
        /* <DEDUP_REMOVED lines=27> */
.L_x_290:
[----:B------:R-:W-:Y:S05]  /*4c20*/  BSYNC.RECONVERGENT B0 ;  /* 0x0000000000007941 */ /* 0x000fea0003800200 */
.L_x_289:
[----:B------:R-:W-:Y:S01]  /*4c30*/  R2P PR, R44, 0x7f ;  /* 0x0000007f2c007804 */ /* 0x000fe20000000000 */
[----:B------:R-:W-:Y:S01]  /*4c40*/  IMAD.IADD R11, R46, 0x1, R11 ;  /* 0x000000012e0b7824 */ /* 0x000fe200078e020b */
[----:B-1----:R1:W2:Y:S01]  /*4c50*/  SHFL.IDX PT, R9, R8, R9, 0x1f ;  /* 0x00001f0908097589 */ /* 0x0022a200000e0000 */
[----:B------:R-:W-:Y:S01]  /*4c60*/  IMAD.IADD R10, R10, 0x1, R7 ;  /* 0x000000010a0a7824 */ /* 0x000fe200078e0207 */
[----:B------:R-:W-:Y:S01]  /*4c70*/  LOP3.LUT R7, R31, 0xff, RZ, 0xc0, !PT ;  /* 0x000000ff1f077812 */ /* 0x000fe200078ec0ff */
[----:B------:R-:W-:Y:S08]  /*4c80*/  BSSY.RECONVERGENT B0, `(.L_x_291) ;  /* 0x0000023000007945 */ /* 0x000ff00003800200 */
[----:B0-----:R-:W-:-:S02]  /*4c90*/  VOTE.ANY R51, PT, P0 ;  /* 0x0000000000337806 */ /* 0x001fc400000e0100 */
        /* <DEDUP_REMOVED lines=26> */
[----:B-1----:R-:W-:Y:S01]  /*4e40*/  LOP3.LUT R8, R51, UR4, RZ, 0x30, !PT ;  /* 0x0000000433087c12 */ /* 0x002fe2000f8e30ff */
[----:B------:R-:W-:-:S04]  /*4e50*/  IMAD.MOV.U32 R51, RZ, RZ, RZ ;  /* 0x000000ffff337224 */ /* 0x000fc800078e00ff */
[----:B------:R-:W1:Y:S01]  /*4e60*/  POPC R7, R7 ;  /* 0x0000000700077309 */ /* 0x000e620000000000 */
[----:B0-----:R-:W-:-:S13]  /*4e70*/  ISETP.NE.AND P0, PT, R47, R46, PT ;  /* 0x0000002e2f00720c */ /* 0x001fda0003f05270 */
[----:B-12---:R-:W-:Y:S05]  /*4e80*/  @P0 BRA `(.L_x_292) ;  /* 0x0000000000080947 */ /* 0x006fea0003800000 */
[----:B------:R-:W-:-:S05]  /*4e90*/  IMAD R44, R44, 0x4, R23 ;  /* 0x000000042c2c7824 */ /* 0x000fca00078e0217 */
[----:B------:R0:W1:Y:S02]  /*4ea0*/  ATOMS.ADD R51, [R44], R7 ;  /* 0x000000072c33738c */ /* 0x0000640000000000 */
.L_x_292:
[----:B------:R-:W-:Y:S05]  /*4eb0*/  BSYNC.RECONVERGENT B0 ;  /* 0x0000000000007941 */ /* 0x000fea0003800200 */
.L_x_291:
[----:B------:R-:W-:Y:S01]  /*4ec0*/  R2P PR, R8, 0x7f ;  /* 0x0000007f08007804 */ /* 0x000fe20000000000 */
[----:B----4-:R-:W-:Y:S01]  /*4ed0*/  IMAD.IADD R6, R0, 0x1, R6 ;  /* 0x0000000100067824 */ /* 0x010fe200078e0206 */
[----:B-1----:R1:W2:Y:S01]  /*4ee0*/  SHFL.IDX PT, R46, R51, R46, 0x1f ;  /* 0x00001f2e332e7589 */ /* 0x0022a200000e0000 */
[----:B------:R-:W-:Y:S01]  /*4ef0*/  IMAD.IADD R53, R48, 0x1, R53 ;  /* 0x0000000130357824 */ /* 0x000fe200078e0235 */
[----:B------:R-:W-:Y:S01]  /*4f00*/  LOP3.LUT R48, R30, 0xff, RZ, 0xc0, !PT ;  /* 0x000000ff1e307812 */ /* 0x000fe200078ec0ff */
[----:B------:R-:W-:Y:S03]  /*4f10*/  BSSY.RECONVERGENT B0, `(.L_x_293) ;  /* 0x0000023000007945 */ /* 0x000fe60003800200 */
[----:B------:R-:W-:-:S04]  /*4f20*/  SHF.R.U32.HI R52, RZ, UR5, R48 ;  /* 0x00000005ff347c19 */ /* 0x000fc80008011630 */
[----:B------:R-:W-:Y:S01]  /*4f30*/  LOP3.LUT R52, R52, UR4, RZ, 0x30, !PT ;  /* 0x0000000434347c12 */ /* 0x000fe2000f8e30ff */
[----:B-1----:R-:W-:Y:S01]  /*4f40*/  IMAD.MOV.U32 R51, RZ, RZ, RZ ;  /* 0x000000ffff337224 */ /* 0x002fe200078e00ff */
[----:B0-----:R-:W-:Y:S02]  /*4f50*/  VOTE.ANY R44, PT, P0 ;  /* 0x00000000002c7806 */ /* 0x001fe400000e0100 */
[----:B------:R-:W-:Y:S02]  /*4f60*/  VOTE.ANY R0, PT, P1 ;  /* 0x0000000000007806 */ /* 0x000fe400008e0100 */
[----:B------:R-:W-:Y:S02]  /*4f70*/  @!P0 LOP3.LUT R44, RZ, R44, RZ, 0x33, !PT ;  /* 0x0000002cff2c8212 */ /* 0x000fe400078e33ff */
[----:B------:R-:W-:Y:S02]  /*4f80*/  @!P1 LOP3.LUT R0, RZ, R0, RZ, 0x33, !PT ;  /* 0x00000000ff009212 */ /* 0x000fe400078e33ff */
[----:B------:R-:W-:-:S02]  /*4f90*/  LOP3.LUT P0, RZ, R8, 0x80, RZ, 0xc0, !PT ;  /* 0x0000008008ff7812 */ /* 0x000fc4000780c0ff */
        /* <DEDUP_REMOVED lines=18> */
[----:B------:R-:W-:-:S04]  /*50c0*/  LOP3.LUT R44, R0, R44, RZ, 0xc0, !PT ;  /* 0x0000002c002c7212 */ /* 0x000fc800078ec0ff */
[----:B------:R-:W0:Y:S01]  /*50d0*/  FLO.U32 R0, R44 ;  /* 0x0000002c00007300 */ /* 0x000e2200000e0000 */
[----:B------:R-:W-:-:S07]  /*50e0*/  LOP3.LUT R48, R25, R44, RZ, 0xc0, !PT ;  /* 0x0000002c19307212 */ /* 0x000fce00078ec0ff */
[----:B------:R-:W1:Y:S01]  /*50f0*/  POPC R48, R48 ;  /* 0x0000003000307309 */ /* 0x000e620000000000 */
[----:B0-----:R-:W-:-:S13]  /*5100*/  ISETP.NE.AND P0, PT, R47, R0, PT ;  /* 0x000000002f00720c */ /* 0x001fda0003f05270 */
[----:B-12---:R-:W-:Y:S05]  /*5110*/  @P0 BRA `(.L_x_294) ;  /* 0x0000000000080947 */ /* 0x006fea0003800000 */
[----:B------:R-:W-:-:S06]  /*5120*/  IMAD R51, R8, 0x4, R23 ;  /* 0x0000000408337824 */ /* 0x000fcc00078e0217 */
[----:B------:R0:W1:Y:S02]  /*5130*/  ATOMS.ADD R51, [R51], R48 ;  /* 0x000000303333738c */ /* 0x0000640000000000 */
.L_x_294:
[----:B------:R-:W-:Y:S05]  /*5140*/  BSYNC.RECONVERGENT B0 ;  /* 0x0000000000007941 */ /* 0x000fea0003800200 */
.L_x_293:
[----:B------:R-:W-:Y:S01]  /*5150*/  R2P PR, R52, 0x7f ;  /* 0x0000007f34007804 */ /* 0x000fe20000000000 */
[----:B-1----:R1:W2:Y:S01]  /*5160*/  SHFL.IDX PT, R51, R51, R0, 0x1f ;  /* 0x00001f0033337589 */ /* 0x0022a200000e0000 */
[----:B------:R-:W-:Y:S11]  /*5170*/  BSSY.RECONVERGENT B0, `(.L_x_295) ;  /* 0x0000021000007945 */ /* 0x000ff60003800200 */
[----:B------:R-:W-:-:S02]  /*5180*/  VOTE.ANY R8, PT, P0 ;  /* 0x0000000000087806 */ /* 0x000fc400000e0100 */
[----:B------:R-:W-:Y:S02]  /*5190*/  VOTE.ANY R44, PT, P1 ;  /* 0x00000000002c7806 */ /* 0x000fe400008e0100 */
[----:B------:R-:W-:Y:S02]  /*51a0*/  @!P0 LOP3.LUT R8, RZ, R8, RZ, 0x33, !PT ;  /* 0x00000008ff088212 */ /* 0x000fe400078e33ff */
[----:B------:R-:W-:Y:S02]  /*51b0*/  @!P1 LOP3.LUT R44, RZ, R44, RZ, 0x33, !PT ;  /* 0x0000002cff2c9212 */ /* 0x000fe400078e33ff */
[----:B-1----:R-:W-:Y:S02]  /*51c0*/  VOTE.ANY R0, PT, P5 ;  /* 0x0000000000007806 */ /* 0x002fe400028e0100 */
[----:B------:R-:W-:Y:S02]  /*51d0*/  LOP3.LUT R8, R44, R8, RZ, 0xc0, !PT ;  /* 0x000000082c087212 */ /* 0x000fe400078ec0ff */
        /* <DEDUP_REMOVED lines=10> */
[----:B------:R-:W-:-:S04]  /*5280*/  LOP3.LUT R8, R44, R8, RZ, 0xc0, !PT ;  /* 0x000000082c087212 */ /* 0x000fc800078ec0ff */
[----:B------:R-:W-:Y:S02]  /*5290*/  LOP3.LUT R8, R0, R8, RZ, 0xc0, !PT ;  /* 0x0000000800087212 */ /* 0x000fe400078ec0ff */
[----:B------:R-:W-:-:S04]  /*52a0*/  VOTE.ANY R0, PT, P6 ;  /* 0x0000000000007806 */ /* 0x000fc800030e0100 */
[----:B------:R-:W-:-:S04]  /*52b0*/  @!P6 LOP3.LUT R0, RZ, R0, RZ, 0x33, !PT ;  /* 0x00000000ff00e212 */ /* 0x000fc800078e33ff */
[----:B------:R-:W-:Y:S02]  /*52c0*/  LOP3.LUT R8, R0, R8, RZ, 0xc0, !PT ;  /* 0x0000000800087212 */ /* 0x000fe400078ec0ff */
[----:B------:R-:W-:-:S04]  /*52d0*/  VOTE.ANY R0, PT, P0 ;  /* 0x0000000000007806 */ /* 0x000fc800000e0100 */
[----:B------:R-:W-:-:S04]  /*52e0*/  @!P0 LOP3.LUT R0, RZ, R0, RZ, 0x33, !PT ;  /* 0x00000000ff008212 */ /* 0x000fc800078e33ff */
[----:B------:R-:W-:-:S04]  /*52f0*/  LOP3.LUT R44, R0, R8, RZ, 0xc0, !PT ;  /* 0x00000008002c7212 */ /* 0x000fc800078ec0ff */
[----:B------:R-:W1:Y:S01]  /*5300*/  FLO.U32 R8, R44 ;  /* 0x0000002c00087300 */ /* 0x000e6200000e0000 */
[----:B------:R-:W-:Y:S01]  /*5310*/  LOP3.LUT R0, R25, R44, RZ, 0xc0, !PT ;  /* 0x0000002c19007212 */ /* 0x000fe200078ec0ff */
[----:B------:R-:W-:-:S06]  /*5320*/  IMAD.MOV.U32 R25, RZ, RZ, RZ ;  /* 0x000000ffff197224 */ /* 0x000fcc00078e00ff */
[----:B------:R-:W3:Y:S01]  /*5330*/  POPC R0, R0 ;  /* 0x0000000000007309 */ /* 0x000ee20000000000 */
[----:B-1----:R-:W-:-:S13]  /*5340*/  ISETP.NE.AND P0, PT, R47, R8, PT ;  /* 0x000000082f00720c */ /* 0x002fda0003f05270 */
[----:B--23--:R-:W-:Y:S05]  /*5350*/  @P0 BRA `(.L_x_296) ;  /* 0x0000000000080947 */ /* 0x00cfea0003800000 */
[----:B------:R-:W-:-:S05]  /*5360*/  IMAD R23, R52, 0x4, R23 ;  /* 0x0000000434177824 */ /* 0x000fca00078e0217 */
[----:B------:R1:W2:Y:S02]  /*5370*/  ATOMS.ADD R25, [R23], R0 ;  /* 0x000000001719738c */ /* 0x0002a40000000000 */
.L_x_296:
[----:B------:R-:W-:Y:S05]  /*5380*/  BSYNC.RECONVERGENT B0 ;  /* 0x0000000000007941 */ /* 0x000fea0003800200 */
.L_x_295:
[----:B------:R-:W-:Y:S01]  /*5390*/  BAR.SYNC.DEFER_BLOCKING 0x0 ;  /* 0x0000000000007b1d */ /* 0x000fe20000010000 */
[----:B------:R-:W-:Y:S01]  /*53a0*/  IMAD.IADD R24, R24, 0x1, R21 ;  /* 0x0000000118187824 */ /* 0x000fe200078e0215 */
[----:B------:R-:W-:Y:S01]  /*53b0*/  ISETP.NE.AND P0, PT, R50, RZ, PT ;  /* 0x000000ff3200720c */ /* 0x000fe20003f05270 */
[----:B------:R-:W-:Y:S02]  /*53c0*/  IMAD.IADD R19, R22, 0x1, R19 ;  /* 0x0000000116137824 */ /* 0x000fe400078e0213 */
[----:B------:R-:W-:Y:S01]  /*53d0*/  IMAD.IADD R17, R20, 0x1, R17 ;  /* 0x0000000114117824 */ /* 0x000fe200078e0211 */
[----:B------:R-:W-:Y:S01]  /*53e0*/  BSSY B1, `(.L_x_297) ;  /* 0x0000047000017945 */ /* 0x000fe20003800000 */
[----:B------:R-:W-:Y:S01]  /*53f0*/  IMAD.IADD R16, R16, 0x1, R13 ;  /* 0x0000000110107824 */ /* 0x000fe200078e020d */
[----:B-12---:R-:W1:Y:S01]  /*5400*/  SHFL.IDX PT, R23, R25, R8, 0x1f ;  /* 0x00001f0819177589 */ /* 0x006e6200000e0000 */
[----:B------:R-:W-:Y:S02]  /*5410*/  IMAD.IADD R9, R12, 0x1, R9 ;  /* 0x000000010c097824 */ /* 0x000fe400078e0209 */
[----:B------:R-:W-:Y:S01]  /*5420*/  IMAD.IADD R46, R7, 0x1, R46 ;  /* 0x00000001072e7824 */ /* 0x000fe200078e022e */
[----:B------:R-:W-:Y:S01]  /*5430*/  LEA R7, R5, UR6, 0x3 ;  /* 0x0000000605077c11 */ /* 0x000fe2000f8e18ff */
[----:B0-----:R-:W-:Y:S01]  /*5440*/  IMAD.IADD R48, R48, 0x1, R51 ;  /* 0x0000000130307824 */ /* 0x001fe200078e0233 */
[----:B------:R0:W-:Y:S04]  /*5450*/  STS.U8 [R18+UR6+-0x1], R29 ;  /* 0xffffff1d12007988 */ /* 0x0001e80008000006 */
[----:B------:R0:W-:Y:S04]  /*5460*/  STS.U8 [R15+UR6+-0x1], R28 ;  /* 0xffffff1c0f007988 */ /* 0x0001e80008000006 */
[----:B------:R0:W-:Y:S01]  /*5470*/  STS.U8 [R14+UR6+-0x1], R27 ;  /* 0xffffff1b0e007988 */ /* 0x0001e20008000006 */
[----:B-1----:R-:W-:-:S03]  /*5480*/  IMAD.IADD R23, R0, 0x1, R23 ;  /* 0x0000000100177824 */ /* 0x002fc600078e0217 */
[----:B------:R0:W-:Y:S04]  /*5490*/  STS.U8 [R11+UR6+-0x1], R34 ;  /* 0xffffff220b007988 */ /* 0x0001e80008000006 */
        /* <DEDUP_REMOVED lines=10> */
[----:B------:R0:W-:Y:S01]  /*5540*/  STS.U8 [R23+UR6+-0x1], R30 ;  /* 0xffffff1e17007988 */ /* 0x0001e20008000006 */
[----:B------:R-:W-:Y:S05]  /*5550*/  @P0 BRA `(.L_x_298) ;  /* 0x0000000000bc0947 */ /* 0x000fea0003800000 */
[----:B------:R-:W1:Y:S02]  /*5560*/  LDCU.64 UR10, c[0x0][0x398] ;  /* 0x00007300ff0a77ac */ /* 0x000e640008000a00 */
[----:B-1----:R-:W-:-:S04]  /*5570*/  LEA R20, P0, R5, UR10, 0x3 ;  /* 0x0000000a05147c11 */ /* 0x002fc8000f8018ff */
[----:B------:R-:W-:-:S05]  /*5580*/  LEA.HI.X R21, R5, UR11, RZ, 0x3, P0 ;  /* 0x0000000b05157c11 */ /* 0x000fca00080f1cff */
[----:B------:R-:W2:Y:S01]  /*5590*/  LDG.E.64 R12, desc[UR8][R20.64] ;  /* 0x00000008140c7981 */ /* 0x000ea2000c1e1b00 */
[----:B------:R-:W-:Y:S01]  /*55a0*/  SHF.R.S32.HI R25, RZ, 0x1f, R26 ;  /* 0x0000001fff197819 */ /* 0x000fe2000001141a */
[----:B------:R-:W-:Y:S01]  /*55b0*/  IMAD.MOV.U32 R0, RZ, RZ, R43 ;  /* 0x000000ffff007224 */ /* 0x000fe200078e002b */
        /* <DEDUP_REMOVED lines=9> */
.L_x_304:
[----:B-1----:R-:W1:Y:S01]  /*5650*/  LDC.64 R12, c[0x0][0x380] ;  /* 0x0000e000ff0c7b82 */ /* 0x002e620000000a00 */
[----:B------:R-:W-:Y:S01]  /*5660*/  VIADD R25, R20, 0xffffffff ;  /* 0xffffffff14197836 */ /* 0x000fe20000000000 */
[----:B------:R-:W-:Y:S03]  /*5670*/  BSSY B2, `(.L_x_301) ;  /* 0x0000008000027945 */ /* 0x000fe60003800000 */
[----:B------:R-:W-:-:S04]  /*5680*/  IMAD R21, R25, 0x100, R5 ;  /* 0x0000010019157824 */ /* 0x000fc800078e0205 */
[----:B-1----:R-:W-:-:S07]  /*5690*/  IMAD.WIDE R12, R21, 0x4, R12 ;  /* 0x00000004150c7825 */ /* 0x002fce00078e020c */
.L_x_302:
[----:B------:R-:W-:Y:S05]  /*56a0*/  YIELD ;  /* 0x0000000000007946 */ /* 0x000fea0003800000 */
[----:B------:R1:W-:Y:S06]  /*56b0*/  MEMBAR.SC.CTA ;  /* 0x0000000000007992 */ /* 0x0003ec0000000000 */
[----:B-1----:R-:W2:Y:S02]  /*56c0*/  LDG.E.STRONG.SYS R21, desc[UR8][R12.64] ;  /* 0x000000080c157981 */ /* 0x002ea4000c1f5900 */
[----:B--2---:R-:W-:-:S13]  /*56d0*/  ISETP.NE.AND P0, PT, R21, RZ, PT ;  /* 0x000000ff1500720c */ /* 0x004fda0003f05270 */
[----:B------:R-:W-:Y:S05]  /*56e0*/  @!P0 BRA `(.L_x_302) ;  /* 0xfffffffc00ec8947 */ /* 0x000fea000383ffff */
[----:B------:R-:W-:Y:S05]  /*56f0*/  BSYNC B2 ;  /* 0x0000000000027941 */ /* 0x000fea0003800000 */
.L_x_301:
[----:B------:R-:W-:Y:S01]  /*5700*/  BSSY.RECONVERGENT B2, `(.L_x_303) ;  /* 0x0000006000027945 */ /* 0x000fe20003800200 */
[C---:B------:R-:W-:Y:S02]  /*5710*/  ISETP.GT.AND P0, PT, R21.reuse, -0x1, PT ;  /* 0xffffffff1500780c */ /* 0x040fe40003f04270 */
[----:B------:R-:W-:Y:S01]  /*5720*/  LOP3.LUT R21, R21, 0x3fffffff, RZ, 0xc0, !PT ;  /* 0x3fffffff15157812 */ /* 0x000fe200078ec0ff */
[----:B------:R-:W-:Y:S05]  /*5730*/  WARPSYNC.EXCLUSIVE R8 ;  /* 0x0000000008007348 */ /* 0x000fea0003a00000 */
[----:B------:R-:W-:-:S05]  /*5740*/  IMAD.IADD R0, R21, 0x1, R0 ;  /* 0x0000000115007824 */ /* 0x000fca00078e0200 */
[----:B------:R-:W-:-:S07]  /*5750*/  VOTE.ANY R8, PT, P0 ;  /* 0x0000000000087806 */ /* 0x000fce00000e0100 */
[----:B------:R-:W-:Y:S05]  /*5760*/  BSYNC.RECONVERGENT B2 ;  /* 0x0000000000027941 */ /* 0x000fea0003800200 */
.L_x_303:
[----:B------:R-:W-:Y:S01]  /*5770*/  ISETP.GT.U32.AND P1, PT, R20, 0x1, PT ;  /* 0x000000011400780c */ /* 0x000fe20003f24070 */
[----:B------:R-:W-:-:S12]  /*5780*/  IMAD.MOV.U32 R20, RZ, RZ, R25 ;  /* 0x000000ffff147224 */ /* 0x000fd800078e0019 */
[----:B------:R-:W-:Y:S05]  /*5790*/  @P0 BRA P1, `(.L_x_304) ;  /* 0xfffffffc00ac0947 */ /* 0x000fea000083ffff */
[----:B------:R-:W-:Y:S05]  /*57a0*/  BSYNC B0 ;  /* 0x0000000000007941 */ /* 0x000fea0003800000 */
.L_x_300:
[----:B------:R2:W3:Y:S02]  /*57b0*/  LDS.64 R12, [R7+0x5a00] ;  /* 0x005a0000070c7984 */ /* 0x0004e40000000a00 */
.L_x_299:
[----:B------:R-:W4:Y:S01]  /*57c0*/  LDC.64 R20, c[0x0][0x380] ;  /* 0x0000e000ff147b82 */ /* 0x000f220000000a00 */
[C---:B0-----:R-:W-:Y:S01]  /*57d0*/  IMAD.IADD R27, R0.reuse, 0x1, -R43 ;  /* 0x00000001001b7824 */ /* 0x041fe200078e0a2b */
[----:B------:R-:W-:Y:S01]  /*57e0*/  LOP3.LUT R25, R0, 0x80000000, RZ, 0xfc, !PT ;  /* 0x8000000000197812 */ /* 0x000fe200078efcff */
[----:B------:R-:W-:-:S03]  /*57f0*/  IMAD R29, R49, 0x100, R5 ;  /* 0x00000100311d7824 */ /* 0x000fc600078e0205 */
[----:B-1-3--:R-:W-:-:S04]  /*5800*/  IADD3 R12, P0, PT, R27, R12, RZ ;  /* 0x0000000c1b0c7210 */ /* 0x00afc80007f1e0ff */
[----:B------:R-:W-:-:S05]  /*5810*/  LEA.HI.X.SX32 R13, R27, R13, 0x1, P0 ;  /* 0x0000000d1b0d7211 */ /* 0x000fca00000f0eff */
[----:B------:R1:W-:Y:S01]  /*5820*/  STS.64 [R7+0x5a00], R12 ;  /* 0x005a000c07007388 */ /* 0x0003e20000000a00 */
[----:B----4-:R-:W-:-:S05]  /*5830*/  IMAD.WIDE R20, R29, 0x4, R20 ;  /* 0x000000041d147825 */ /* 0x010fca00078e0214 */
[----:B------:R1:W-:Y:S02]  /*5840*/  STG.E.STRONG.SYS desc[UR8][R20.64], R25 ;  /* 0x0000001914007986 */ /* 0x0003e4000c115908 */
.L_x_298:
[----:B------:R-:W-:Y:S05]  /*5850*/  BSYNC B1 ;  /* 0x0000000000017941 */ /* 0x000fea0003800000 */
.L_x_297:
[----:B------:R-:W3:Y:S01]  /*5860*/  LDC R0, c[0x0][0x3c0] ;  /* 0x0000f000ff007b82 */ /* 0x000ee20000000800 */
[----:B------:R-:W-:-:S07]  /*5870*/  VIADD R45, R45, 0x1680 ;  /* 0x000016802d2d7836 */ /* 0x000fce0000000000 */
[----:B-1----:R-:W1:Y:S01]  /*5880*/  LDC.64 R12, c[0x0][0x390] ;  /* 0x0000e400ff0c7b82 */ /* 0x002e620000000a00 */
[----:B---3--:R-:W-:Y:S02]  /*5890*/  ISETP.GE.AND P0, PT, R45, R0, PT ;  /* 0x000000002d00720c */ /* 0x008fe40003f06270 */
[----:B-1----:R-:W-:-:S04]  /*58a0*/  ISETP.EQ.U32.AND P1, PT, R12, RZ, PT ;  /* 0x000000ff0c00720c */ /* 0x002fc80003f22070 */
[----:B------:R-:W-:-:S04]  /*58b0*/  ISETP.EQ.OR.EX P0, PT, R13, RZ, !P0, P1 ;  /* 0x000000ff0d00720c */ /* 0x000fc80004702710 */
[----:B------:R-:W-:-:S13]  /*58c0*/  ISETP.GT.U32.OR P0, PT, R5, 0xff, P0 ;  /* 0x000000ff0500780c */ /* 0x000fda0000704470 */
[----:B------:R-:W-:Y:S05]  /*58d0*/  @P0 BRA `(.L_x_305) ;  /* 0x0000000000200947 */ /* 0x000fea0003800000 */
[----:B------:R-:W1:Y:S01]  /*58e0*/  LDS.64 R20, [R7+0x5a00] ;  /* 0x005a000007147984 */ /* 0x000e620000000a00 */
[C---:B------:R-:W-:Y:S02]  /*58f0*/  LEA R12, P2, R5.reuse, R12, 0x3 ;  /* 0x0000000c050c7211 */ /* 0x040fe400078418ff */
[--C-:B------:R-:W-:Y:S02]  /*5900*/  SHF.R.S32.HI R25, RZ, 0x1f, R43.reuse ;  /* 0x0000001fff197819 */ /* 0x100fe4000001142b */
[----:B------:R-:W-:Y:S02]  /*5910*/  LEA.HI.X R13, R5, R13, RZ, 0x3, P2 ;  /* 0x0000000d050d7211 */ /* 0x000fe400010f1cff */
[----:B-1----:R-:W-:Y:S02]  /*5920*/  IADD3 R20, P0, P1, R20, R26, R43 ;  /* 0x0000001a14147210 */ /* 0x002fe4000791e02b */
[----:B------:R-:W-:-:S04]  /*5930*/  SHF.R.S32.HI R26, RZ, 0x1f, R26 ;  /* 0x0000001fff1a7819 */ /* 0x000fc8000001141a */
[----:B------:R-:W-:-:S05]  /*5940*/  IADD3.X R21, PT, PT, R21, R26, R25, P0, P1 ;  /* 0x0000001a15157210 */ /* 0x000fca00007e2419 */
[----:B------:R1:W-:Y:S02]  /*5950*/  STG.E.64 desc[UR8][R12.64], R20 ;  /* 0x000000140c007986 */ /* 0x0003e4000c101b08 */
.L_x_305:
[----:B------:R-:W-:Y:S01]  /*5960*/  ISETP.GT.AND P0, PT, R45, R0, PT ;  /* 0x000000002d00720c */ /* 0x000fe20003f04270 */
[----:B------:R-:W-:Y:S05]  /*5970*/  WARPSYNC.ALL ;  /* 0x0000000000007948 */ /* 0x000fea0003800000 */
[C---:B--2---:R-:W-:Y:S01]  /*5980*/  LEA R7, R5.reuse, UR6, 0x2 ;  /* 0x0000000605077c11 */ /* 0x044fe2000f8e10ff */
[----:B------:R-:W-:Y:S04]  /*5990*/  BAR.SYNC.DEFER_BLOCKING 0x0 ;  /* 0x0000000000007b1d */ /* 0x000fe80000010000 */
[----:B------:R-:W-:-:S02]  /*59a0*/  IMAD R7, R5, -0x3, R7 ;  /* 0xfffffffd05077824 */ /* 0x000fc400078e0207 */
[----:B------:R-:W-:Y:S05]  /*59b0*/  @P0 BRA `(.L_x_306) ;  /* 0x0000000800600947 */ /* 0x000fea0003800000 */
[----:B------:R-:W2:Y:S01]  /*59c0*/  LDS.U8 R4, [R7] ;  /* 0x0000000007047984 */ /* 0x000ea20000000000 */
[----:B------:R-:W3:Y:S01]  /*59d0*/  LDCU.64 UR10, c[0x0][0x3a0] ;  /* 0x00007400ff0a77ac */ /* 0x000ee20008000a00 */
[----:B--2---:R-:W-:Y:S02]  /*59e0*/  SHF.R.U32.HI R8, RZ, UR5, R4 ;  /* 0x00000005ff087c19 */ /* 0x004fe40008011604 */
[----:B------:R-:W-:Y:S02]  /*59f0*/  LOP3.LUT R25, R4, 0x80, RZ, 0x3c, !PT ;  /* 0x0000008004197812 */ /* 0x000fe400078e3cff */
[----:B------:R-:W-:-:S04]  /*5a00*/  LOP3.LUT R8, R8, UR4, RZ, 0x30, !PT ;  /* 0x0000000408087c12 */ /* 0x000fc8000f8e30ff */
[----:B-1----:R-:W-:-:S06]  /*5a10*/  LEA R12, R8, UR6, 0x3 ;  /* 0x00000006080c7c11 */ /* 0x002fcc000f8e18ff */
[----:B------:R-:W3:Y:S02]  /*5a20*/  LDS.64 R12, [R12+0x5a00] ;  /* 0x005a00000c0c7984 */ /* 0x000ee40000000a00 */
[----:B---3--:R-:W-:-:S04]  /*5a30*/  IADD3 R20, P1, P2, R12, UR10, R5 ;  /* 0x0000000a0c147c10 */ /* 0x008fc8000fa3e005 */
[----:B------:R-:W-:-:S05]  /*5a40*/  IADD3.X R21, PT, PT, R13, UR11, RZ, P1, P2 ;  /* 0x0000000b0d157c10 */ /* 0x000fca0008fe44ff */
[----:B------:R-:W-:Y:S01]  /*5a50*/  STG.E.U8 desc[UR8][R20.64], R25 ;  /* 0x0000001914007986 */ /* 0x000fe2000c101108 */
[----:B------:R-:W-:-:S03]  /*5a60*/  NOP ;  /* 0x0000000000007918 */ /* 0x000fc60000000000 */
[----:B------:R-:W1:Y:S02]  /*5a70*/  LDS.U8 R4, [R7+0x180] ;  /* 0x0001800007047984 */ /* 0x000e640000000000 */
[----:B-1----:R-:W-:Y:S02]  /*5a80*/  SHF.R.U32.HI R8, RZ, UR5, R4 ;  /* 0x00000005ff087c19 */ /* 0x002fe40008011604 */
[----:B0-----:R-:W-:Y:S02]  /*5a90*/  LOP3.LUT R29, R4, 0x80, RZ, 0x3c, !PT ;  /* 0x00000080041d7812 */ /* 0x001fe400078e3cff */
        /* <DEDUP_REMOVED lines=128> */
[----:B0-----:R-:W-:-:S04]  /*62a0*/  SHF.R.U32.HI R4, RZ, UR5, R8 ;  /* 0x00000005ff047c19 */ /* 0x001fc80008011608 */
[----:B------:R-:W-:-:S04]  /*62b0*/  LOP3.LUT R4, R4, UR4, RZ, 0x30, !PT ;  /* 0x0000000404047c12 */ /* 0x000fc8000f8e30ff */
[----:B------:R-:W-:-:S06]  /*62c0*/  LEA R12, R4, UR6, 0x3 ;  /* 0x00000006040c7c11 */ /* 0x000fcc000f8e18ff */
[----:B------:R-:W0:Y:S02]  /*62d0*/  LDS.64 R12, [R12+0x5a00] ;  /* 0x005a00000c0c7984 */ /* 0x000e240000000a00 */
[----:B0-----:R-:W-:-:S04]  /*62e0*/  IADD3 R4, P1, P2, R12, UR10, R5 ;  /* 0x0000000a0c047c10 */ /* 0x001fc8000fa3e005 */
[----:B------:R-:W-:Y:S02]  /*62f0*/  IADD3.X R5, PT, PT, R13, UR11, RZ, P1, P2 ;  /* 0x0000000b0d057c10 */ /* 0x000fe40008fe44ff */
[----:B------:R-:W-:-:S05]  /*6300*/  LOP3.LUT R13, R8, 0x80, RZ, 0x3c, !PT ;  /* 0x00000080080d7812 */ /* 0x000fca00078e3cff */
[----:B------:R0:W-:Y:S01]  /*6310*/  STG.E.U8 desc[UR8][R4.64+0x1500], R13 ;  /* 0x0015000d04007986 */ /* 0x0001e2000c101108 */
[----:B------:R-:W-:Y:S01]  /*6320*/  NOP ;  /* 0x0000000000007918 */ /* 0x000fe20000000000 */
[----:B------:R-:W-:Y:S05]  /*6330*/  BRA `(.L_x_307) ;  /* 0x0000000c00c07947 */ /* 0x000fea0003800000 */
.L_x_306:
[----:B-1----:R-:W-:Y:S01]  /*6340*/  IMAD R13, R49, -0x1680, R0 ;  /* 0xffffe980310d7824 */ /* 0x002fe200078e0200 */
        /* <DEDUP_REMOVED lines=12> */
[----:B------:R-:W1:Y:S01]  /*6410*/  LDS.U8 R8, [R7] ;  /* 0x0000000007087984 */ /* 0x000e620000000000 */
[----:B------:R-:W2:Y:S01]  /*6420*/  LDCU.64 UR10, c[0x0][0x3a0] ;  /* 0x00007400ff0a77ac */ /* 0x000ea20008000a00 */
[----:B-1----:R-:W-:Y:S02]  /*6430*/  SHF.R.U32.HI R12, RZ, UR5, R8 ;  /* 0x00000005ff0c7c19 */ /* 0x002fe40008011608 */
[----:B------:R-:W-:Y:S02]  /*6440*/  LOP3.LUT R25, R8, 0x80, RZ, 0x3c, !PT ;  /* 0x0000008008197812 */ /* 0x000fe400078e3cff */
[----:B------:R-:W-:-:S04]  /*6450*/  LOP3.LUT R12, R12, UR4, RZ, 0x30, !PT ;  /* 0x000000040c0c7c12 */ /* 0x000fc8000f8e30ff */
[----:B------:R-:W-:-:S05]  /*6460*/  LEA R12, R12, UR6, 0x3 ;  /* 0x000000060c0c7c11 */ /* 0x000fca000f8e18ff */
[----:B------:R-:W2:Y:S02]  /*6470*/  LDS.64 R20, [R12+0x5a00] ;  /* 0x005a00000c147984 */ /* 0x000ea40000000a00 */
[----:B--2---:R-:W-:-:S04]  /*6480*/  IADD3 R20, P4, P6, R20, UR10, R5 ;  /* 0x0000000a14147c10 */ /* 0x004fc8000fe9e005 */
[----:B------:R-:W-:-:S05]  /*6490*/  IADD3.X R21, PT, PT, R21, UR11, RZ, P4, P6 ;  /* 0x0000000b15157c10 */ /* 0x000fca000a7ec4ff */
[----:B------:R1:W-:Y:S04]  /*64a0*/  STG.E.U8 desc[UR8][R20.64], R25 ;  /* 0x0000001914007986 */ /* 0x0003e8000c101108 */
.L_x_309:
[----:B------:R-:W-:Y:S05]  /*64b0*/  BSYNC.RECONVERGENT B0 ;  /* 0x0000000000007941 */ /* 0x000fea0003800200 */
.L_x_308:
[----:B------:R-:W-:Y:S01]  /*64c0*/  NOP ;  /* 0x0000000000007918 */ /* 0x000fe20000000000 */
[----:B------:R-:W-:Y:S01]  /*64d0*/  BSSY.RECONVERGENT B0, `(.L_x_310) ;  /* 0x000000e000007945 */ /* 0x000fe20003800200 */
[----:B------:R-:W-:Y:S01]  /*64e0*/  ISETP.GE.AND P4, PT, R22, R13, PT ;  /* 0x0000000d1600720c */ /* 0x000fe20003f86270 */
[----:B------:R-:W-:Y:S02]  /*64f0*/  VIADD R22, R5, 0x900 ;  /* 0x0000090005167836 */ /* 0x000fe40000000000 */
[----:B------:R-:W-:Y:S10]  /*6500*/  @P1 BRA `(.L_x_311) ;  /* 0x0000000000281947 */ /* 0x000ff40003800000 */
[----:B------:R-:W2:Y:S01]  /*6510*/  LDS.U8 R8, [R7+0x180] ;  /* 0x0001800007087984 */ /* 0x000ea20000000000 */
[----:B------:R-:W3:Y:S01]  /*6520*/  LDCU.64 UR10, c[0x0][0x3a0] ;  /* 0x00007400ff0a77ac */ /* 0x000ee20008000a00 */
[----:B--2---:R-:W-:Y:S02]  /*6530*/  SHF.R.U32.HI R12, RZ, UR5, R8 ;  /* 0x00000005ff0c7c19 */ /* 0x004fe40008011608 */
[----:B-1----:R-:W-:Y:S02]  /*6540*/  LOP3.LUT R25, R8, 0x80, RZ, 0x3c, !PT ;  /* 0x0000008008197812 */ /* 0x002fe400078e3cff */
[----:B------:R-:W-:-:S04]  /*6550*/  LOP3.LUT R12, R12, UR4, RZ, 0x30, !PT ;  /* 0x000000040c0c7c12 */ /* 0x000fc8000f8e30ff */
[----:B------:R-:W-:-:S05]  /*6560*/  LEA R12, R12, UR6, 0x3 ;  /* 0x000000060c0c7c11 */ /* 0x000fca000f8e18ff */
[----:B------:R-:W3:Y:S02]  /*6570*/  LDS.64 R20, [R12+0x5a00] ;  /* 0x005a00000c147984 */ /* 0x000ee40000000a00 */
[----:B---3--:R-:W-:-:S04]  /*6580*/  IADD3 R20, P1, P6, R20, UR10, R5 ;  /* 0x0000000a14147c10 */ /* 0x008fc8000fe3e005 */
[----:B------:R-:W-:-:S05]  /*6590*/  IADD3.X R21, PT, PT, R21, UR11, RZ, P1, P6 ;  /* 0x0000000b15157c10 */ /* 0x000fca0008fec4ff */
[----:B------:R2:W-:Y:S04]  /*65a0*/  STG.E.U8 desc[UR8][R20.64+0x180], R25 ;  /* 0x0001801914007986 */ /* 0x0005e8000c101108 */
.L_x_311:
[----:B------:R-:W-:Y:S05]  /*65b0*/  BSYNC.RECONVERGENT B0 ;  /* 0x0000000000007941 */ /* 0x000fea0003800200 */
.L_x_310:
[----:B------:R-:W-:Y:S01]  /*65c0*/  NOP ;  /* 0x0000000000007918 */ /* 0x000fe20000000000 */
[----:B------:R-:W-:Y:S01]  /*65d0*/  BSSY.RECONVERGENT B0, `(.L_x_312) ;  /* 0x000000e000007945 */ /* 0x000fe20003800200 */
[----:B------:R-:W-:Y:S01]  /*65e0*/  ISETP.GE.AND P1, PT, R22, R13, PT ;  /* 0x0000000d1600720c */ /* 0x000fe20003f26270 */
[----:B------:R-:W-:Y:S02]  /*65f0*/  VIADD R22, R5, 0xa80 ;  /* 0x00000a8005167836 */ /* 0x000fe40000000000 */
[----:B------:R-:W-:Y:S10]  /*6600*/  @P2 BRA `(.L_x_313) ;  /* 0x0000000000282947 */ /* 0x000ff40003800000 */
[----:B------:R-:W3:Y:S01]  /*6610*/  LDS.U8 R8, [R7+0x300] ;  /* 0x0003000007087984 */ /* 0x000ee20000000000 */
[----:B------:R-:W4:Y:S01]  /*6620*/  LDCU.64 UR10, c[0x0][0x3a0] ;  /* 0x00007400ff0a77ac */ /* 0x000f220008000a00 */
[----:B---3--:R-:W-:Y:S02]  /*6630*/  SHF.R.U32.HI R12, RZ, UR5, R8 ;  /* 0x00000005ff0c7c19 */ /* 0x008fe40008011608 */
[----:B-12---:R-:W-:Y:S02]  /*6640*/  LOP3.LUT R25, R8, 0x80, RZ, 0x3c, !PT ;  /* 0x0000008008197812 */ /* 0x006fe400078e3cff */
[----:B------:R-:W-:-:S04]  /*6650*/  LOP3.LUT R12, R12, UR4, RZ, 0x30, !PT ;  /* 0x000000040c0c7c12 */ /* 0x000fc8000f8e30ff */
[----:B------:R-:W-:-:S05]  /*6660*/  LEA R12, R12, UR6, 0x3 ;  /* 0x000000060c0c7c11 */ /* 0x000fca000f8e18ff */
[----:B------:R-:W4:Y:S02]  /*6670*/  LDS.64 R20, [R12+0x5a00] ;  /* 0x005a00000c147984 */ /* 0x000f240000000a00 */
[----:B----4-:R-:W-:-:S04]  /*6680*/  IADD3 R20, P2, P6, R20, UR10, R5 ;  /* 0x0000000a14147c10 */ /* 0x010fc8000fe5e005 */
[----:B------:R-:W-:-:S05]  /*6690*/  IADD3.X R21, PT, PT, R21, UR11, RZ, P2, P6 ;  /* 0x0000000b15157c10 */ /* 0x000fca00097ec4ff */
[----:B------:R3:W-:Y:S04]  /*66a0*/  STG.E.U8 desc[UR8][R20.64+0x300], R25 ;  /* 0x0003001914007986 */ /* 0x0007e8000c101108 */
.L_x_313:
[----:B------:R-:W-:Y:S05]  /*66b0*/  BSYNC.RECONVERGENT B0 ;  /* 0x0000000000007941 */ /* 0x000fea0003800200 */
.L_x_312:
[----:B------:R-:W-:Y:S01]  /*66c0*/  NOP ;  /* 0x0000000000007918 */ /* 0x000fe20000000000 */
[----:B------:R-:W-:Y:S01]  /*66d0*/  BSSY.RECONVERGENT B0, `(.L_x_314) ;  /* 0x000000e000007945 */ /* 0x000fe20003800200 */
[----:B------:R-:W-:Y:S02]  /*66e0*/  ISETP.GE.AND P2, PT, R22, R13, PT ;  /* 0x0000000d1600720c */ /* 0x000fe40003f46270 */
[----:B------:R-:W-:Y:S01]  /*66f0*/  LOP3.LUT R22, R5, 0xc00, RZ, 0xfc, !PT ;  /* 0x00000c0005167812 */ /* 0x000fe200078efcff */
[----:B------:R-:W-:Y:S10]  /*6700*/  @P3 BRA `(.L_x_315) ;  /* 0x0000000000283947 */ /* 0x000ff40003800000 */
[----:B------:R-:W4:Y:S01]  /*6710*/  LDS.U8 R8, [R7+0x480] ;  /* 0x0004800007087984 */ /* 0x000f220000000000 */
[----:B------:R-:W5:Y:S01]  /*6720*/  LDCU.64 UR10, c[0x0][0x3a0] ;  /* 0x00007400ff0a77ac */ /* 0x000f620008000a00 */
[----:B----4-:R-:W-:Y:S02]  /*6730*/  SHF.R.U32.HI R12, RZ, UR5, R8 ;  /* 0x00000005ff0c7c19 */ /* 0x010fe40008011608 */
[----:B-123--:R-:W-:Y:S02]  /*6740*/  LOP3.LUT R25, R8, 0x80, RZ, 0x3c, !PT ;  /* 0x0000008008197812 */ /* 0x00efe400078e3cff */
[----:B------:R-:W-:-:S04]  /*6750*/  LOP3.LUT R12, R12, UR4, RZ, 0x30, !PT ;  /* 0x000000040c0c7c12 */ /* 0x000fc8000f8e30ff */
[----:B------:R-:W-:-:S05]  /*6760*/  LEA R12, R12, UR6, 0x3 ;  /* 0x000000060c0c7c11 */ /* 0x000fca000f8e18ff */
[----:B------:R-:W5:Y:S02]  /*6770*/  LDS.64 R20, [R12+0x5a00] ;  /* 0x005a00000c147984 */ /* 0x000f640000000a00 */
[----:B-----5:R-:W-:-:S04]  /*6780*/  IADD3 R20, P3, P6, R20, UR10, R5 ;  /* 0x0000000a14147c10 */ /* 0x020fc8000fe7e005 */
[----:B------:R-:W-:-:S05]  /*6790*/  IADD3.X R21, PT, PT, R21, UR11, RZ, P3, P6 ;  /* 0x0000000b15157c10 */ /* 0x000fca0009fec4ff */
[----:B------:R4:W-:Y:S04]  /*67a0*/  STG.E.U8 desc[UR8][R20.64+0x480], R25 ;  /* 0x0004801914007986 */ /* 0x0009e8000c101108 */
.L_x_315:
[----:B------:R-:W-:Y:S05]  /*67b0*/  BSYNC.RECONVERGENT B0 ;  /* 0x0000000000007941 */ /* 0x000fea0003800200 */
.L_x_314:
[----:B------:R-:W-:Y:S01]  /*67c0*/  NOP ;  /* 0x0000000000007918 */ /* 0x000fe20000000000 */
[----:B------:R-:W-:Y:S01]  /*67d0*/  BSSY.RECONVERGENT B0, `(.L_x_316) ;  /* 0x000000e000007945 */ /* 0x000fe20003800200 */
[----:B------:R-:W-:Y:S01]  /*67e0*/  ISETP.GE.AND P3, PT, R22, R13, PT ;  /* 0x0000000d1600720c */ /* 0x000fe20003f66270 */
[----:B------:R-:W-:Y:S02]  /*67f0*/  VIADD R22, R5, 0xd80 ;  /* 0x00000d8005167836 */ /* 0x000fe40000000000 */
[----:B------:R-:W-:Y:S10]  /*6800*/  @P5 BRA `(.L_x_317) ;  /* 0x0000000000285947 */ /* 0x000ff40003800000 */
[----:B------:R-:W5:Y:S01]  /*6810*/  LDS.U8 R8, [R7+0x600] ;  /* 0x0006000007087984 */ /* 0x000f620000000000 */
[----:B------:R-:W0:Y:S01]  /*6820*/  LDCU.64 UR10, c[0x0][0x3a0] ;  /* 0x00007400ff0a77ac */ /* 0x000e220008000a00 */
[----:B-----5:R-:W-:Y:S02]  /*6830*/  SHF.R.U32.HI R12, RZ, UR5, R8 ;  /* 0x00000005ff0c7c19 */ /* 0x020fe40008011608 */
[----:B-1234-:R-:W-:Y:S02]  /*6840*/  LOP3.LUT R25, R8, 0x80, RZ, 0x3c, !PT ;  /* 0x0000008008197812 */ /* 0x01efe400078e3cff */
[----:B------:R-:W-:-:S04]  /*6850*/  LOP3.LUT R12, R12, UR4, RZ, 0x30, !PT ;  /* 0x000000040c0c7c12 */ /* 0x000fc8000f8e30ff */
[----:B------:R-:W-:-:S05]  /*6860*/  LEA R12, R12, UR6, 0x3 ;  /* 0x000000060c0c7c11 */ /* 0x000fca000f8e18ff */
[----:B------:R-:W0:Y:S02]  /*6870*/  LDS.64 R20, [R12+0x5a00] ;  /* 0x005a00000c147984 */ /* 0x000e240000000a00 */
[----:B0-----:R-:W-:-:S04]  /*6880*/  IADD3 R20, P5, P6, R20, UR10, R5 ;  /* 0x0000000a14147c10 */ /* 0x001fc8000febe005 */
[----:B------:R-:W-:-:S05]  /*6890*/  IADD3.X R21, PT, PT, R21, UR11, RZ, P5, P6 ;  /* 0x0000000b15157c10 */ /* 0x000fca000afec4ff */
[----:B------:R0:W-:Y:S04]  /*68a0*/  STG.E.U8 desc[UR8][R20.64+0x600], R25 ;  /* 0x0006001914007986 */ /* 0x0001e8000c101108 */
.L_x_317:
[----:B------:R-:W-:Y:S05]  /*68b0*/  BSYNC.RECONVERGENT B0 ;  /* 0x0000000000007941 */ /* 0x000fea0003800200 */
.L_x_316:
        /* <DEDUP_REMOVED lines=8> */
[----:B01234-:R-:W-:Y:S02]  /*6940*/  LOP3.LUT R25, R8, 0x80, RZ, 0x3c, !PT ;  /* 0x0000008008197812 */ /* 0x01ffe400078e3cff */
[----:B------:R-:W-:-:S04]  /*6950*/  LOP3.LUT R12, R12, UR4, RZ, 0x30, !PT ;  /* 0x000000040c0c7c12 */ /* 0x000fc8000f8e30ff */
[----:B------:R-:W-:-:S05]  /*6960*/  LEA R12, R12, UR6, 0x3 ;  /* 0x000000060c0c7c11 */ /* 0x000fca000f8e18ff */
[----:B------:R-:W0:Y:S02]  /*6970*/  LDS.64 R20, [R12+0x5a00] ;  /* 0x005a00000c147984 */ /* 0x000e240000000a00 */
[----:B0-----:R-:W-:-:S04]  /*6980*/  IADD3 R20, P4, P6, R20, UR10, R5 ;  /* 0x0000000a14147c10 */ /* 0x001fc8000fe9e005 */
[----:B------:R-:W-:-:S05]  /*6990*/  IADD3.X R21, PT, PT, R21, UR11, RZ, P4, P6 ;  /* 0x0000000b15157c10 */ /* 0x000fca000a7ec4ff */
[----:B------:R0:W-:Y:S04]  /*69a0*/  STG.E.U8 desc[UR8][R20.64+0x780], R25 ;  /* 0x0007801914007986 */ /* 0x0001e8000c101108 */
.L_x_319:
[----:B------:R-:W-:Y:S05]  /*69b0*/  BSYNC.RECONVERGENT B0 ;  /* 0x0000000000007941 */ /* 0x000fea0003800200 */
.L_x_318:
        /* <DEDUP_REMOVED lines=15> */
.L_x_321:
[----:B------:R-:W-:Y:S05]  /*6ab0*/  BSYNC.RECONVERGENT B0 ;  /* 0x0000000000007941 */ /* 0x000fea0003800200 */
.L_x_320:
        /* <DEDUP_REMOVED lines=15> */
.L_x_323:
[----:B------:R-:W-:Y:S05]  /*6bb0*/  BSYNC.RECONVERGENT B0 ;  /* 0x0000000000007941 */ /* 0x000fea0003800200 */
.L_x_322:
        /* <DEDUP_REMOVED lines=15> */
.L_x_325:
[----:B------:R-:W-:Y:S05]  /*6cb0*/  BSYNC.RECONVERGENT B0 ;  /* 0x0000000000007941 */ /* 0x000fea0003800200 */
.L_x_324:
        /* <DEDUP_REMOVED lines=15> */
.L_x_327:
[----:B------:R-:W-:Y:S05]  /*6db0*/  BSYNC.RECONVERGENT B0 ;  /* 0x0000000000007941 */ /* 0x000fea0003800200 */
.L_x_326:
[----:B------:R-:W-:Y:S01]  /*6dc0*/  NOP ;  /* 0x0000000000007918 */ /* 0x000fe20000000000 */
[----:B------:R-:W-:Y:S01]  /*6dd0*/  BSSY.RECONVERGENT B0, `(.L_x_328) ;  /* 0x000000d000007945 */ /* 0x000fe20003800200 */
[----:B------:R-:W-:-:S03]  /*6de0*/  ISETP.GE.AND P5, PT, R22, R13, PT ;  /* 0x0000000d1600720c */ /* 0x000fc60003fa6270 */
        /* <DEDUP_REMOVED lines=11> */
.L_x_329:
[----:B------:R-:W-:Y:S05]  /*6ea0*/  BSYNC.RECONVERGENT B0 ;  /* 0x0000000000007941 */ /* 0x000fea0003800200 */
.L_x_328:
[----:B------:R-:W-:Y:S01]  /*6eb0*/  NOP ;  /* 0x0000000000007918 */ /* 0x000fe20000000000 */
[----:B------:R-:W-:Y:S04]  /*6ec0*/  BSSY.RECONVERGENT B0, `(.L_x_330) ;  /* 0x000000c000007945 */ /* 0x000fe80003800200 */
[----:B------:R-:W-:Y:S05]  /*6ed0*/  @P1 BRA `(.L_x_331) ;  /* 0x0000000000281947 */ /* 0x000fea0003800000 */
[----:B------:R-:W0:Y:S01]  /*6ee0*/  LDS.U8 R8, [R7+0x1080] ;  /* 0x0010800007087984 */ /* 0x000e220000000000 */
[----:B------:R-:W5:Y:S01]  /*6ef0*/  LDCU.64 UR10, c[0x0][0x3a0] ;  /* 0x00007400ff0a77ac */ /* 0x000f620008000a00 */
[----:B0-----:R-:W-:Y:S02]  /*6f00*/  SHF.R.U32.HI R12, RZ, UR5, R8 ;  /* 0x00000005ff0c7c19 */ /* 0x001fe40008011608 */
[----:B-1234-:R-:W-:Y:S02]  /*6f10*/  LOP3.LUT R21, R8, 0x80, RZ, 0x3c, !PT ;  /* 0x0000008008157812 */ /* 0x01efe400078e3cff */
[----:B------:R-:W-:-:S04]  /*6f20*/  LOP3.LUT R12, R12, UR4, RZ, 0x30, !PT ;  /* 0x000000040c0c7c12 */ /* 0x000fc8000f8e30ff */
[----:B------:R-:W-:-:S05]  /*6f30*/  LEA R20, R12, UR6, 0x3 ;  /* 0x000000060c147c11 */ /* 0x000fca000f8e18ff */
[----:B------:R-:W5:Y:S02]  /*6f40*/  LDS.64 R12, [R20+0x5a00] ;  /* 0x005a0000140c7984 */ /* 0x000f640000000a00 */
[----:B-----5:R-:W-:-:S04]  /*6f50*/  IADD3 R12, P1, P4, R12, UR10, R5 ;  /* 0x0000000a0c0c7c10 */ /* 0x020fc8000fc3e005 */
[----:B------:R-:W-:-:S05]  /*6f60*/  IADD3.X R13, PT, PT, R13, UR11, RZ, P1, P4 ;  /* 0x0000000b0d0d7c10 */ /* 0x000fca0008fe84ff */
[----:B------:R0:W-:Y:S04]  /*6f70*/  STG.E.U8 desc[UR8][R12.64+0x1080], R21 ;  /* 0x001080150c007986 */ /* 0x0001e8000c101108 */
.L_x_331:
[----:B------:R-:W-:Y:S05]  /*6f80*/  BSYNC.RECONVERGENT B0 ;  /* 0x0000000000007941 */ /* 0x000fea0003800200 */
.L_x_330:
        /* <DEDUP_REMOVED lines=13> */
.L_x_333:
[----:B------:R-:W-:Y:S05]  /*7060*/  BSYNC.RECONVERGENT B0 ;  /* 0x0000000000007941 */ /* 0x000fea0003800200 */
.L_x_332:
        /* <DEDUP_REMOVED lines=13> */
.L_x_335:
[----:B------:R-:W-:Y:S05]  /*7140*/  BSYNC.RECONVERGENT B0 ;  /* 0x0000000000007941 */ /* 0x000fea0003800200 */
.L_x_334:
[----:B------:R-:W-:Y:S01]  /*7150*/  NOP ;  /* 0x0000000000007918 */ /* 0x000fe20000000000 */
[----:B------:R-:W-:Y:S04]  /*7160*/  BSSY.RECONVERGENT B0, `(.L_x_336) ;  /* 0x000000c000007945 */ /* 0x000fe80003800200 */
[----:B------:R-:W-:Y:S05]  /*7170*/  @P5 BRA `(.L_x_337) ;  /* 0x0000000000285947 */ /* 0x000fea0003800000 */
[----:B------:R-:W5:Y:S01]  /*7180*/  LDS.U8 R8, [R7+0x1500] ;  /* 0x0015000007087984 */ /* 0x000f620000000000 */
[----:B------:R-:W1:Y:S01]  /*7190*/  LDCU.64 UR10, c[0x0][0x3a0] ;  /* 0x00007400ff0a77ac */ /* 0x000e620008000a00 */
[----:B-----5:R-:W-:-:S04]  /*71a0*/  SHF.R.U32.HI R4, RZ, UR5, R8 ;  /* 0x00000005ff047c19 */ /* 0x020fc80008011608 */
[----:B------:R-:W-:-:S04]  /*71b0*/  LOP3.LUT R4, R4, UR4, RZ, 0x30, !PT ;  /* 0x0000000404047c12 */ /* 0x000fc8000f8e30ff */
[----:B0-----:R-:W-:-:S06]  /*71c0*/  LEA R12, R4, UR6, 0x3 ;  /* 0x00000006040c7c11 */ /* 0x001fcc000f8e18ff */
[----:B------:R-:W1:Y:S02]  /*71d0*/  LDS.64 R12, [R12+0x5a00] ;  /* 0x005a00000c0c7984 */ /* 0x000e640000000a00 */
[----:B-1----:R-:W-:-:S04]  /*71e0*/  IADD3 R4, P1, P2, R12, UR10, R5 ;  /* 0x0000000a0c047c10 */ /* 0x002fc8000fa3e005 */
[----:B------:R-:W-:Y:S02]  /*71f0*/  IADD3.X R5, PT, PT, R13, UR11, RZ, P1, P2 ;  /* 0x0000000b0d057c10 */ /* 0x000fe40008fe44ff */
[----:B------:R-:W-:-:S05]  /*7200*/  LOP3.LUT R13, R8, 0x80, RZ, 0x3c, !PT ;  /* 0x00000080080d7812 */ /* 0x000fca00078e3cff */
[----:B------:R0:W-:Y:S02]  /*7210*/  STG.E.U8 desc[UR8][R4.64+0x1500], R13 ;  /* 0x0015000d04007986 */ /* 0x0001e4000c101108 */
.L_x_337:
[----:B------:R-:W-:Y:S05]  /*7220*/  BSYNC.RECONVERGENT B0 ;  /* 0x0000000000007941 */ /* 0x000fea0003800200 */
.L_x_336:
[----:B------:R-:W-:Y:S01]  /*7230*/  NOP ;  /* 0x0000000000007918 */ /* 0x000fe20000000000 */
.L_x_307:
[----:B------:R1:W5:Y:S04]  /*7240*/  @!P0 LDG.E R8, desc[UR8][R2.64] ;  /* 0x0000000802088981 */ /* 0x000368000c1e1900 */
[----:B0-----:R0:W5:Y:S04]  /*7250*/  @!P0 LDG.E R12, desc[UR8][R2.64+0x80] ;  /* 0x00008008020c8981 */ /* 0x001168000c1e1900 */
[----:B------:R0:W5:Y:S04]  /*7260*/  @!P0 LDG.E R13, desc[UR8][R2.64+0x100] ;  /* 0x00010008020d8981 */ /* 0x000168000c1e1900 */
[----:B-1234-:R0:W5:Y:S04]  /*7270*/  @!P0 LDG.E R20, desc[UR8][R2.64+0x180] ;  /* 0x0001800802148981 */ /* 0x01e168000c1e1900 */
[----:B------:R0:W5:Y:S04]  /*7280*/  @!P0 LDG.E R21, desc[UR8][R2.64+0x200] ;  /* 0x0002000802158981 */ /* 0x000168000c1e1900 */
        /* <DEDUP_REMOVED lines=10> */
[----:B------:R-:W1:Y:S04]  /*7330*/  LDS.U8 R5, [R7] ;  /* 0x0000000007057984 */ /* 0x000e680000000000 */
[----:B------:R-:W2:Y:S04]  /*7340*/  LDS.U8 R4, [R7+0x180] ;  /* 0x0001800007047984 */ /* 0x000ea80000000000 */
[----:B------:R-:W3:Y:S04]  /*7350*/  LDS.U8 R50, [R7+0x300] ;  /* 0x0003000007327984 */ /* 0x000ee80000000000 */
[----:B------:R-:W4:Y:S04]  /*7360*/  LDS.U8 R47, [R7+0x480] ;  /* 0x00048000072f7984 */ /* 0x000f280000000000 */
[----:B------:R-:W0:Y:S04]  /*7370*/  LDS.U8 R45, [R7+0x600] ;  /* 0x00060000072d7984 */ /* 0x000e280000000000 */
        /* <DEDUP_REMOVED lines=9> */
[----:B------:R-:W0:Y:S01]  /*7410*/  LDS.U8 R44, [R7+0x1500] ;  /* 0x00150000072c7984 */ /* 0x000e220000000000 */
[----:B-1----:R-:W-:-:S02]  /*7420*/  SHF.R.U32.HI R5, RZ, UR5, R5 ;  /* 0x00000005ff057c19 */ /* 0x002fc40008011605 */
[----:B--2---:R-:W-:Y:S02]  /*7430*/  SHF.R.U32.HI R4, RZ, UR5, R4 ;  /* 0x00000005ff047c19 */ /* 0x004fe40008011604 */
[----:B---3--:R-:W-:Y:S02]  /*7440*/  SHF.R.U32.HI R50, RZ, UR5, R50 ;  /* 0x00000005ff327c19 */ /* 0x008fe40008011632 */
[----:B----4-:R-:W-:Y:S02]  /*7450*/  SHF.R.U32.HI R47, RZ, UR5, R47 ;  /* 0x00000005ff2f7c19 */ /* 0x010fe4000801162f */
[----:B0-----:R-:W-:Y:S02]  /*7460*/  SHF.R.U32.HI R45, RZ, UR5, R45 ;  /* 0x00000005ff2d7c19 */ /* 0x001fe4000801162d */
        /* <DEDUP_REMOVED lines=24> */
[----:B------:R-:W-:Y:S01]  /*75f0*/  LOP3.LUT R44, R44, UR4, RZ, 0x30, !PT ;  /* 0x000000042c2c7c12 */ /* 0x000fe2000f8e30ff */
[----:B------:R-:W-:Y:S06]  /*7600*/  @!P0 BRA `(.L_x_338) ;  /* 0x0000000000b48947 */ /* 0x000fec0003800000 */
[----:B------:R-:W-:Y:S02]  /*7610*/  IMAD R51, R49, -0x1680, R0 ;  /* 0xffffe98031337824 */ /* 0x000fe400078e0200 */
[----:B------:R-:W-:-:S03]  /*7620*/  VIADD R52, R42, 0x20 ;  /* 0x000000202a347836 */ /* 0x000fc60000000000 */
[-C--:B------:R-:W-:Y:S02]  /*7630*/  ISETP.GE.AND P4, PT, R42, R51.reuse, PT ;  /* 0x000000332a00720c */ /* 0x080fe40003f86270 */
[----:B------:R-:W-:Y:S01]  /*7640*/  ISETP.GE.AND P3, PT, R52, R51, PT ;  /* 0x000000333400720c */ /* 0x000fe20003f66270 */
[----:B------:R-:W-:-:S05]  /*7650*/  VIADD R52, R42, 0x40 ;  /* 0x000000402a347836 */ /* 0x000fca0000000000 */
[----:B------:R-:W-:Y:S01]  /*7660*/  ISETP.GE.AND P2, PT, R52, R51, PT ;  /* 0x000000333400720c */ /* 0x000fe20003f46270 */
[----:B------:R-:W-:-:S04]  /*7670*/  VIADD R52, R42, 0x60 ;  /* 0x000000602a347836 */ /* 0x000fc80000000000 */
[----:B-----5:R0:W5:Y:S01]  /*7680*/  @!P4 LDG.E R8, desc[UR8][R2.64] ;  /* 0x000000080208c981 */ /* 0x020162000c1e1900 */
[-C--:B------:R-:W-:Y:S01]  /*7690*/  ISETP.GE.AND P1, PT, R52, R51.reuse, PT ;  /* 0x000000333400720c */ /* 0x080fe20003f26270 */
[----:B------:R-:W-:Y:S02]  /*76a0*/  VIADD R52, R42, 0x80 ;  /* 0x000000802a347836 */ /* 0x000fe40000000000 */
[----:B------:R0:W5:Y:S03]  /*76b0*/  @!P3 LDG.E R12, desc[UR8][R2.64+0x80] ;  /* 0x00008008020cb981 */ /* 0x000166000c1e1900 */
[-C--:B------:R-:W-:Y:S01]  /*76c0*/  ISETP.GE.AND P6, PT, R52, R51.reuse, PT ;  /* 0x000000333400720c */ /* 0x080fe20003fc6270 */
[----:B------:R-:W-:Y:S01]  /*76d0*/  VIADD R52, R42, 0xa0 ;  /* 0x000000a02a347836 */ /* 0x000fe20000000000 */
[----:B------:R0:W5:Y:S04]  /*76e0*/  @!P2 LDG.E R13, desc[UR8][R2.64+0x100] ;  /* 0x00010008020da981 */ /* 0x000168000c1e1900 */
        /* <DEDUP_REMOVED lines=21> */
[----:B------:R-:W-:Y:S01]  /*7840*/  ISETP.GE.AND P4, PT, R52, R51, PT ;  /* 0x000000333400720c */ /* 0x000fe20003f86270 */
[C---:B------:R-:W-:Y:S01]  /*7850*/  VIADD R52, R42.reuse, 0x1a0 ;  /* 0x000001a02a347836 */ /* 0x040fe20000000000 */
[----:B------:R0:W5:Y:S01]  /*7860*/  @!P6 LDG.E R29, desc[UR8][R2.64+0x500] ;  /* 0x00050008021de981 */ /* 0x000162000c1e1900 */
[----:B------:R-:W-:-:S03]  /*7870*/  VIADD R42, R42, 0x1c0 ;  /* 0x000001c02a2a7836 */ /* 0x000fc60000000000 */
[-C--:B------:R-:W-:Y:S01]  /*7880*/  ISETP.GE.AND P3, PT, R52, R51.reuse, PT ;  /* 0x000000333400720c */ /* 0x080fe20003f66270 */
[----:B------:R0:W5:Y:S01]  /*7890*/  @!P5 LDG.E R30, desc[UR8][R2.64+0x580] ;  /* 0x00058008021ed981 */ /* 0x000162000c1e1900 */
[----:B------:R-:W-:-:S05]  /*78a0*/  ISETP.GE.AND P2, PT, R42, R51, PT ;  /* 0x000000332a00720c */ /* 0x000fca0003f46270 */
[----:B------:R0:W5:Y:S06]  /*78b0*/  @!P4 LDG.E R31, desc[UR8][R2.64+0x600] ;  /* 0x00060008021fc981 */ /* 0x00016c000c1e1900 */
[----:B------:R0:W5:Y:S04]  /*78c0*/  @!P3 LDG.E R32, desc[UR8][R2.64+0x680] ;  /* 0x000680080220b981 */ /* 0x000168000c1e1900 */
[----:B------:R0:W5:Y:S02]  /*78d0*/  @!P2 LDG.E R33, desc[UR8][R2.64+0x700] ;  /* 0x000700080221a981 */ /* 0x000164000c1e1900 */
.L_x_338:
[----:B------:R-:W1:Y:S08]  /*78e0*/  S2UR UR5, SR_CgaCtaId ;  /* 0x00000000000579c3 */ /* 0x000e700000008800 */
[----:B------:R-:W-:Y:S06]  /*78f0*/  BAR.SYNC.DEFER_BLOCKING 0x0 ;  /* 0x0000000000007b1d */ /* 0x000fec0000010000 */
[----:B------:R-:W-:-:S02]  /*7900*/  UMOV UR4, 0x400 ;  /* 0x0000040000047882 */ /* 0x000fc40000000000 */
[----:B-1----:R-:W-:-:S06]  /*7910*/  ULEA UR4, UR5, UR4, 0x18 ;  /* 0x0000000405047291 */ /* 0x002fcc000f8ec0ff */
[C---:B0-----:R-:W-:Y:S02]  /*7920*/  VIADD R2, R15.reuse, UR4 ;  /* 0x000000040f027c36 */ /* 0x041fe40008000000 */
[----:B------:R-:W-:Y:S02]  /*7930*/  VIADD R3, R18, UR4 ;  /* 0x0000000412037c36 */ /* 0x000fe40008000000 */
[----:B------:R-:W-:Y:S02]  /*7940*/  IMAD R15, R15, 0x3, R2 ;  /* 0x000000030f0f7824 */ /* 0x000fe400078e0202 */
[----:B------:R-:W-:Y:S02]  /*7950*/  VIADD R51, R14, UR4 ;  /* 0x000000040e337c36 */ /* 0x000fe40008000000 */
[----:B------:R-:W-:Y:S02]  /*7960*/  VIADD R2, R11, UR4 ;  /* 0x000000040b027c36 */ /* 0x000fe40008000000 */
[----:B------:R-:W-:-:S02]  /*7970*/  IMAD R3, R18, 0x3, R3 ;  /* 0x0000000312037824 */ /* 0x000fc400078e0203 */
[----:B------:R-:W-:Y:S02]  /*7980*/  IMAD R14, R14, 0x3, R51 ;  /* 0x000000030e0e7824 */ /* 0x000fe400078e0233 */
[----:B------:R-:W-:Y:S01]  /*7990*/  VIADD R51, R6, UR4 ;  /* 0x0000000406337c36 */ /* 0x000fe20008000000 */
[----:B-----5:R0:W-:Y:S01]  /*79a0*/  STS [R3+-0x4], R8 ;  /* 0xfffffc0803007388 */ /* 0x0201e20000000800 */
[----:B------:R-:W-:Y:S02]  /*79b0*/  IMAD R11, R11, 0x3, R2 ;  /* 0x000000030b0b7824 */ /* 0x000fe400078e0202 */
[----:B------:R-:W-:Y:S01]  /*79c0*/  VIADD R2, R53, UR4 ;  /* 0x0000000435027c36 */ /* 0x000fe20008000000 */
[----:B------:R1:W-:Y:S01]  /*79d0*/  STS [R15+-0x4], R12 ;  /* 0xfffffc0c0f007388 */ /* 0x0003e20000000800 */
[----:B------:R-:W-:-:S03]  /*79e0*/  VIADD R18, R10, UR4 ;  /* 0x000000040a127c36 */ /* 0x000fc60008000000 */
[----:B------:R2:W-:Y:S01]  /*79f0*/  STS [R14+-0x4], R13 ;  /* 0xfffffc0d0e007388 */ /* 0x0005e20000000800 */
[----:B------:R-:W-:Y:S02]  /*7a00*/  IMAD R10, R10, 0x3, R18 ;  /* 0x000000030a0a7824 */ /* 0x000fe400078e0212 */
[----:B0-----:R-:W-:Y:S01]  /*7a10*/  IMAD R3, R6, 0x3, R51 ;  /* 0x0000000306037824 */ /* 0x001fe200078e0233 */
[----:B------:R2:W-:Y:S01]  /*7a20*/  STS [R11+-0x4], R20 ;  /* 0xfffffc140b007388 */ /* 0x0005e20000000800 */
[----:B------:R-:W-:Y:S02]  /*7a30*/  IMAD R6, R53, 0x3, R2 ;  /* 0x0000000335067824 */ /* 0x000fe400078e0202 */
[----:B------:R-:W-:Y:S01]  /*7a40*/  VIADD R2, R17, UR4 ;  /* 0x0000000411027c36 */ /* 0x000fe20008000000 */
[----:B------:R2:W-:Y:S01]  /*7a50*/  STS [R10+-0x4], R21 ;  /* 0xfffffc150a007388 */ /* 0x0005e20000000800 */
[----:B------:R-:W-:Y:S02]  /*7a60*/  VIADD R8, R19, UR4 ;  /* 0x0000000413087c36 */ /* 0x000fe40008000000 */
[----:B------:R-:W-:Y:S01]  /*7a70*/  IMAD R17, R17, 0x3, R2 ;  /* 0x0000000311117824 */ /* 0x000fe200078e0202 */
[----:B------:R2:W-:Y:S01]  /*7a80*/  STS [R3+-0x4], R22 ;  /* 0xfffffc1603007388 */ /* 0x0005e20000000800 */
[----:B------:R-:W-:-:S02]  /*7a90*/  IMAD R8, R19, 0x3, R8 ;  /* 0x0000000313087824 */ /* 0x000fc400078e0208 */
[----:B------:R-:W-:Y:S01]  /*7aa0*/  VIADD R18, R24, UR4 ;  /* 0x0000000418127c36 */ /* 0x000fe20008000000 */
[----:B------:R-:W0:Y:S01]  /*7ab0*/  S2R R2, SR_TID.X ;  /* 0x0000000000027919 */ /* 0x000e220000002100 */
[----:B------:R-:W-:Y:S02]  /*7ac0*/  VIADD R19, R16, UR4 ;  /* 0x0000000410137c36 */ /* 0x000fe40008000000 */
[C---:B-1----:R-:W-:Y:S01]  /*7ad0*/  VIADD R12, R9.reuse, UR4 ;  /* 0x00000004090c7c36 */ /* 0x042fe20008000000 */
[----:B------:R2:W-:Y:S01]  /*7ae0*/  STS [R6+-0x4], R25 ;  /* 0xfffffc1906007388 */ /* 0x0005e20000000800 */
[----:B------:R-:W-:Y:S02]  /*7af0*/  IMAD R15, R24, 0x3, R18 ;  /* 0x00000003180f7824 */ /* 0x000fe400078e0212 */
[----:B------:R-:W-:Y:S02]  /*7b00*/  IMAD R16, R16, 0x3, R19 ;  /* 0x0000000310107824 */ /* 0x000fe400078e0213 */
[----:B------:R-:W-:Y:S01]  /*7b10*/  VIADD R19, R46, UR4 ;  /* 0x000000042e137c36 */ /* 0x000fe20008000000 */
[----:B------:R2:W-:Y:S01]  /*7b20*/  STS [R15+-0x4], R26 ;  /* 0xfffffc1a0f007388 */ /* 0x0005e20000000800 */
[----:B------:R-:W-:-:S02]  /*7b30*/  IMAD R9, R9, 0x3, R12 ;  /* 0x0000000309097824 */ /* 0x000fc400078e020c */
[----:B------:R-:W-:Y:S01]  /*7b40*/  VIADD R51, R48, UR4 ;  /* 0x0000000430337c36 */ /* 0x000fe20008000000 */
[----:B------:R2:W-:Y:S01]  /*7b50*/  STS [R8+-0x4], R27 ;  /* 0xfffffc1b08007388 */ /* 0x0005e20000000800 */
[C---:B------:R-:W-:Y:S02]  /*7b60*/  VIADD R12, R23.reuse, UR4 ;  /* 0x00000004170c7c36 */ /* 0x040fe40008000000 */
[----:B------:R-:W-:Y:S01]  /*7b70*/  IMAD R46, R46, 0x3, R19 ;  /* 0x000000032e2e7824 */ /* 0x000fe200078e0213 */
[----:B------:R2:W-:Y:S01]  /*7b80*/  STS [R17+-0x4], R28 ;  /* 0xfffffc1c11007388 */ /* 0x0005e20000000800 */
[----:B------:R-:W-:Y:S02]  /*7b90*/  IMAD R19, R48, 0x3, R51 ;  /* 0x0000000330137824 */ /* 0x000fe400078e0233 */
[----:B------:R-:W-:Y:S01]  /*7ba0*/  IMAD R12, R23, 0x3, R12 ;  /* 0x00000003170c7824 */ /* 0x000fe200078e020c */
[----:B------:R2:W-:Y:S04]  /*7bb0*/  STS [R16+-0x4], R29 ;  /* 0xfffffc1d10007388 */ /* 0x0005e80000000800 */
[----:B------:R2:W-:Y:S04]  /*7bc0*/  STS [R9+-0x4], R30 ;  /* 0xfffffc1e09007388 */ /* 0x0005e80000000800 */
[----:B------:R2:W-:Y:S04]  /*7bd0*/  STS [R46+-0x4], R31 ;  /* 0xfffffc1f2e007388 */ /* 0x0005e80000000800 */
[----:B------:R2:W-:Y:S04]  /*7be0*/  STS [R19+-0x4], R32 ;  /* 0xfffffc2013007388 */ /* 0x0005e80000000800 */
[----:B------:R2:W-:Y:S01]  /*7bf0*/  STS [R12+-0x4], R33 ;  /* 0xfffffc210c007388 */ /* 0x0005e20000000800 */
[----:B------:R-:W-:Y:S06]  /*7c00*/  BAR.SYNC.DEFER_BLOCKING 0x0 ;  /* 0x0000000000007b1d */ /* 0x000fec0000010000 */
[----:B0-----:R-:W-:Y:S05]  /*7c10*/  @P0 BRA `(.L_x_339) ;  /* 0x0000000800280947 */ /* 0x001fea0003800000 */
[----:B------:R-:W-:Y:S01]  /*7c20*/  LEA R5, R5, UR4, 0x3 ;  /* 0x0000000405057c11 */ /* 0x000fe2000f8e18ff */
[----:B------:R-:W-:Y:S01]  /*7c30*/  IMAD R7, R2, 0x3, R7 ;  /* 0x0000000302077824 */ /* 0x000fe200078e0207 */
[----:B------:R-:W0:Y:S01]  /*7c40*/  LDCU.64 UR6, c[0x0][0x3b0] ;  /* 0x00007600ff0677ac */ /* 0x000e220008000a00 */
[----:B------:R-:W-:Y:S02]  /*7c50*/  LEA R50, R50, UR4, 0x3 ;  /* 0x0000000432327c11 */ /* 0x000fe4000f8e18ff */
[----:B--2---:R-:W1:Y:S01]  /*7c60*/  LDS.64 R8, [R5+0x5a00] ;  /* 0x005a000005087984 */ /* 0x004e620000000a00 */
[----:B------:R-:W-:Y:S02]  /*7c70*/  LEA R47, R47, UR4, 0x3 ;  /* 0x000000042f2f7c11 */ /* 0x000fe4000f8e18ff */
[----:B------:R-:W-:Y:S01]  /*7c80*/  LEA R45, R45, UR4, 0x3 ;  /* 0x000000042d2d7c11 */ /* 0x000fe2000f8e18ff */
[----:B------:R-:W2:Y:S01]  /*7c90*/  LDS R3, [R7] ;  /* 0x0000000007037984 */ /* 0x000ea20000000800 */
[----:B------:R-:W-:-:S02]  /*7ca0*/  LEA R34, R34, UR4, 0x3 ;  /* 0x0000000422227c11 */ /* 0x000fc4000f8e18ff */
[----:B------:R-:W-:Y:S02]  /*7cb0*/  LEA R35, R35, UR4, 0x3 ;  /* 0x0000000423237c11 */ /* 0x000fe4000f8e18ff */
[----:B------:R-:W-:Y:S02]  /*7cc0*/  LEA R36, R36, UR4, 0x3 ;  /* 0x0000000424247c11 */ /* 0x000fe4000f8e18ff */
[----:B------:R-:W-:Y:S02]  /*7cd0*/  LEA R37, R37, UR4, 0x3 ;  /* 0x0000000425257c11 */ /* 0x000fe4000f8e18ff */
[----:B------:R-:W-:Y:S02]  /*7ce0*/  LEA R38, R38, UR4, 0x3 ;  /* 0x0000000426267c11 */ /* 0x000fe4000f8e18ff */
[----:B------:R-:W-:Y:S02]  /*7cf0*/  LEA R39, R39, UR4, 0x3 ;  /* 0x0000000427277c11 */ /* 0x000fe4000f8e18ff */
[----:B------:R-:W-:-:S02]  /*7d00*/  LEA R40, R40, UR4, 0x3 ;  /* 0x0000000428287c11 */ /* 0x000fc4000f8e18ff */
[----:B------:R-:W-:Y:S02]  /*7d10*/  LEA R41, R41, UR4, 0x3 ;  /* 0x0000000429297c11 */ /* 0x000fe4000f8e18ff */
[----:B------:R-:W-:Y:S02]  /*7d20*/  LEA R43, R43, UR4, 0x3 ;  /* 0x000000042b2b7c11 */ /* 0x000fe4000f8e18ff */
[----:B-1----:R-:W-:-:S05]  /*7d30*/  IADD3 R0, P0, PT, R8, R2, RZ ;  /* 0x0000000208007210 */ /* 0x002fca0007f1e0ff */
[----:B------:R-:W-:Y:S01]  /*7d40*/  IMAD.X R9, RZ, RZ, R9, P0 ;  /* 0x000000ffff097224 */ /* 0x000fe200000e0609 */
[----:B0-----:R-:W-:-:S04]  /*7d50*/  LEA R8, P0, R0, UR6, 0x2 ;  /* 0x0000000600087c11 */ /* 0x001fc8000f8010ff */
[----:B------:R-:W-:Y:S02]  /*7d60*/  LEA.HI.X R9, R0, UR7, R9, 0x2, P0 ;  /* 0x0000000700097c11 */ /* 0x000fe400080f1409 */
[----:B------:R-:W-:-:S03]  /*7d70*/  LEA R0, R4, UR4, 0x3 ;  /* 0x0000000404007c11 */ /* 0x000fc6000f8e18ff */
[----:B--2---:R-:W-:Y:S01]  /*7d80*/  STG.E desc[UR8][R8.64], R3 ;  /* 0x0000000308007986 */ /* 0x004fe2000c101908 */
[----:B------:R-:W-:-:S03]  /*7d90*/  NOP ;  /* 0x0000000000007918 */ /* 0x000fc60000000000 */
[----:B------:R-:W0:Y:S04]  /*7da0*/  LDS.64 R4, [R0+0x5a00] ;  /* 0x005a000000047984 */ /* 0x000e280000000a00 */
[----:B------:R-:W1:Y:S01]  /*7db0*/  LDS R13, [R7+0x600] ;  /* 0x00060000070d7984 */ /* 0x000e620000000800 */
[----:B0-----:R-:W-:-:S05]  /*7dc0*/  IADD3 R4, P0, PT, R4, R2, RZ ;  /* 0x0000000204047210 */ /* 0x001fca0007f1e0ff */
[----:B------:R-:W-:Y:S01]  /*7dd0*/  IMAD.X R5, RZ, RZ, R5, P0 ;  /* 0x000000ffff057224 */ /* 0x000fe200000e0605 */
[----:B------:R-:W-:-:S04]  /*7de0*/  LEA R10, P0, R4, UR6, 0x2 ;  /* 0x00000006040a7c11 */ /* 0x000fc8000f8010ff */
[----:B------:R-:W-:-:S05]  /*7df0*/  LEA.HI.X R11, R4, UR7, R5, 0x2, P0 ;  /* 0x00000007040b7c11 */ /* 0x000fca00080f1405 */
[----:B-1----:R-:W-:Y:S01]  /*7e00*/  STG.E desc[UR8][R10.64+0x600], R13 ;  /* 0x0006000d0a007986 */ /* 0x002fe2000c101908 */
        /* <DEDUP_REMOVED lines=91> */
[----:B0-----:R-:W-:Y:S02]  /*83c0*/  IADD3 R0, P0, PT, R4, R2, RZ ;  /* 0x0000000204007210 */ /* 0x001fe40007f1e0ff */
[----:B------:R-:W-:-:S03]  /*83d0*/  LEA R4, R44, UR4, 0x3 ;  /* 0x000000042c047c11 */ /* 0x000fc6000f8e18ff */
        /* <DEDUP_REMOVED lines=12> */
[----:B------:R-:W-:Y:S01]  /*84a0*/  NOP ;  /* 0x0000000000007918 */ /* 0x000fe20000000000 */
[----:B------:R-:W-:Y:S05]  /*84b0*/  EXIT ;  /* 0x000000000000794d */ /* 0x000fea0003800000 */
.L_x_339:
[----:B------:R-:W-:Y:S01]  /*84c0*/  IMAD R49, R49, -0x1680, R0 ;  /* 0xffffe98031317824 */ /* 0x000fe200078e0200 */
[----:B------:R-:W-:Y:S01]  /*84d0*/  BSSY.RECONVERGENT B0, `(.L_x_340) ;  /* 0x000001a000007945 */ /* 0x000fe20003800200 */
[C---:B--2---:R-:W-:Y:S01]  /*84e0*/  VIADD R6, R2.reuse, 0x300 ;  /* 0x0000030002067836 */ /* 0x044fe20000000000 */
[----:B------:R-:W-:Y:S01]  /*84f0*/  LEA R5, R5, UR4, 0x3 ;  /* 0x0000000405057c11 */ /* 0x000fe2000f8e18ff */
[C---:B------:R-:W-:Y:S01]  /*8500*/  VIADD R0, R2.reuse, 0x180 ;  /* 0x0000018002007836 */ /* 0x040fe20000000000 */
[CC--:B------:R-:W-:Y:S01]  /*8510*/  ISETP.GE.AND P3, PT, R2.reuse, R49.reuse, PT ;  /* 0x000000310200720c */ /* 0x0c0fe20003f66270 */
[----:B------:R-:W-:Y:S01]  /*8520*/  VIADD R8, R2, 0x480 ;  /* 0x0000048002087836 */ /* 0x000fe20000000000 */
[-C--:B------:R-:W-:Y:S01]  /*8530*/  ISETP.GE.AND P1, PT, R6, R49.reuse, PT ;  /* 0x000000310600720c */ /* 0x080fe20003f26270 */
[----:B------:R-:W-:Y:S01]  /*8540*/  VIADD R6, R2, 0x780 ;  /* 0x0000078002067836 */ /* 0x000fe20000000000 */
[-C--:B------:R-:W-:Y:S01]  /*8550*/  ISETP.GE.AND P2, PT, R0, R49.reuse, PT ;  /* 0x000000310000720c */ /* 0x080fe20003f46270 */
[----:B------:R-:W-:Y:S01]  /*8560*/  VIADD R0, R2, 0x600 ;  /* 0x0000060002007836 */ /* 0x000fe20000000000 */
[-C--:B------:R-:W-:Y:S01]  /*8570*/  ISETP.GE.AND P0, PT, R8, R49.reuse, PT ;  /* 0x000000310800720c */ /* 0x080fe20003f06270 */
[----:B------:R-:W-:Y:S01]  /*8580*/  VIADD R8, R2, 0x900 ;  /* 0x0000090002087836 */ /* 0x000fe20000000000 */
[-C--:B------:R-:W-:Y:S01]  /*8590*/  ISETP.GE.AND P5, PT, R6, R49.reuse, PT ;  /* 0x000000310600720c */ /* 0x080fe20003fa6270 */
[----:B------:R-:W-:Y:S01]  /*85a0*/  VIADD R6, R2, 0xa80 ;  /* 0x00000a8002067836 */ /* 0x000fe20000000000 */
[----:B------:R-:W-:-:S02]  /*85b0*/  ISETP.GE.AND P6, PT, R0, R49, PT ;  /* 0x000000310000720c */ /* 0x000fc40003fc6270 */
[----:B------:R-:W-:Y:S01]  /*85c0*/  ISETP.GE.AND P4, PT, R8, R49, PT ;  /* 0x000000310800720c */ /* 0x000fe20003f86270 */
[----:B------:R-:W-:-:S12]  /*85d0*/  @P3 BRA `(.L_x_341) ;  /* 0x0000000000243947 */ /* 0x000fd80003800000 */
[----:B------:R-:W0:Y:S01]  /*85e0*/  LDS.64 R8, [R5+0x5a00] ;  /* 0x005a000005087984 */ /* 0x000e220000000a00 */
[----:B------:R-:W-:Y:S01]  /*85f0*/  IMAD R3, R2, 0x3, R7 ;  /* 0x0000000302037824 */ /* 0x000fe200078e0207 */
[----:B------:R-:W1:Y:S05]  /*8600*/  LDCU.64 UR6, c[0x0][0x3b0] ;  /* 0x00007600ff0677ac */ /* 0x000e6a0008000a00 */
[----:B------:R-:W2:Y:S01]  /*8610*/  LDS R3, [R3] ;  /* 0x0000000003037984 */ /* 0x000ea20000000800 */
[----:B0-----:R-:W-:-:S05]  /*8620*/  IADD3 R0, P3, PT, R8, R2, RZ ;  /* 0x0000000208007210 */ /* 0x001fca0007f7e0ff */
[----:B------:R-:W-:Y:S01]  /*8630*/  IMAD.X R9, RZ, RZ, R9, P3 ;  /* 0x000000ffff097224 */ /* 0x000fe200018e0609 */
[----:B-1----:R-:W-:-:S04]  /*8640*/  LEA R8, P3, R0, UR6, 0x2 ;  /* 0x0000000600087c11 */ /* 0x002fc8000f8610ff */
[----:B------:R-:W-:-:S05]  /*8650*/  LEA.HI.X R9, R0, UR7, R9, 0x2, P3 ;  /* 0x0000000700097c11 */ /* 0x000fca00098f1409 */
[----:B--2---:R0:W-:Y:S04]  /*8660*/  STG.E desc[UR8][R8.64], R3 ;  /* 0x0000000308007986 */ /* 0x0041e8000c101908 */
.L_x_341:
[----:B------:R-:W-:Y:S05]  /*8670*/  BSYNC.RECONVERGENT B0 ;  /* 0x0000000000007941 */ /* 0x000fea0003800200 */
.L_x_340:
[----:B------:R-:W-:Y:S01]  /*8680*/  NOP ;  /* 0x0000000000007918 */ /* 0x000fe20000000000 */
[----:B------:R-:W-:Y:S01]  /*8690*/  BSSY.RECONVERGENT B0, `(.L_x_342) ;  /* 0x000000e000007945 */ /* 0x000fe20003800200 */
[----:B------:R-:W-:Y:S02]  /*86a0*/  ISETP.GE.AND P3, PT, R6, R49, PT ;  /* 0x000000310600720c */ /* 0x000fe40003f66270 */
[----:B------:R-:W-:Y:S02]  /*86b0*/  LEA R6, R4, UR4, 0x3 ;  /* 0x0000000404067c11 */ /* 0x000fe4000f8e18ff */
[----:B0-----:R-:W-:Y:S01]  /*86c0*/  LOP3.LUT R8, R2, 0xc00, RZ, 0xfc, !PT ;  /* 0x00000c0002087812 */ /* 0x001fe200078efcff */
[----:B------:R-:W-:Y:S08]  /*86d0*/  @P2 BRA `(.L_x_343) ;  /* 0x0000000000242947 */ /* 0x000ff00003800000 */
[----:B------:R-:W0:Y:S01]  /*86e0*/  LDS.64 R4, [R6+0x5a00] ;  /* 0x005a000006047984 */ /* 0x000e220000000a00 */
[----:B------:R-:W-:Y:S01]  /*86f0*/  IMAD R3, R2, 0x3, R7 ;  /* 0x0000000302037824 */ /* 0x000fe200078e0207 */
[----:B------:R-:W1:Y:S05]  /*8700*/  LDCU.64 UR6, c[0x0][0x3b0] ;  /* 0x00007600ff0677ac */ /* 0x000e6a0008000a00 */
[----:B------:R-:W2:Y:S01]  /*8710*/  LDS R3, [R3+0x600] ;  /* 0x0006000003037984 */ /* 0x000ea20000000800 */
[----:B0-----:R-:W-:-:S05]  /*8720*/  IADD3 R0, P2, PT, R4, R2, RZ ;  /* 0x0000000204007210 */ /* 0x001fca0007f5e0ff */
[----:B------:R-:W-:Y:S01]  /*8730*/  IMAD.X R5, RZ, RZ, R5, P2 ;  /* 0x000000ffff057224 */ /* 0x000fe200010e0605 */
[----:B-1----:R-:W-:-:S04]  /*8740*/  LEA R4, P2, R0, UR6, 0x2 ;  /* 0x0000000600047c11 */ /* 0x002fc8000f8410ff */
[----:B------:R-:W-:-:S05]  /*8750*/  LEA.HI.X R5, R0, UR7, R5, 0x2, P2 ;  /* 0x0000000700057c11 */ /* 0x000fca00090f1405 */
[----:B--2---:R0:W-:Y:S04]  /*8760*/  STG.E desc[UR8][R4.64+0x600], R3 ;  /* 0x0006000304007986 */ /* 0x0041e8000c101908 */
.L_x_343:
[----:B------:R-:W-:Y:S05]  /*8770*/  BSYNC.RECONVERGENT B0 ;  /* 0x0000000000007941 */ /* 0x000fea0003800200 */
.L_x_342:
[----:B------:R-:W-:Y:S01]  /*8780*/  NOP ;  /* 0x0000000000007918 */ /* 0x000fe20000000000 */
[----:B------:R-:W-:Y:S01]  /*8790*/  BSSY.RECONVERGENT B0, `(.L_x_344) ;  /* 0x000000e000007945 */ /* 0x000fe20003800200 */
[----:B------:R-:W-:Y:S01]  /*87a0*/  ISETP.GE.AND P2, PT, R8, R49, PT ;  /* 0x000000310800720c */ /* 0x000fe20003f46270 */
[----:B------:R-:W-:Y:S01]  /*87b0*/  VIADD R6, R2, 0xd80 ;  /* 0x00000d8002067836 */ /* 0x000fe20000000000 */
[----:B------:R-:W-:Y:S01]  /*87c0*/  LEA R50, R50, UR4, 0x3 ;  /* 0x0000000432327c11 */ /* 0x000fe2000f8e18ff */
[----:B------:R-:W-:Y:S10]  /*87d0*/  @P1 BRA `(.L_x_345) ;  /* 0x0000000000241947 */ /* 0x000ff40003800000 */
[----:B0-----:R-:W0:Y:S01]  /*87e0*/  LDS.64 R4, [R50+0x5a00] ;  /* 0x005a000032047984 */ /* 0x001e220000000a00 */
        /* <DEDUP_REMOVED lines=8> */
.L_x_345:
[----:B------:R-:W-:Y:S05]  /*8870*/  BSYNC.RECONVERGENT B0 ;  /* 0x0000000000007941 */ /* 0x000fea0003800200 */
.L_x_344:
[----:B------:R-:W-:Y:S01]  /*8880*/  NOP ;  /* 0x0000000000007918 */ /* 0x000fe20000000000 */
[----:B------:R-:W-:Y:S01]  /*8890*/  BSSY.RECONVERGENT B0, `(.L_x_346) ;  /* 0x000000e000007945 */ /* 0x000fe20003800200 */
[----:B------:R-:W-:Y:S01]  /*88a0*/  ISETP.GE.AND P1, PT, R6, R49, PT ;  /* 0x000000310600720c */ /* 0x000fe20003f26270 */
[----:B------:R-:W-:Y:S01]  /*88b0*/  VIADD R6, R2, 0xf00 ;  /* 0x00000f0002067836 */ /* 0x000fe20000000000 */
[----:B------:R-:W-:Y:S01]  /*88c0*/  LEA R47, R47, UR4, 0x3 ;  /* 0x000000042f2f7c11 */ /* 0x000fe2000f8e18ff */
[----:B------:R-:W-:Y:S10]  /*88d0*/  @P0 BRA `(.L_x_347) ;  /* 0x0000000000240947 */ /* 0x000ff40003800000 */
[----:B01----:R-:W0:Y:S01]  /*88e0*/  LDS.64 R4, [R47+0x5a00] ;  /* 0x005a00002f047984 */ /* 0x003e220000000a00 */
        /* <DEDUP_REMOVED lines=8> */
.L_x_347:
[----:B------:R-:W-:Y:S05]  /*8970*/  BSYNC.RECONVERGENT B0 ;  /* 0x0000000000007941 */ /* 0x000fea0003800200 */
.L_x_346:
[----:B------:R-:W-:Y:S01]  /*8980*/  NOP ;  /* 0x0000000000007918 */ /* 0x000fe20000000000 */
[----:B------:R-:W-:Y:S01]  /*8990*/  BSSY.RECONVERGENT B0, `(.L_x_348) ;  /* 0x000000e000007945 */ /* 0x000fe20003800200 */
[----:B------:R-:W-:Y:S01]  /*89a0*/  ISETP.GE.AND P0, PT, R6, R49, PT ;  /* 0x000000310600720c */ /* 0x000fe20003f06270 */
[----:B------:R-:W-:Y:S01]  /*89b0*/  VIADD R6, R2, 0x1080 ;  /* 0x0000108002067836 */ /* 0x000fe20000000000 */
[----:B------:R-:W-:Y:S01]  /*89c0*/  LEA R45, R45, UR4, 0x3 ;  /* 0x000000042d2d7c11 */ /* 0x000fe2000f8e18ff */
[----:B------:R-:W-:Y:S10]  /*89d0*/  @P6 BRA `(.L_x_349) ;  /* 0x0000000000246947 */ /* 0x000ff40003800000 */
[----:B012---:R-:W0:Y:S01]  /*89e0*/  LDS.64 R4, [R45+0x5a00] ;  /* 0x005a00002d047984 */ /* 0x007e220000000a00 */
        /* <DEDUP_REMOVED lines=8> */
.L_x_349:
[----:B------:R-:W-:Y:S05]  /*8a70*/  BSYNC.RECONVERGENT B0 ;  /* 0x0000000000007941 */ /* 0x000fea0003800200 */
.L_x_348:
[----:B------:R-:W-:Y:S01]  /*8a80*/  NOP ;  /* 0x0000000000007918 */ /* 0x000fe20000000000 */
[----:B------:R-:W-:Y:S01]  /*8a90*/  BSSY.RECONVERGENT B0, `(.L_x_350) ;  /* 0x000000e000007945 */ /* 0x000fe20003800200 */
[----:B------:R-:W-:Y:S01]  /*8aa0*/  ISETP.GE.AND P6, PT, R6, R49, PT ;  /* 0x000000310600720c */ /* 0x000fe20003fc6270 */
[----:B------:R-:W-:Y:S01]  /*8ab0*/  VIADD R6, R2, 0x1200 ;  /* 0x0000120002067836 */ /* 0x000fe20000000000 */
[----:B------:R-:W-:Y:S01]  /*8ac0*/  LEA R34, R34, UR4, 0x3 ;  /* 0x0000000422227c11 */ /* 0x000fe2000f8e18ff */
[----:B------:R-:W-:Y:S10]  /*8ad0*/  @P5 BRA `(.L_x_351) ;  /* 0x0000000000245947 */ /* 0x000ff40003800000 */
[----:B0123--:R-:W0:Y:S01]  /*8ae0*/  LDS.64 R4, [R34+0x5a00] ;  /* 0x005a000022047984 */ /* 0x00fe220000000a00 */
        /* <DEDUP_REMOVED lines=8> */
.L_x_351:
[----:B------:R-:W-:Y:S05]  /*8b70*/  BSYNC.RECONVERGENT B0 ;  /* 0x0000000000007941 */ /* 0x000fea0003800200 */
.L_x_350:
[----:B------:R-:W-:Y:S01]  /*8b80*/  NOP ;  /* 0x0000000000007918 */ /* 0x000fe20000000000 */
[----:B------:R-:W-:Y:S01]  /*8b90*/  BSSY.RECONVERGENT B0, `(.L_x_352) ;  /* 0x000000e000007945 */ /* 0x000fe20003800200 */
[----:B------:R-:W-:Y:S01]  /*8ba0*/  ISETP.GE.AND P5, PT, R6, R49, PT ;  /* 0x000000310600720c */ /* 0x000fe20003fa6270 */
[----:B------:R-:W-:Y:S01]  /*8bb0*/  VIADD R6, R2, 0x1380 ;  /* 0x0000138002067836 */ /* 0x000fe20000000000 */
[----:B------:R-:W-:Y:S01]  /*8bc0*/  LEA R35, R35, UR4, 0x3 ;  /* 0x0000000423237c11 */ /* 0x000fe2000f8e18ff */
[----:B------:R-:W-:Y:S10]  /*8bd0*/  @P4 BRA `(.L_x_353) ;  /* 0x0000000000244947 */ /* 0x000ff40003800000 */
[----:B01234-:R-:W0:Y:S01]  /*8be0*/  LDS.64 R4, [R35+0x5a00] ;  /* 0x005a000023047984 */ /* 0x01fe220000000a00 */
        /* <DEDUP_REMOVED lines=8> */
.L_x_353:
[----:B------:R-:W-:Y:S05]  /*8c70*/  BSYNC.RECONVERGENT B0 ;  /* 0x0000000000007941 */ /* 0x000fea0003800200 */
.L_x_352:
        /* <DEDUP_REMOVED lines=15> */
.L_x_355:
[----:B------:R-:W-:Y:S05]  /*8d70*/  BSYNC.RECONVERGENT B0 ;  /* 0x0000000000007941 */ /* 0x000fea0003800200 */
.L_x_354:
[----:B------:R-:W-:Y:S01]  /*8d80*/  NOP ;  /* 0x0000000000007918 */ /* 0x000fe20000000000 */
[----:B------:R-:W-:Y:S01]  /*8d90*/  BSSY.RECONVERGENT B0, `(.L_x_356) ;  /* 0x000000d000007945 */ /* 0x000fe20003800200 */
[----:B------:R-:W-:Y:S02]  /*8da0*/  ISETP.GE.AND P3, PT, R6, R49, PT ;  /* 0x000000310600720c */ /* 0x000fe40003f66270 */
        /* <DEDUP_REMOVED lines=11> */
.L_x_357:
[----:B------:R-:W-:Y:S05]  /*8e60*/  BSYNC.RECONVERGENT B0 ;  /* 0x0000000000007941 */ /* 0x000fea0003800200 */
.L_x_356:
[----:B------:R-:W-:Y:S01]  /*8e70*/  NOP ;  /* 0x0000000000007918 */ /* 0x000fe20000000000 */
[----:B------:R-:W-:Y:S01]  /*8e80*/  BSSY.RECONVERGENT B0, `(.L_x_358) ;  /* 0x000000c000007945 */ /* 0x000fe20003800200 */
[----:B------:R-:W-:-:S03]  /*8e90*/  LEA R38, R38, UR4, 0x3 ;  /* 0x0000000426267c11 */ /* 0x000fc6000f8e18ff */
[----:B------:R-:W-:Y:S05]  /*8ea0*/  @P1 BRA `(.L_x_359) ;  /* 0x0000000000241947 */ /* 0x000fea0003800000 */
        /* <DEDUP_REMOVED lines=9> */
.L_x_359:
[----:B------:R-:W-:Y:S05]  /*8f40*/  BSYNC.RECONVERGENT B0 ;  /* 0x0000000000007941 */ /* 0x000fea0003800200 */
.L_x_358:
        /* <DEDUP_REMOVED lines=13> */
.L_x_361:
[----:B------:R-:W-:Y:S05]  /*9020*/  BSYNC.RECONVERGENT B0 ;  /* 0x0000000000007941 */ /* 0x000fea0003800200 */
.L_x_360:
        /* <DEDUP_REMOVED lines=13> */
.L_x_363:
[----:B------:R-:W-:Y:S05]  /*9100*/  BSYNC.RECONVERGENT B0 ;  /* 0x0000000000007941 */ /* 0x000fea0003800200 */
.L_x_362:
        /* <DEDUP_REMOVED lines=13> */
.L_x_365:
[----:B------:R-:W-:Y:S05]  /*91e0*/  BSYNC.RECONVERGENT B0 ;  /* 0x0000000000007941 */ /* 0x000fea0003800200 */
.L_x_364:
[----:B------:R-:W-:Y:S01]  /*91f0*/  NOP ;  /* 0x0000000000007918 */ /* 0x000fe20000000000 */
[----:B------:R-:W-:Y:S01]  /*9200*/  BSSY.RECONVERGENT B0, `(.L_x_366) ;  /* 0x000000d000007945 */ /* 0x000fe20003800200 */
[----:B------:R-:W-:Y:S02]  /*9210*/  LEA R43, R43, UR4, 0x3 ;  /* 0x000000042b2b7c11 */ /* 0x000fe4000f8e18ff */
[----:B------:R-:W-:Y:S01]  /*9220*/  LEA R44, R44, UR4, 0x3 ;  /* 0x000000042c2c7c11 */ /* 0x000fe2000f8e18ff */
[----:B------:R-:W-:Y:S06]  /*9230*/  @P4 BRA `(.L_x_367) ;  /* 0x0000000000244947 */ /* 0x000fec0003800000 */
        /* <DEDUP_REMOVED lines=9> */
.L_x_367:
[----:B------:R-:W-:Y:S05]  /*92d0*/  BSYNC.RECONVERGENT B0 ;  /* 0x0000000000007941 */ /* 0x000fea0003800200 */
.L_x_366:
[----:B------:R-:W-:Y:S01]  /*92e0*/  NOP ;  /* 0x0000000000007918 */ /* 0x000fe20000000000 */
[----:B01234-:R-:W0:Y:S01]  /*92f0*/  LDS.64 R4, [R44+0x5a00] ;  /* 0x005a00002c047984 */ /* 0x01fe220000000a00 */
[----:B------:R-:W-:Y:S01]  /*9300*/  @!P3 IMAD R7, R2, 0x3, R7 ;  /* 0x000000030207b824 */ /* 0x000fe200078e0207 */
[----:B------:R-:W1:Y:S05]  /*9310*/  @!P3 LDC.64 R8, c[0x0][0x3b0] ;  /* 0x0000ec00ff08bb82 */ /* 0x000e6a0000000a00 */
[----:B------:R-:W2:Y:S01]  /*9320*/  @!P3 LDS R7, [R7+0x5400] ;  /* 0x005400000707b984 */ /* 0x000ea20000000800 */
[----:B0-----:R-:W-:-:S05]  /*9330*/  IADD3 R0, P0, PT, R4, R2, RZ ;  /* 0x0000000204007210 */ /* 0x001fca0007f1e0ff */
[----:B------:R-:W-:Y:S01]  /*9340*/  IMAD.X R4, RZ, RZ, R5, P0 ;  /* 0x000000ffff047224 */ /* 0x000fe200000e0605 */
[----:B-1----:R-:W-:-:S04]  /*9350*/  @!P3 LEA R2, P0, R0, R8, 0x2 ;  /* 0x000000080002b211 */ /* 0x002fc800078010ff */
[----:B------:R-:W-:-:S05]  /*9360*/  @!P3 LEA.HI.X R3, R0, R9, R4, 0x2, P0 ;  /* 0x000000090003b211 */ /* 0x000fca00000f1404 */
[----:B--2---:R-:W-:Y:S01]  /*9370*/  @!P3 STG.E desc[UR8][R2.64+0x5400], R7 ;  /* 0x005400070200b986 */ /* 0x004fe2000c101908 */
[----:B------:R-:W-:Y:S01]  /*9380*/  NOP ;  /* 0x0000000000007918 */ /* 0x000fe20000000000 */
[----:B------:R-:W-:Y:S05]  /*9390*/  EXIT ;  /* 0x000000000000794d */ /* 0x000fea0003800000 */
.L_x_264:
[----:B------:R-:W-:Y:S02]  /*93a0*/  IMAD.MOV.U32 R44, RZ, RZ, R17 ;  /* 0x000000ffff2c7224 */ /* 0x000fe400078e0011 */
[----:B------:R-:W-:Y:S02]  /*93b0*/  IMAD.MOV.U32 R25, RZ, RZ, 0x1 ;  /* 0x00000001ff197424 */ /* 0x000fe400078e00ff */
[----:B------:R-:W-:Y:S02]  /*93c0*/  IMAD.MOV.U32 R46, RZ, RZ, RZ ;  /* 0x000000ffff2e7224 */ /* 0x000fe400078e00ff */
[----:B------:R-:W-:-:S07]  /*93d0*/  IMAD.MOV.U32 R23, RZ, RZ, -0x1 ;  /* 0xffffffffff177424 */ /* 0x000fce00078e00ff */
[----:B------:R-:W-:Y:S05]  /*93e0*/  WARPSYNC.COLLECTIVE R23, `(.L_x_368) ;  /* 0x0000000017087348 */ /* 0x000fea0003c00000 */
[----:B------:R0:W1:Y:S02]  /*93f0*/  SHFL.UP P0, R22, R44, R25, R46 ;  /* 0x040000192c167389 */ /* 0x000064000000002e */
[----:B01----:R-:W-:Y:S05]  /*9400*/  ENDCOLLECTIVE ;  /* 0x000000000000791b */ /* 0x003fea0003800000 */
.L_x_368:
[----:B------:R-:W-:Y:S02]  /*9410*/  IMAD.MOV.U32 R25, RZ, RZ, 0x2 ;  /* 0x00000002ff197424 */ /* 0x000fe400078e00ff */
[----:B------:R-:W-:-:S04]  /*9420*/  IMAD.MOV.U32 R18, RZ, RZ, R22 ;  /* 0x000000ffff127224 */ /* 0x000fc800078e0016 */
[----:B------:R-:W-:-:S04]  /*9430*/  @P0 IMAD.IADD R18, R17, 0x1, R18 ;  /* 0x0000000111120824 */ /* 0x000fc800078e0212 */
[----:B------:R-:W-:-:S07]  /*9440*/  IMAD.MOV.U32 R44, RZ, RZ, R18 ;  /* 0x000000ffff2c7224 */ /* 0x000fce00078e0012 */
[----:B------:R-:W-:Y:S05]  /*9450*/  WARPSYNC.COLLECTIVE R23, `(.L_x_369) ;  /* 0x0000000017087348 */ /* 0x000fea0003c00000 */
[----:B------:R0:W1:Y:S02]  /*9460*/  SHFL.UP P0, R22, R44, R25, R46 ;  /* 0x040000192c167389 */ /* 0x000064000000002e */
[----:B01----:R-:W-:Y:S05]  /*9470*/  ENDCOLLECTIVE ;  /* 0x000000000000791b */ /* 0x003fea0003800000 */
.L_x_369:
[----:B------:R-:W-:Y:S02]  /*9480*/  IMAD.MOV.U32 R25, RZ, RZ, 0x4 ;  /* 0x00000004ff197424 */ /* 0x000fe400078e00ff */
[----:B------:R-:W-:-:S04]  /*9490*/  IMAD.MOV.U32 R19, RZ, RZ, R22 ;  /* 0x000000ffff137224 */ /* 0x000fc800078e0016 */
[----:B------:R-:W-:-:S04]  /*94a0*/  @P0 IMAD.IADD R19, R18, 0x1, R19 ;  /* 0x0000000112130824 */ /* 0x000fc800078e0213 */
[----:B------:R-:W-:-:S07]  /*94b0*/  IMAD.MOV.U32 R44, RZ, RZ, R19 ;  /* 0x000000ffff2c7224 */ /* 0x000fce00078e0013 */
[----:B------:R-:W-:Y:S05]  /*94c0*/  WARPSYNC.COLLECTIVE R23, `(.L_x_370) ;  /* 0x0000000017087348 */ /* 0x000fea0003c00000 */
[----:B------:R0:W1:Y:S02]  /*94d0*/  SHFL.UP P0, R22, R44, R25, R46 ;  /* 0x040000192c167389 */ /* 0x000064000000002e */
[----:B01----:R-:W-:Y:S05]  /*94e0*/  ENDCOLLECTIVE ;  /* 0x000000000000791b */ /* 0x003fea0003800000 */
.L_x_370:
[----:B------:R-:W-:Y:S02]  /*94f0*/  IMAD.MOV.U32 R25, RZ, RZ, 0x8 ;  /* 0x00000008ff197424 */ /* 0x000fe400078e00ff */
[----:B------:R-:W-:-:S04]  /*9500*/  IMAD.MOV.U32 R20, RZ, RZ, R22 ;  /* 0x000000ffff147224 */ /* 0x000fc800078e0016 */
[----:B------:R-:W-:-:S04]  /*9510*/  @P0 IMAD.IADD R20, R19, 0x1, R20 ;  /* 0x0000000113140824 */ /* 0x000fc800078e0214 */
[----:B------:R-:W-:-:S07]  /*9520*/  IMAD.MOV.U32 R44, RZ, RZ, R20 ;  /* 0x000000ffff2c7224 */ /* 0x000fce00078e0014 */
[----:B------:R-:W-:Y:S05]  /*9530*/  WARPSYNC.COLLECTIVE R23, `(.L_x_371) ;  /* 0x0000000017087348 */ /* 0x000fea0003c00000 */
[----:B------:R0:W1:Y:S02]  /*9540*/  SHFL.UP P0, R22, R44, R25, R46 ;  /* 0x040000192c167389 */ /* 0x000064000000002e */
[----:B01----:R-:W-:Y:S05]  /*9550*/  ENDCOLLECTIVE ;  /* 0x000000000000791b */ /* 0x003fea0003800000 */
.L_x_371:
[----:B------:R-:W-:Y:S02]  /*9560*/  IMAD.MOV.U32 R25, RZ, RZ, 0x10 ;  /* 0x00000010ff197424 */ /* 0x000fe400078e00ff */
[----:B------:R-:W-:-:S04]  /*9570*/  IMAD.MOV.U32 R21, RZ, RZ, R22 ;  /* 0x000000ffff157224 */ /* 0x000fc800078e0016 */
[----:B------:R-:W-:-:S04]  /*9580*/  @P0 IMAD.IADD R21, R20, 0x1, R21 ;  /* 0x0000000114150824 */ /* 0x000fc800078e0215 */
[----:B------:R-:W-:-:S07]  /*9590*/  IMAD.MOV.U32 R44, RZ, RZ, R21 ;  /* 0x000000ffff2c7224 */ /* 0x000fce00078e0015 */
[----:B------:R-:W-:Y:S05]  /*95a0*/  WARPSYNC.COLLECTIVE R23, `(.L_x_372) ;  /* 0x0000000017087348 */ /* 0x000fea0003c00000 */
[----:B------:R0:W1:Y:S02]  /*95b0*/  SHFL.UP P0, R22, R44, R25, R46 ;  /* 0x040000192c167389 */ /* 0x000064000000002e */
[----:B01----:R-:W-:Y:S05]  /*95c0*/  ENDCOLLECTIVE ;  /* 0x000000000000791b */ /* 0x003fea0003800000 */
.L_x_372:
[----:B------:R-:W-:Y:S05]  /*95d0*/  BRA `(.L_x_373) ;  /* 0xffffff94000c7947 */ /* 0x000fea000383ffff */
.L_x_374:
        /* <DEDUP_REMOVED lines=10> */
.L_x_483:


//--------------------- .text._ZN3cub18CUB_300001_SM_10006detail10radix_sort33DeviceRadixSortExclusiveSumKernelINS1_5radix10policy_hubIciyE10Policy1000EyEEvPT0_ --------------------------
	.section	.text._ZN3cub18CUB_300001_SM_10006detail10radix_sort33DeviceRadixSortExclusiveSumKernelINS1_5radix10policy_hubIciyE10Policy1000EyEEvPT0_,"ax",@progbits
	.align	128
        .global         _ZN3cub18CUB_300001_SM_10006detail10radix_sort33DeviceRadixSortExclusiveSumKernelINS1_5radix10policy_hubIciyE10Policy1000EyEEvPT0_
        .type           _ZN3cub18CUB_300001_SM_10006detail10radix_sort33DeviceRadixSortExclusiveSumKernelINS1_5radix10policy_hubIciyE10Policy1000EyEEvPT0_,@function
        .size           _ZN3cub18CUB_300001_SM_10006detail10radix_sort33DeviceRadixSortExclusiveSumKernelINS1_5radix10policy_hubIciyE10Policy1000EyEEvPT0_,(.L_x_484 - _ZN3cub18CUB_300001_SM_10006detail10radix_sort33DeviceRadixSortExclusiveSumKernelINS1_5radix10policy_hubIciyE10Policy1000EyEEvPT0_)
        .other          _ZN3cub18CUB_300001_SM_10006detail10radix_sort33DeviceRadixSortExclusiveSumKernelINS1_5radix10policy_hubIciyE10Policy1000EyEEvPT0_,@"STO_CUDA_ENTRY STV_DEFAULT"
_ZN3cub18CUB_300001_SM_10006detail10radix_sort33DeviceRadixSortExclusiveSumKernelINS1_5radix10policy_hubIciyE10Policy1000EyEEvPT0_:
.text._ZN3cub18CUB_300001_SM_10006detail10radix_sort33DeviceRadixSortExclusiveSumKernelINS1_5radix10policy_hubIciyE10Policy1000EyEEvPT0_:
        /* <DEDUP_REMOVED lines=63> */
.L_x_387:
        /* <DEDUP_REMOVED lines=28> */
.L_x_375:
[----:B------:R-:W-:Y:S05]  /*05b0*/  WARPSYNC.ALL ;  /* 0x0000000000007948 */ /* 0x000fea0003800000 */
[----:B------:R-:W-:Y:S06]  /*05c0*/  BAR.SYNC.DEFER_BLOCKING 0x0 ;  /* 0x0000000000007b1d */ /* 0x000fec0000010000 */
[----:B------:R-:W-:Y:S05]  /*05d0*/  @P1 EXIT ;  /* 0x000000000000194d */ /* 0x000fea0003800000 */
[----:B01----:R-:W0:Y:S04]  /*05e0*/  LDS.64 R2, [R0+0x10] ;  /* 0x0000100000027984 */ /* 0x003e280000000a00 */
[----:B0-----:R-:W-:Y:S01]  /*05f0*/  STG.E.64 desc[UR4][R16.64], R2 ;  /* 0x0000000210007986 */ /* 0x001fe2000c101b04 */
[----:B------:R-:W-:Y:S05]  /*0600*/  EXIT ;  /* 0x000000000000794d */ /* 0x000fea0003800000 */
.L_x_376:
[----:B------:R-:W-:Y:S02]  /*0610*/  IMAD.MOV.U32 R24, RZ, RZ, R20 ;  /* 0x000000ffff187224 */ /* 0x000fe400078e0014 */
[----:B------:R-:W-:Y:S02]  /*0620*/  IMAD.MOV.U32 R23, RZ, RZ, 0x1 ;  /* 0x00000001ff177424 */ /* 0x000fe400078e00ff */
[----:B------:R-:W-:Y:S02]  /*0630*/  IMAD.MOV.U32 R22, RZ, RZ, RZ ;  /* 0x000000ffff167224 */ /* 0x000fe400078e00ff */
[----:B------:R-:W-:-:S07]  /*0640*/  IMAD.MOV.U32 R21, RZ, RZ, -0x1 ;  /* 0xffffffffff157424 */ /* 0x000fce00078e00ff */
[----:B------:R-:W-:Y:S05]  /*0650*/  WARPSYNC.COLLECTIVE R21, `(.L_x_377) ;  /* 0x0000000015087348 */ /* 0x000fea0003c00000 */
[----:B------:R0:W1:Y:S02]  /*0660*/  SHFL.UP P0, R25, R24, R23, R22 ;  /* 0x0400001718197389 */ /* 0x0000640000000016 */
[----:B01----:R-:W-:Y:S05]  /*0670*/  ENDCOLLECTIVE ;  /* 0x000000000000791b */ /* 0x003fea0003800000 */
.L_x_377:
[----:B------:R-:W-:Y:S02]  /*0680*/  IMAD.MOV.U32 R24, RZ, RZ, R19 ;  /* 0x000000ffff187224 */ /* 0x000fe400078e0013 */
[----:B------:R-:W-:-:S07]  /*0690*/  IMAD.MOV.U32 R27, RZ, RZ, R25 ;  /* 0x000000ffff1b7224 */ /* 0x000fce00078e0019 */
[----:B------:R-:W-:Y:S05]  /*06a0*/  WARPSYNC.COLLECTIVE R21, `(.L_x_378) ;  /* 0x0000000015087348 */ /* 0x000fea0003c00000 */
[----:B------:R0:W1:Y:S02]  /*06b0*/  SHFL.UP P0, R25, R24, R23, R22 ;  /* 0x0400001718197389 */ /* 0x0000640000000016 */
[----:B01----:R-:W-:Y:S05]  /*06c0*/  ENDCOLLECTIVE ;  /* 0x000000000000791b */ /* 0x003fea0003800000 */
.L_x_378:
        /* <DEDUP_REMOVED lines=9> */
.L_x_379:
[----:B------:R-:W-:Y:S02]  /*0760*/  IMAD.MOV.U32 R24, RZ, RZ, R26 ;  /* 0x000000ffff187224 */ /* 0x000fe400078e001a */
[----:B------:R-:W-:-:S07]  /*0770*/  IMAD.MOV.U32 R28, RZ, RZ, R25 ;  /* 0x000000ffff1c7224 */ /* 0x000fce00078e0019 */
[----:B------:R-:W-:Y:S05]  /*0780*/  WARPSYNC.COLLECTIVE R21, `(.L_x_380) ;  /* 0x0000000015087348 */ /* 0x000fea0003c00000 */
[----:B------:R0:W1:Y:S02]  /*0790*/  SHFL.UP P0, R25, R24, R23, R22 ;  /* 0x0400001718197389 */ /* 0x0000640000000016 */
[----:B01----:R-:W-:Y:S05]  /*07a0*/  ENDCOLLECTIVE ;  /* 0x000000000000791b */ /* 0x003fea0003800000 */
.L_x_380:
        /* <DEDUP_REMOVED lines=9> */
.L_x_381:
[----:B------:R-:W-:Y:S02]  /*0840*/  IMAD.MOV.U32 R24, RZ, RZ, R29 ;  /* 0x000000ffff187224 */ /* 0x000fe400078e001d */
[----:B------:R-:W-:-:S07]  /*0850*/  IMAD.MOV.U32 R27, RZ, RZ, R25 ;  /* 0x000000ffff1b7224 */ /* 0x000fce00078e0019 */
[----:B------:R-:W-:Y:S05]  /*0860*/  WARPSYNC.COLLECTIVE R21, `(.L_x_382) ;  /* 0x0000000015087348 */ /* 0x000fea0003c00000 */
[----:B------:R0:W1:Y:S02]  /*0870*/  SHFL.UP P0, R25, R24, R23, R22 ;  /* 0x0400001718197389 */ /* 0x0000640000000016 */
[----:B01----:R-:W-:Y:S05]  /*0880*/  ENDCOLLECTIVE ;  /* 0x000000000000791b */ /* 0x003fea0003800000 */
.L_x_382:
        /* <DEDUP_REMOVED lines=9> */
.L_x_383:
[----:B------:R-:W-:Y:S02]  /*0920*/  IMAD.MOV.U32 R24, RZ, RZ, R29 ;  /* 0x000000ffff187224 */ /* 0x000fe400078e001d */
[----:B------:R-:W-:-:S07]  /*0930*/  IMAD.MOV.U32 R27, RZ, RZ, R25 ;  /* 0x000000ffff1b7224 */ /* 0x000fce00078e0019 */
[----:B------:R-:W-:Y:S05]  /*0940*/  WARPSYNC.COLLECTIVE R21, `(.L_x_384) ;  /* 0x0000000015087348 */ /* 0x000fea0003c00000 */
[----:B------:R0:W1:Y:S02]  /*0950*/  SHFL.UP P0, R25, R24, R23, R22 ;  /* 0x0400001718197389 */ /* 0x0000640000000016 */
[----:B01----:R-:W-:Y:S05]  /*0960*/  ENDCOLLECTIVE ;  /* 0x000000000000791b */ /* 0x003fea0003800000 */
.L_x_384:
        /* <DEDUP_REMOVED lines=9> */
.L_x_385:
[----:B------:R-:W-:Y:S02]  /*0a00*/  IMAD.MOV.U32 R24, RZ, RZ, R26 ;  /* 0x000000ffff187224 */ /* 0x000fe400078e001a */
[----:B------:R-:W-:-:S07]  /*0a10*/  IMAD.MOV.U32 R28, RZ, RZ, R25 ;  /* 0x000000ffff1c7224 */ /* 0x000fce00078e0019 */
[----:B------:R-:W-:Y:S05]  /*0a20*/  WARPSYNC.COLLECTIVE R21, `(.L_x_386) ;  /* 0x0000000015087348 */ /* 0x000fea0003c00000 */
[----:B------:R0:W1:Y:S02]  /*0a30*/  SHFL.UP P0, R25, R24, R23, R22 ;  /* 0x0400001718197389 */ /* 0x0000640000000016 */
[----:B01----:R-:W-:Y:S05]  /*0a40*/  ENDCOLLECTIVE ;  /* 0x000000000000791b */ /* 0x003fea0003800000 */
.L_x_386:
[----:B------:R-:W-:Y:S05]  /*0a50*/  BRA `(.L_x_387) ;  /* 0xfffffff800647947 */ /* 0x000fea000383ffff */
.L_x_388:
        /* <DEDUP_REMOVED lines=10> */
.L_x_484:


//--------------------- .text._ZN3cub18CUB_300001_SM_10006detail10radix_sort30DeviceRadixSortHistogramKernelINS1_5radix10policy_hubIciyE10Policy1000ELNS0_9SortOrderE0EcyNS1_21identity_decomposer_tEEEvPT2_PKT1_SA_iiT3_ --------------------------
	.section	.text._ZN3cub18CUB_300001_SM_10006detail10radix_sort30DeviceRadixSortHistogramKernelINS1_5radix10policy_hubIciyE10Policy1000ELNS0_9SortOrderE0EcyNS1_21identity_decomposer_tEEEvPT2_PKT1_SA_iiT3_,"ax",@progbits
	.align	128
        .global         _ZN3cub18CUB_300001_SM_10006detail10radix_sort30DeviceRadixSortHistogramKernelINS1_5radix10policy_hubIciyE10Policy1000ELNS0_9SortOrderE0EcyNS1_21identity_decomposer_tEEEvPT2_PKT1_SA_iiT3_
        .type           _ZN3cub18CUB_300001_SM_10006detail10radix_sort30DeviceRadixSortHistogramKernelINS1_5radix10policy_hubIciyE10Policy1000ELNS0_9SortOrderE0EcyNS1_21identity_decomposer_tEEEvPT2_PKT1_SA_iiT3_,@function
        .size           _ZN3cub18CUB_300001_SM_10006detail10radix_sort30DeviceRadixSortHistogramKernelINS1_5radix10policy_hubIciyE10Policy1000ELNS0_9SortOrderE0EcyNS1_21identity_decomposer_tEEEvPT2_PKT1_SA_iiT3_,(.L_x_485 - _ZN3cub18CUB_300001_SM_10006detail10radix_sort30DeviceRadixSortHistogramKernelINS1_5radix10policy_hubIciyE10Policy1000ELNS0_9SortOrderE0EcyNS1_21identity_decomposer_tEEEvPT2_PKT1_SA_iiT3_)
        .other          _ZN3cub18CUB_300001_SM_10006detail10radix_sort30DeviceRadixSortHistogramKernelINS1_5radix10policy_hubIciyE10Policy1000ELNS0_9SortOrderE0EcyNS1_21identity_decomposer_tEEEvPT2_PKT1_SA_iiT3_,@"STO_CUDA_ENTRY STV_DEFAULT"
_ZN3cub18CUB_300001_SM_10006detail10radix_sort30DeviceRadixSortHistogramKernelINS1_5radix10policy_hubIciyE10Policy1000ELNS0_9SortOrderE0EcyNS1_21identity_decomposer_tEEEvPT2_PKT1_SA_iiT3_:
.text._ZN3cub18CUB_300001_SM_10006detail10radix_sort30DeviceRadixSortHistogramKernelINS1_5radix10policy_hubIciyE10Policy1000ELNS0_9SortOrderE0EcyNS1_21identity_decomposer_tEEEvPT2_PKT1_SA_iiT3_:
        /* <DEDUP_REMOVED lines=38> */
.L_x_472:
        /* <DEDUP_REMOVED lines=13> */
.L_x_392:
        /* <DEDUP_REMOVED lines=21> */
.L_x_391:
        /* <DEDUP_REMOVED lines=19> */
.L_x_394:
        /* <DEDUP_REMOVED lines=18> */
.L_x_393:
[----:B------:R-:W-:-:S13]  /*06d0*/  ISETP.GT.U32.AND P2, PT, R5, 0x7f, PT ;  /* 0x0000007f0500780c */ /* 0x000fda0003f44070 */
[----:B------:R-:W-:Y:S05]  /*06e0*/  @P2 BRA `(.L_x_390) ;  /* 0x0000000000e02947 */ /* 0x000fea0003800000 */
[----:B--23--:R-:W-:Y:S01]  /*06f0*/  IMAD.MOV.U32 R0, RZ, RZ, RZ ;  /* 0x000000ffff007224 */ /* 0x00cfe200078e00ff */
[----:B------:R-:W-:Y:S06]  /*0700*/  @!P1 BRA `(.L_x_395) ;  /* 0x0000000000589947 */ /* 0x000fec0003800000 */
[----:B------:R-:W-:-:S07]  /*0710*/  IMAD.MOV.U32 R0, RZ, RZ, RZ ;  /* 0x000000ffff007224 */ /* 0x000fce00078e00ff */
.L_x_396:
        /* <DEDUP_REMOVED lines=21> */
.L_x_395:
        /* <DEDUP_REMOVED lines=14> */
.L_x_397:
        /* <DEDUP_REMOVED lines=18> */
.L_x_390:
[----:B------:R-:W-:Y:S05]  /*0a70*/  BSYNC.RECONVERGENT B0 ;  /* 0x0000000000007941 */ /* 0x000fea0003800200 */
.L_x_389:
        /* <DEDUP_REMOVED lines=16> */
.L_x_403:
        /* <DEDUP_REMOVED lines=34> */
.L_x_399:
        /* <DEDUP_REMOVED lines=65> */
.L_x_400:
        /* <DEDUP_REMOVED lines=40> */
.L_x_402:
        /* <DEDUP_REMOVED lines=74> */
.L_x_401:
[----:B------:R-:W-:Y:S05]  /*18d0*/  BRA.U !UP0, `(.L_x_403) ;  /* 0xfffffff108a87547 */ /* 0x000fea000b83ffff */
.L_x_398:
        /* <DEDUP_REMOVED lines=13> */
.L_x_423:
        /* <DEDUP_REMOVED lines=16> */
.L_x_408:
[----:B------:R-:W-:Y:S05]  /*1ab0*/  BSYNC.RECONVERGENT B1 ;  /* 0x0000000000017941 */ /* 0x000fea0003800200 */
.L_x_407:
        /* <DEDUP_REMOVED lines=15> */
.L_x_410:
[----:B------:R-:W-:Y:S05]  /*1bb0*/  BSYNC.RECONVERGENT B1 ;  /* 0x0000000000017941 */ /* 0x000fea0003800200 */
.L_x_409:
        /* <DEDUP_REMOVED lines=8> */
.L_x_412:
[----:B------:R-:W-:Y:S05]  /*1c40*/  BSYNC.RECONVERGENT B1 ;  /* 0x0000000000017941 */ /* 0x000fea0003800200 */
.L_x_411:
[----:B------:R-:W-:Y:S04]  /*1c50*/  BSSY.RECONVERGENT B1, `(.L_x_413) ;  /* 0x0000007000017945 */ /* 0x000fe80003800200 */
[----:B------:R-:W-:Y:S05]  /*1c60*/  @!P1 BRA `(.L_x_414) ;  /* 0x0000000000149947 */ /* 0x000fea0003800000 */
[----:B012---:R-:W-:Y:S02]  /*1c70*/  IMAD R21, R4, 0x100, R5 ;  /* 0x0000010004157824 */ /* 0x007fe400078e0205 */
[----:B------:R-:W-:Y:S02]  /*1c80*/  IMAD.MOV.U32 R15, RZ, RZ, RZ ;  /* 0x000000ffff0f7224 */ /* 0x000fe400078e00ff */
[----:B------:R-:W-:-:S04]  /*1c90*/  VIADD R21, R21, 0x300 ;  /* 0x0000030015157836 */ /* 0x000fc80000000000 */
[----:B------:R-:W-:-:S05]  /*1ca0*/  IMAD.WIDE.U32 R20, R21, 0x8, R2 ;  /* 0x0000000815147825 */ /* 0x000fca00078e0002 */
[----:B------:R3:W-:Y:S02]  /*1cb0*/  REDG.E.ADD.64.STRONG.GPU desc[UR20][R20.64], R14 ;  /* 0x0000000e1400798e */ /* 0x0007e4000c12e514 */
.L_x_414:
[----:B------:R-:W-:Y:S05]  /*1cc0*/  BSYNC.RECONVERGENT B1 ;  /* 0x0000000000017941 */ /* 0x000fea0003800200 */
.L_x_413:
[----:B------:R-:W-:Y:S04]  /*1cd0*/  BSSY.RECONVERGENT B1, `(.L_x_415) ;  /* 0x0000007000017945 */ /* 0x000fe80003800200 */
[----:B------:R-:W-:Y:S05]  /*1ce0*/  @!P2 BRA `(.L_x_416) ;  /* 0x000000000014a947 */ /* 0x000fea0003800000 */
[----:B---3--:R-:W-:Y:S02]  /*1cf0*/  IMAD R15, R4, 0x100, R5 ;  /* 0x00000100040f7824 */ /* 0x008fe400078e0205 */
[----:B------:R-:W-:Y:S02]  /*1d00*/  IMAD.MOV.U32 R13, RZ, RZ, RZ ;  /* 0x000000ffff0d7224 */ /* 0x000fe400078e00ff */
[----:B------:R-:W-:-:S04]  /*1d10*/  VIADD R15, R15, 0x400 ;  /* 0x000004000f0f7836 */ /* 0x000fc80000000000 */
[----:B------:R-:W-:-:S05]  /*1d20*/  IMAD.WIDE.U32 R14, R15, 0x8, R2 ;  /* 0x000000080f0e7825 */ /* 0x000fca00078e0002 */
[----:B------:R4:W-:Y:S02]  /*1d30*/  REDG.E.ADD.64.STRONG.GPU desc[UR20][R14.64], R12 ;  /* 0x0000000c0e00798e */ /* 0x0009e4000c12e514 */
.L_x_416:
[----:B------:R-:W-:Y:S05]  /*1d40*/  BSYNC.RECONVERGENT B1 ;  /* 0x0000000000017941 */ /* 0x000fea0003800200 */
.L_x_415:
[----:B------:R-:W-:Y:S04]  /*1d50*/  BSSY.RECONVERGENT B1, `(.L_x_417) ;  /* 0x0000007000017945 */ /* 0x000fe80003800200 */
[----:B------:R-:W-:Y:S05]  /*1d60*/  @!P3 BRA `(.L_x_418) ;  /* 0x000000000014b947 */ /* 0x000fea0003800000 */
[----:B----4-:R-:W-:Y:S02]  /*1d70*/  IMAD R13, R4, 0x100, R5 ;  /* 0x00000100040d7824 */ /* 0x010fe400078e0205 */
[----:B------:R-:W-:Y:S02]  /*1d80*/  HFMA2 R7, -RZ, RZ, 0, 0 ;  /* 0x00000000ff077431 */ /* 0x000fe400000001ff */
[----:B------:R-:W-:-:S04]  /*1d90*/  VIADD R13, R13, 0x500 ;  /* 0x000005000d0d7836 */ /* 0x000fc80000000000 */
[----:B------:R-:W-:-:S05]  /*1da0*/  IMAD.WIDE.U32 R12, R13, 0x8, R2 ;  /* 0x000000080d0c7825 */ /* 0x000fca00078e0002 */
[----:B------:R4:W-:Y:S02]  /*1db0*/  REDG.E.ADD.64.STRONG.GPU desc[UR20][R12.64], R6 ;  /* 0x000000060c00798e */ /* 0x0009e4000c12e514 */
.L_x_418:
[----:B------:R-:W-:Y:S05]  /*1dc0*/  BSYNC.RECONVERGENT B1 ;  /* 0x0000000000017941 */ /* 0x000fea0003800200 */
.L_x_417:
[----:B------:R-:W-:Y:S04]  /*1dd0*/  BSSY.RECONVERGENT B1, `(.L_x_419) ;  /* 0x0000007000017945 */ /* 0x000fe80003800200 */
[----:B------:R-:W-:Y:S05]  /*1de0*/  @!P4 BRA `(.L_x_420) ;  /* 0x000000000014c947 */ /* 0x000fea0003800000 */
[----:B----4-:R-:W-:Y:S02]  /*1df0*/  IMAD R7, R4, 0x100, R5 ;  /* 0x0000010004077824 */ /* 0x010fe400078e0205 */
[----:B------:R-:W-:Y:S02]  /*1e00*/  IMAD.MOV.U32 R9, RZ, RZ, RZ ;  /* 0x000000ffff097224 */ /* 0x000fe400078e00ff */
[----:B------:R-:W-:-:S04]  /*1e10*/  VIADD R7, R7, 0x600 ;  /* 0x0000060007077836 */ /* 0x000fc80000000000 */
[----:B------:R-:W-:-:S05]  /*1e20*/  IMAD.WIDE.U32 R6, R7, 0x8, R2 ;  /* 0x0000000807067825 */ /* 0x000fca00078e0002 */
[----:B------:R4:W-:Y:S02]  /*1e30*/  REDG.E.ADD.64.STRONG.GPU desc[UR20][R6.64], R8 ;  /* 0x000000080600798e */ /* 0x0009e4000c12e514 */
.L_x_420:
[----:B------:R-:W-:Y:S05]  /*1e40*/  BSYNC.RECONVERGENT B1 ;  /* 0x0000000000017941 */ /* 0x000fea0003800200 */
.L_x_419:
[----:B------:R-:W-:Y:S04]  /*1e50*/  BSSY.RECONVERGENT B1, `(.L_x_421) ;  /* 0x0000007000017945 */ /* 0x000fe80003800200 */
[----:B------:R-:W-:Y:S05]  /*1e60*/  @!P5 BRA `(.L_x_422) ;  /* 0x000000000014d947 */ /* 0x000fea0003800000 */
[----:B----4-:R-:W-:Y:S02]  /*1e70*/  IMAD R7, R4, 0x100, R5 ;  /* 0x0000010004077824 */ /* 0x010fe400078e0205 */
[----:B------:R-:W-:Y:S02]  /*1e80*/  IMAD.MOV.U32 R11, RZ, RZ, RZ ;  /* 0x000000ffff0b7224 */ /* 0x000fe400078e00ff */
[----:B------:R-:W-:-:S04]  /*1e90*/  VIADD R7, R7, 0x700 ;  /* 0x0000070007077836 */ /* 0x000fc80000000000 */
[----:B------:R-:W-:-:S05]  /*1ea0*/  IMAD.WIDE.U32 R6, R7, 0x8, R2 ;  /* 0x0000000807067825 */ /* 0x000fca00078e0002 */
[----:B------:R4:W-:Y:S02]  /*1eb0*/  REDG.E.ADD.64.STRONG.GPU desc[UR20][R6.64], R10 ;  /* 0x0000000a0600798e */ /* 0x0009e4000c12e514 */
.L_x_422:
[----:B------:R-:W-:Y:S05]  /*1ec0*/  BSYNC.RECONVERGENT B1 ;  /* 0x0000000000017941 */ /* 0x000fea0003800200 */
.L_x_421:
[----:B------:R-:W-:-:S05]  /*1ed0*/  VIADD R4, R4, 0x8 ;  /* 0x0000000804047836 */ /* 0x000fca0000000000 */
[----:B------:R-:W-:-:S13]  /*1ee0*/  ISETP.NE.AND P0, PT, R4, UR27, PT ;  /* 0x0000001b04007c0c */ /* 0x000fda000bf05270 */
[----:B------:R-:W-:Y:S05]  /*1ef0*/  @P0 BRA `(.L_x_423) ;  /* 0xfffffff800ac0947 */ /* 0x000fea000383ffff */
[----:B------:R-:W-:-:S07]  /*1f00*/  IMAD.U32 R2, RZ, RZ, UR27 ;  /* 0x0000001bff027e24 */ /* 0x000fce000f8e00ff */
.L_x_406:
        /* <DEDUP_REMOVED lines=24> */
.L_x_427:
[----:B------:R-:W-:Y:S05]  /*2090*/  BSYNC.RECONVERGENT B1 ;  /* 0x0000000000017941 */ /* 0x000fea0003800200 */
.L_x_426:
        /* <DEDUP_REMOVED lines=9> */
.L_x_429:
[----:B------:R-:W-:Y:S05]  /*2130*/  BSYNC.RECONVERGENT B1 ;  /* 0x0000000000017941 */ /* 0x000fea0003800200 */
.L_x_428:
        /* <DEDUP_REMOVED lines=8> */
.L_x_431:
[----:B------:R-:W-:Y:S05]  /*21c0*/  BSYNC.RECONVERGENT B1 ;  /* 0x0000000000017941 */ /* 0x000fea0003800200 */
.L_x_430:
        /* <DEDUP_REMOVED lines=8> */
.L_x_433:
[----:B------:R-:W-:Y:S05]  /*2250*/  BSYNC.RECONVERGENT B1 ;  /* 0x0000000000017941 */ /* 0x000fea0003800200 */
.L_x_432:
[----:B------:R-:W-:-:S07]  /*2260*/  VIADD R2, R2, 0x4 ;  /* 0x0000000402027836 */ /* 0x000fce0000000000 */
.L_x_425:
        /* <DEDUP_REMOVED lines=18> */
.L_x_437:
[----:B------:R-:W-:Y:S05]  /*2390*/  BSYNC.RECONVERGENT B2 ;  /* 0x0000000000027941 */ /* 0x000fea0003800200 */
.L_x_436:
        /* <DEDUP_REMOVED lines=9> */
.L_x_439:
[----:B------:R-:W-:Y:S05]  /*2430*/  BSYNC.RECONVERGENT B2 ;  /* 0x0000000000027941 */ /* 0x000fea0003800200 */
.L_x_438:
[----:B------:R-:W-:-:S07]  /*2440*/  VIADD R2, R2, 0x2 ;  /* 0x0000000202027836 */ /* 0x000fce0000000000 */
.L_x_435:
        /* <DEDUP_REMOVED lines=12> */
.L_x_434:
[----:B------:R-:W-:Y:S05]  /*2510*/  BSYNC.RECONVERGENT B1 ;  /* 0x0000000000017941 */ /* 0x000fea0003800200 */
.L_x_424:
[----:B------:R-:W-:-:S13]  /*2520*/  ISETP.GT.U32.AND P0, PT, R5, 0x7f, PT ;  /* 0x0000007f0500780c */ /* 0x000fda0003f04070 */
[----:B------:R-:W-:Y:S05]  /*2530*/  @P0 BRA `(.L_x_405) ;  /* 0x0000000800900947 */ /* 0x000fea0003800000 */
[----:B------:R-:W-:Y:S01]  /*2540*/  UISETP.GE.U32.AND UP0, UPT, UR22, 0x7, UPT ;  /* 0x000000071600788c */ /* 0x000fe2000bf06070 */
[----:B-1----:R-:W-:-:S08]  /*2550*/  IMAD.MOV.U32 R2, RZ, RZ, RZ ;  /* 0x000000ffff027224 */ /* 0x002fd000078e00ff */
[----:B------:R-:W-:Y:S05]  /*2560*/  BRA.U !UP0, `(.L_x_440) ;  /* 0x0000000508187547 */ /* 0x000fea000b800000 */
[----:B------:R-:W1:Y:S01]  /*2570*/  LDC.64 R2, c[0x0][0x380] ;  /* 0x0000e000ff027b82 */ /* 0x000e620000000a00 */
[----:B------:R-:W-:-:S07]  /*2580*/  IMAD.MOV.U32 R9, RZ, RZ, RZ ;  /* 0x000000ffff097224 */ /* 0x000fce00078e00ff */
.L_x_457:
        /* <DEDUP_REMOVED lines=18> */
.L_x_442:
[----:B------:R-:W-:Y:S05]  /*26b0*/  BSYNC.RECONVERGENT B1 ;  /* 0x0000000000017941 */ /* 0x000fea0003800200 */
.L_x_441:
[----:B------:R-:W-:Y:S04]  /*26c0*/  BSSY.RECONVERGENT B1, `(.L_x_443) ;  /* 0x0000005000017945 */ /* 0x000fe80003800200 */
[----:B------:R-:W-:Y:S05]  /*26d0*/  @!P1 BRA `(.L_x_444) ;  /* 0x00000000000c9947 */ /* 0x000fea0003800000 */
[----:B-1----:R-:W-:Y:S02]  /*26e0*/  IMAD.MOV.U32 R14, RZ, RZ, R13 ;  /* 0x000000ffff0e7224 */ /* 0x002fe400078e000d */
[----:B------:R-:W-:-:S05]  /*26f0*/  IMAD.MOV.U32 R15, RZ, RZ, RZ ;  /* 0x000000ffff0f7224 */ /* 0x000fca00078e00ff */
[----:B------:R2:W-:Y:S02]  /*2700*/  REDG.E.ADD.64.STRONG.GPU desc[UR20][R6.64+0xc00], R14 ;  /* 0x000c000e0600798e */ /* 0x0005e4000c12e514 */
.L_x_444:
[----:B------:R-:W-:Y:S05]  /*2710*/  BSYNC.RECONVERGENT B1 ;  /* 0x0000000000017941 */ /* 0x000fea0003800200 */
.L_x_443:
        /* <DEDUP_REMOVED lines=12> */
.L_x_446:
[----:B------:R-:W-:Y:S05]  /*27e0*/  BSYNC.RECONVERGENT B1 ;  /* 0x0000000000017941 */ /* 0x000fea0003800200 */
.L_x_445:
[----:B------:R-:W-:Y:S04]  /*27f0*/  BSSY.RECONVERGENT B1, `(.L_x_447) ;  /* 0x0000005000017945 */ /* 0x000fe80003800200 */
[----:B------:R-:W-:Y:S05]  /*2800*/  @!P1 BRA `(.L_x_448) ;  /* 0x00000000000c9947 */ /* 0x000fea0003800000 */
[----:B012---:R-:W-:Y:S02]  /*2810*/  IMAD.MOV.U32 R14, RZ, RZ, R20 ;  /* 0x000000ffff0e7224 */ /* 0x007fe400078e0014 */
[----:B------:R-:W-:-:S05]  /*2820*/  IMAD.MOV.U32 R15, RZ, RZ, RZ ;  /* 0x000000ffff0f7224 */ /* 0x000fca00078e00ff */
[----:B------:R3:W-:Y:S02]  /*2830*/  REDG.E.ADD.64.STRONG.GPU desc[UR20][R6.64+0x1c00], R14 ;  /* 0x001c000e0600798e */ /* 0x0007e4000c12e514 */
.L_x_448:
[----:B------:R-:W-:Y:S05]  /*2840*/  BSYNC.RECONVERGENT B1 ;  /* 0x0000000000017941 */ /* 0x000fea0003800200 */
.L_x_447:
[----:B------:R-:W-:Y:S04]  /*2850*/  BSSY.RECONVERGENT B1, `(.L_x_449) ;  /* 0x0000005000017945 */ /* 0x000fe80003800200 */
[----:B------:R-:W-:Y:S05]  /*2860*/  @!P2 BRA `(.L_x_450) ;  /* 0x00000000000ca947 */ /* 0x000fea0003800000 */
[----:B0123--:R-:W-:Y:S02]  /*2870*/  IMAD.MOV.U32 R14, RZ, RZ, R21 ;  /* 0x000000ffff0e7224 */ /* 0x00ffe400078e0015 */
[----:B------:R-:W-:-:S05]  /*2880*/  IMAD.MOV.U32 R15, RZ, RZ, RZ ;  /* 0x000000ffff0f7224 */ /* 0x000fca00078e00ff */
[----:B------:R4:W-:Y:S02]  /*2890*/  REDG.E.ADD.64.STRONG.GPU desc[UR20][R6.64+0x2400], R14 ;  /* 0x0024000e0600798e */ /* 0x0009e4000c12e514 */
.L_x_450:
[----:B------:R-:W-:Y:S05]  /*28a0*/  BSYNC.RECONVERGENT B1 ;  /* 0x0000000000017941 */ /* 0x000fea0003800200 */
.L_x_449:
[----:B------:R-:W-:Y:S04]  /*28b0*/  BSSY.RECONVERGENT B1, `(.L_x_451) ;  /* 0x0000005000017945 */ /* 0x000fe80003800200 */
[----:B------:R-:W-:Y:S05]  /*28c0*/  @!P3 BRA `(.L_x_452) ;  /* 0x00000000000cb947 */ /* 0x000fea0003800000 */
[----:B01234-:R-:W-:Y:S02]  /*28d0*/  HFMA2 R15, -RZ, RZ, 0, 0 ;  /* 0x00000000ff0f7431 */ /* 0x01ffe400000001ff */
[----:B------:R-:W-:-:S05]  /*28e0*/  IMAD.MOV.U32 R14, RZ, RZ, R16 ;  /* 0x000000ffff0e7224 */ /* 0x000fca00078e0010 */
[----:B------:R0:W-:Y:S02]  /*28f0*/  REDG.E.ADD.64.STRONG.GPU desc[UR20][R6.64+0x2c00], R14 ;  /* 0x002c000e0600798e */ /* 0x0001e4000c12e514 */
.L_x_452:
[----:B------:R-:W-:Y:S05]  /*2900*/  BSYNC.RECONVERGENT B1 ;  /* 0x0000000000017941 */ /* 0x000fea0003800200 */
.L_x_451:
[----:B------:R-:W-:Y:S04]  /*2910*/  BSSY.RECONVERGENT B1, `(.L_x_453) ;  /* 0x0000004000017945 */ /* 0x000fe80003800200 */
[----:B------:R-:W-:Y:S05]  /*2920*/  @!P4 BRA `(.L_x_454) ;  /* 0x000000000008c947 */ /* 0x000fea0003800000 */
[----:B------:R-:W-:-:S05]  /*2930*/  IMAD.MOV.U32 R13, RZ, RZ, RZ ;  /* 0x000000ffff0d7224 */ /* 0x000fca00078e00ff */
[----:B------:R0:W-:Y:S02]  /*2940*/  REDG.E.ADD.64.STRONG.GPU desc[UR20][R6.64+0x3400], R12 ;  /* 0x0034000c0600798e */ /* 0x0001e4000c12e514 */
.L_x_454:
[----:B------:R-:W-:Y:S05]  /*2950*/  BSYNC.RECONVERGENT B1 ;  /* 0x0000000000017941 */ /* 0x000fea0003800200 */
.L_x_453:
[----:B------:R-:W-:Y:S04]  /*2960*/  BSSY.RECONVERGENT B1, `(.L_x_455) ;  /* 0x0000004000017945 */ /* 0x000fe80003800200 */
[----:B------:R-:W-:Y:S05]  /*2970*/  @!P5 BRA `(.L_x_456) ;  /* 0x000000000008d947 */ /* 0x000fea0003800000 */
[----:B------:R-:W-:-:S05]  /*2980*/  IMAD.MOV.U32 R11, RZ, RZ, RZ ;  /* 0x000000ffff0b7224 */ /* 0x000fca00078e00ff */
[----:B------:R0:W-:Y:S02]  /*2990*/  REDG.E.ADD.64.STRONG.GPU desc[UR20][R6.64+0x3c00], R10 ;  /* 0x003c000a0600798e */ /* 0x0001e4000c12e514 */
.L_x_456:
[----:B------:R-:W-:Y:S05]  /*29a0*/  BSYNC.RECONVERGENT B1 ;  /* 0x0000000000017941 */ /* 0x000fea0003800200 */
.L_x_455:
[----:B------:R-:W-:Y:S05]  /*29b0*/  @P0 BRA `(.L_x_457) ;  /* 0xfffffff800f40947 */ /* 0x000fea000383ffff */
[----:B------:R-:W-:-:S07]  /*29c0*/  IMAD.U32 R2, RZ, RZ, UR27 ;  /* 0x0000001bff027e24 */ /* 0x000fce000f8e00ff */
.L_x_440:
        /* <DEDUP_REMOVED lines=20> */
.L_x_460:
[----:B------:R-:W-:Y:S05]  /*2b10*/  BSYNC.RECONVERGENT B1 ;  /* 0x0000000000017941 */ /* 0x000fea0003800200 */
.L_x_459:
        /* <DEDUP_REMOVED lines=9> */
.L_x_462:
[----:B------:R-:W-:Y:S05]  /*2bb0*/  BSYNC.RECONVERGENT B1 ;  /* 0x0000000000017941 */ /* 0x000fea0003800200 */
.L_x_461:
        /* <DEDUP_REMOVED lines=8> */
.L_x_464:
[----:B------:R-:W-:Y:S05]  /*2c40*/  BSYNC.RECONVERGENT B1 ;  /* 0x0000000000017941 */ /* 0x000fea0003800200 */
.L_x_463:
        /* <DEDUP_REMOVED lines=8> */
.L_x_466:
[----:B------:R-:W-:Y:S05]  /*2cd0*/  BSYNC.RECONVERGENT B1 ;  /* 0x0000000000017941 */ /* 0x000fea0003800200 */
.L_x_465:
[----:B------:R-:W-:-:S07]  /*2ce0*/  VIADD R2, R2, 0x4 ;  /* 0x0000000402027836 */ /* 0x000fce0000000000 */
.L_x_458:
        /* <DEDUP_REMOVED lines=17> */
.L_x_469:
[----:B------:R-:W-:Y:S05]  /*2e00*/  BSYNC.RECONVERGENT B1 ;  /* 0x0000000000017941 */ /* 0x000fea0003800200 */
.L_x_468:
        /* <DEDUP_REMOVED lines=9> */
.L_x_471:
[----:B------:R-:W-:Y:S05]  /*2ea0*/  BSYNC.RECONVERGENT B1 ;  /* 0x0000000000017941 */ /* 0x000fea0003800200 */
.L_x_470:
[----:B------:R-:W-:-:S07]  /*2eb0*/  VIADD R2, R2, 0x2 ;  /* 0x0000000202027836 */ /* 0x000fce0000000000 */
.L_x_467:
        /* <DEDUP_REMOVED lines=12> */
.L_x_405:
[----:B------:R-:W-:Y:S05]  /*2f80*/  BSYNC.RECONVERGENT B0 ;  /* 0x0000000000007941 */ /* 0x000fea0003800200 */
.L_x_404:
[----:B------:R-:W-:Y:S01]  /*2f90*/  BAR.SYNC.DEFER_BLOCKING 0x0 ;  /* 0x0000000000007b1d */ /* 0x000fe20000010000 */
[----:B------:R-:W-:-:S04]  /*2fa0*/  UIADD3 UR6, UP0, UPT, UR6, 0x1, URZ ;  /* 0x0000000106067890 */ /* 0x000fc8000ff1e0ff */
[----:B------:R-:W-:Y:S02]  /*2fb0*/  UIADD3.X UR7, UPT, UPT, URZ, UR7, URZ, UP0, !UPT ;  /* 0x00000007ff077290 */ /* 0x000fe400087fe4ff */
[----:B------:R-:W-:-:S04]  /*2fc0*/  UISETP.NE.U32.AND UP0, UPT, UR6, UR11, UPT ;  /* 0x0000000b0600728c */ /* 0x000fc8000bf05070 */
[----:B------:R-:W-:-:S09]  /*2fd0*/  UISETP.NE.AND.EX UP0, UPT, UR7, UR12, UPT, UP0 ;  /* 0x0000000c0700728c */ /* 0x000fd2000bf05300 */
[----:B------:R-:W-:Y:S05]  /*2fe0*/  BRA.U UP0, `(.L_x_472) ;  /* 0xffffffd1009c7547 */ /* 0x000fea000b83ffff */
[----:B------:R-:W-:Y:S05]  /*2ff0*/  EXIT ;  /* 0x000000000000794d */ /* 0x000fea0003800000 */
.L_x_473:
        /* <DEDUP_REMOVED lines=16> */
.L_x_485:


//--------------------- .text._ZN3cub18CUB_300001_SM_10006detail10radix_sort31DeviceRadixSortSingleTileKernelINS1_5radix10policy_hubIciyE10Policy1000ELNS0_9SortOrderE0EciyNS1_21identity_decomposer_tEEEvPKT1_PSA_PKT2_PSE_T3_iiT4_ --------------------------
	.section	.text._ZN3cub18CUB_300001_SM_10006detail10radix_sort31DeviceRadixSortSingleTileKernelINS1_5radix10policy_hubIciyE10Policy1000ELNS0_9SortOrderE0EciyNS1_21identity_decomposer_tEEEvPKT1_PSA_PKT2_PSE_T3_iiT4_,"ax",@progbits
	.align	128
        .global         _ZN3cub18CUB_300001_SM_10006detail10radix_sort31DeviceRadixSortSingleTileKernelINS1_5radix10policy_hubIciyE10Policy1000ELNS0_9SortOrderE0EciyNS1_21identity_decomposer_tEEEvPKT1_PSA_PKT2_PSE_T3_iiT4_
        .type           _ZN3cub18CUB_300001_SM_10006detail10radix_sort31DeviceRadixSortSingleTileKernelINS1_5radix10policy_hubIciyE10Policy1000ELNS0_9SortOrderE0EciyNS1_21identity_decomposer_tEEEvPKT1_PSA_PKT2_PSE_T3_iiT4_,@function
        .size           _ZN3cub18CUB_300001_SM_10006detail10radix_sort31DeviceRadixSortSingleTileKernelINS1_5radix10policy_hubIciyE10Policy1000ELNS0_9SortOrderE0EciyNS1_21identity_decomposer_tEEEvPKT1_PSA_PKT2_PSE_T3_iiT4_,(.L_x_486 - _ZN3cub18CUB_300001_SM_10006detail10radix_sort31DeviceRadixSortSingleTileKernelINS1_5radix10policy_hubIciyE10Policy1000ELNS0_9SortOrderE0EciyNS1_21identity_decomposer_tEEEvPKT1_PSA_PKT2_PSE_T3_iiT4_)
        .other          _ZN3cub18CUB_300001_SM_10006detail10radix_sort31DeviceRadixSortSingleTileKernelINS1_5radix10policy_hubIciyE10Policy1000ELNS0_9SortOrderE0EciyNS1_21identity_decomposer_tEEEvPKT1_PSA_PKT2_PSE_T3_iiT4_,@"STO_CUDA_ENTRY STV_DEFAULT"
_ZN3cub18CUB_300001_SM_10006detail10radix_sort31DeviceRadixSortSingleTileKernelINS1_5radix10policy_hubIciyE10Policy1000ELNS0_9SortOrderE0EciyNS1_21identity_decomposer_tEEEvPKT1_PSA_PKT2_PSE_T3_iiT4_:
.text._ZN3cub18CUB_300001_SM_10006detail10radix_sort31DeviceRadixSortSingleTileKernelINS1_5radix10policy_hubIciyE10Policy1000ELNS0_9SortOrderE0EciyNS1_21identity_decomposer_tEEEvPKT1_PSA_PKT2_PSE_T3_iiT4_:
[----:B------:R-:W-:Y:S01]  /*0000*/  LDC R1, c[0x0][0x37c] ;  /* 0x0000df00ff017b82 */ /* 0x000fe20000000800 */
[----:B------:R-:W0:Y:S01]  /*0010*/  S2R R0, SR_TID.X ;  /* 0x0000000000007919 */ /* 0x000e220000002100 */
[----:B------:R-:W1:Y:S01]  /*0020*/  LDCU UR4, c[0x0][0x3a0] ;  /* 0x00007400ff0477ac */ /* 0x000e620008000800 */
[----:B------:R-:W2:Y:S01]  /*0030*/  LDCU.64 UR6, c[0x0][0x380] ;  /* 0x00007000ff0677ac */ /* 0x000ea20008000a00 */
[----:B------:R-:W3:Y:S01]  /*0040*/  LDCU.64 UR10, c[0x0][0x358] ;  /* 0x00006b00ff0a77ac */ /* 0x000ee20008000a00 */
[----:B0-----:R-:W-:-:S04]  /*0050*/  IMAD R9, R0, 0x13, RZ ;  /* 0x0000001300097824 */ /* 0x001fc800078e02ff */
[C---:B------:R-:W-:Y:S01]  /*0060*/  VIADD R4, R9.reuse, 0x1 ;  /* 0x0000000109047836 */ /* 0x040fe20000000000 */
[C---:B-1----:R-:W-:Y:S02]  /*0070*/  ISETP.GE.AND P1, PT, R9.reuse, UR4, PT ;  /* 0x0000000409007c0c */ /* 0x042fe4000bf26270 */
[----:B--2---:R-:W-:-:S05]  /*0080*/  IADD3 R6, P0, PT, R9, UR6, RZ ;  /* 0x0000000609067c10 */ /* 0x004fca000ff1e0ff */
[----:B------:R-:W-:Y:S01]  /*0090*/  IMAD.X R7, RZ, RZ, UR7, P0 ;  /* 0x00000007ff077e24 */ /* 0x000fe200080e06ff */
[----:B------:R-:W-:Y:S01]  /*00a0*/  ISETP.GE.AND P0, PT, R4, UR4, PT ;  /* 0x0000000404007c0c */ /* 0x000fe2000bf06270 */
[C---:B------:R-:W-:Y:S01]  /*00b0*/  VIADD R4, R9.reuse, 0x2 ;  /* 0x0000000209047836 */ /* 0x040fe20000000000 */
[----:B------:R-:W0:Y:S01]  /*00c0*/  S2UR UR5, SR_CgaCtaId ;  /* 0x00000000000579c3 */ /* 0x000e220000008800 */
[C---:B------:R-:W-:Y:S01]  /*00d0*/  VIADD R5, R9.reuse, 0x6 ;  /* 0x0000000609057836 */ /* 0x040fe20000000000 */
[----:B------:R-:W1:Y:S01]  /*00e0*/  S2R R108, SR_LANEID ;  /* 0x00000000006c7919 */ /* 0x000e620000000000 */
[C---:B------:R-:W-:Y:S01]  /*00f0*/  VIADD R29, R9.reuse, 0x9 ;  /* 0x00000009091d7836 */ /* 0x040fe20000000000 */
[----:B------:R-:W2:Y:S01]  /*0100*/  LDCU.64 UR6, c[0x0][0x3a8] ;  /* 0x00007500ff0677ac */ /* 0x000ea20008000a00 */
[----:B---3--:R-:W3:Y:S01]  /*0110*/  @!P1 LDG.E.U8 R8, desc[UR10][R6.64] ;  /* 0x0000000a06089981 */ /* 0x008ee2000c1e1100 */
[----:B------:R-:W-:Y:S01]  /*0120*/  ISETP.GE.AND P1, PT, R4, UR4, PT ;  /* 0x0000000404007c0c */ /* 0x000fe2000bf26270 */
[----:B------:R-:W-:Y:S01]  /*0130*/  VIADD R4, R9, 0x3 ;  /* 0x0000000309047836 */ /* 0x000fe20000000000 */
[----:B------:R-:W-:-:S03]  /*0140*/  P2R R47, PR, RZ, 0x1 ;  /* 0x00000001ff2f7803 */ /* 0x000fc60000000000 */
[----:B------:R-:W4:Y:S01]  /*0150*/  @!P0 LDG.E.U8 R10, desc[UR10][R6.64+0x1] ;  /* 0x0000010a060a8981 */ /* 0x000f22000c1e1100 */
[----:B------:R-:W-:Y:S02]  /*0160*/  P2R R46, PR, RZ, 0x2 ;  /* 0x00000002ff2e7803 */ /* 0x000fe40000000000 */
[----:B------:R-:W-:Y:S01]  /*0170*/  ISETP.GE.AND P0, PT, R4, UR4, PT ;  /* 0x0000000404007c0c */ /* 0x000fe2000bf06270 */
[----:B------:R-:W-:-:S03]  /*0180*/  VIADD R4, R9, 0x4 ;  /* 0x0000000409047836 */ /* 0x000fc60000000000 */
[----:B------:R-:W-:Y:S02]  /*0190*/  P2R R45, PR, RZ, 0x1 ;  /* 0x00000001ff2d7803 */ /* 0x000fe40000000000 */
[----:B------:R-:W-:Y:S01]  /*01a0*/  ISETP.GE.AND P2, PT, R4, UR4, PT ;  /* 0x0000000404007c0c */ /* 0x000fe2000bf46270 */
[----:B------:R-:W-:Y:S01]  /*01b0*/  VIADD R4, R9, 0x5 ;  /* 0x0000000509047836 */ /* 0x000fe20000000000 */
[----:B------:R-:W2:Y:S05]  /*01c0*/  @!P1 LDG.E.U8 R11, desc[UR10][R6.64+0x2] ;  /* 0x0000020a060b9981 */ /* 0x000eaa000c1e1100 */
[----:B------:R-:W2:Y:S01]  /*01d0*/  @!P0 LDG.E.U8 R33, desc[UR10][R6.64+0x3] ;  /* 0x0000030a06218981 */ /* 0x000ea2000c1e1100 */
[----:B------:R-:W-:Y:S01]  /*01e0*/  ISETP.GE.AND P0, PT, R5, UR4, PT ;  /* 0x0000000405007c0c */ /* 0x000fe2000bf06270 */
[C---:B------:R-:W-:Y:S01]  /*01f0*/  VIADD R5, R9.reuse, 0x8 ;  /* 0x0000000809057836 */ /* 0x040fe20000000000 */
[----:B------:R-:W-:Y:S01]  /*0200*/  ISETP.GE.AND P1, PT, R4, UR4, PT ;  /* 0x0000000404007c0c */ /* 0x000fe2000bf26270 */
[C---:B------:R-:W-:Y:S01]  /*0210*/  VIADD R4, R9.reuse, 0x7 ;  /* 0x0000000709047836 */ /* 0x040fe20000000000 */
[----:B------:R-:W-:Y:S01]  /*0220*/  P2R R57, PR, RZ, 0x1 ;  /* 0x00000001ff397803 */ /* 0x000fe20000000000 */
[C---:B------:R-:W-:Y:S01]  /*0230*/  VIADD R30, R9.reuse, 0xa ;  /* 0x0000000a091e7836 */ /* 0x040fe20000000000 */
[----:B------:R-:W2:Y:S01]  /*0240*/  @!P2 LDG.E.U8 R34, desc[UR10][R6.64+0x4] ;  /* 0x0000040a0622a981 */ /* 0x000ea2000c1e1100 */
[C---:B------:R-:W-:Y:S01]  /*0250*/  VIADD R31, R9.reuse, 0xb ;  /* 0x0000000b091f7836 */ /* 0x040fe20000000000 */
[----:B------:R-:W-:Y:S01]  /*0260*/  P2R R43, PR, RZ, 0x4 ;  /* 0x00000004ff2b7803 */ /* 0x000fe20000000000 */
[----:B------:R-:W-:Y:S01]  /*0270*/  VIADD R32, R9, 0xc ;  /* 0x0000000c09207836 */ /* 0x000fe20000000000 */
[----:B------:R-:W-:-:S03]  /*0280*/  P2R R56, PR, RZ, 0x2 ;  /* 0x00000002ff387803 */ /* 0x000fc60000000000 */
[----:B------:R-:W2:Y:S01]  /*0290*/  @!P0 LDG.E.U8 R36, desc[UR10][R6.64+0x6] ;  /* 0x0000060a06248981 */ /* 0x000ea2000c1e1100 */
[----:B------:R-:W-:-:S03]  /*02a0*/  ISETP.GE.AND P0, PT, R4, UR4, PT ;  /* 0x0000000404007c0c */ /* 0x000fc6000bf06270 */
[----:B------:R-:W2:Y:S01]  /*02b0*/  @!P1 LDG.E.U8 R35, desc[UR10][R6.64+0x5] ;  /* 0x0000050a06239981 */ /* 0x000ea2000c1e1100 */
[----:B------:R-:W-:-:S09]  /*02c0*/  P2R R58, PR, RZ, 0x1 ;  /* 0x00000001ff3a7803 */ /* 0x000fd20000000000 */
[----:B------:R-:W2:Y:S01]  /*02d0*/  @!P0 LDG.E.U8 R37, desc[UR10][R6.64+0x7] ;  /* 0x0000070a06258981 */ /* 0x000ea2000c1e1100 */
[----:B------:R-:W-:Y:S02]  /*02e0*/  ISETP.GE.AND P0, PT, R5, UR4, PT ;  /* 0x0000000405007c0c */ /* 0x000fe4000bf06270 */
[----:B------:R-:W0:Y:S02]  /*02f0*/  LDC.64 R4, c[0x0][0x390] ;  /* 0x0000e400ff047b82 */ /* 0x000e240000000a00 */
[----:B------:R-:W-:-:S09]  /*0300*/  P2R R59, PR, RZ, 0x1 ;  /* 0x00000001ff3b7803 */ /* 0x000fd20000000000 */
[----:B------:R-:W2:Y:S01]  /*0310*/  @!P0 LDG.E.U8 R38, desc[UR10][R6.64+0x8] ;  /* 0x0000080a06268981 */ /* 0x000ea2000c1e1100 */
[----:B------:R-:W-:-:S04]  /*0320*/  ISETP.GE.AND P0, PT, R29, UR4, PT ;  /* 0x000000041d007c0c */ /* 0x000fc8000bf06270 */
[----:B------:R-:W-:-:S09]  /*0330*/  P2R R60, PR, RZ, 0x1 ;  /* 0x00000001ff3c7803 */ /* 0x000fd20000000000 */
[----:B------:R-:W2:Y:S01]  /*0340*/  @!P0 LDG.E.U8 R39, desc[UR10][R6.64+0x9] ;  /* 0x0000090a06278981 */ /* 0x000ea2000c1e1100 */
[----:B------:R-:W-:-:S04]  /*0350*/  ISETP.GE.AND P0, PT, R30, UR4, PT ;  /* 0x000000041e007c0c */ /* 0x000fc8000bf06270 */
[----:B------:R-:W-:-:S09]  /*0360*/  P2R R61, PR, RZ, 0x1 ;  /* 0x00000001ff3d7803 */ /* 0x000fd20000000000 */
[----:B------:R-:W2:Y:S01]  /*0370*/  @!P0 LDG.E.U8 R40, desc[UR10][R6.64+0xa] ;  /* 0x00000a0a06288981 */ /* 0x000ea2000c1e1100 */
[----:B------:R-:W-:-:S04]  /*0380*/  ISETP.GE.AND P0, PT, R31, UR4, PT ;  /* 0x000000041f007c0c */ /* 0x000fc8000bf06270 */
[----:B------:R-:W-:Y:S01]  /*0390*/  P2R R62, PR, RZ, 0x1 ;  /* 0x00000001ff3e7803 */ /* 0x000fe20000000000 */
[----:B------:R-:W-:-:S08]  /*03a0*/  VIADD R30, R9, 0xd ;  /* 0x0000000d091e7836 */ /* 0x000fd00000000000 */
[----:B------:R-:W2:Y:S01]  /*03b0*/  @!P0 LDG.E.U8 R41, desc[UR10][R6.64+0xb] ;  /* 0x00000b0a06298981 */ /* 0x000ea2000c1e1100 */
[----:B------:R-:W-:Y:S01]  /*03c0*/  ISETP.GE.AND P0, PT, R32, UR4, PT ;  /* 0x0000000420007c0c */ /* 0x000fe2000bf06270 */
[C---:B------:R-:W-:Y:S01]  /*03d0*/  VIADD R31, R9.reuse, 0xe ;  /* 0x0000000e091f7836 */ /* 0x040fe20000000000 */
[----:B------:R-:W-:Y:S01]  /*03e0*/  ISETP.GE.AND P1, PT, R30, UR4, PT ;  /* 0x000000041e007c0c */ /* 0x000fe2000bf26270 */
[----:B------:R-:W-:Y:S01]  /*03f0*/  VIADD R32, R9, 0xf ;  /* 0x0000000f09207836 */ /* 0x000fe20000000000 */
[----:B------:R-:W-:Y:S02]  /*0400*/  P2R R55, PR, RZ, 0x1 ;  /* 0x00000001ff377803 */ /* 0x000fe40000000000 */
[----:B------:R-:W-:Y:S02]  /*0410*/  ISETP.GE.AND P2, PT, R31, UR4, PT ;  /* 0x000000041f007c0c */ /* 0x000fe4000bf46270 */
[----:B------:R-:W-:-:S05]  /*0420*/  ISETP.GE.AND P3, PT, R32, UR4, PT ;  /* 0x0000000420007c0c */ /* 0x000fca000bf66270 */
[----:B------:R-:W2:Y:S01]  /*0430*/  @!P0 LDG.E.U8 R42, desc[UR10][R6.64+0xc] ;  /* 0x00000c0a062a8981 */ /* 0x000ea2000c1e1100 */
[----:B------:R-:W-:Y:S01]  /*0440*/  ISETP.NE.AND P0, PT, R43, RZ, PT ;  /* 0x000000ff2b00720c */ /* 0x000fe20003f05270 */
[----:B------:R-:W-:Y:S01]  /*0450*/  VIADD R43, R9, 0x10 ;  /* 0x00000010092b7836 */ /* 0x000fe20000000000 */
[----:B------:R-:W-:Y:S01]  /*0460*/  P2R R54, PR, RZ, 0x2 ;  /* 0x00000002ff367803 */ /* 0x000fe20000000000 */
[----:B------:R-:W2:Y:S03]  /*0470*/  @!P1 LDG.E.U8 R44, desc[UR10][R6.64+0xd] ;  /* 0x00000d0a062c9981 */ /* 0x000ea6000c1e1100 */
[----:B------:R-:W-:Y:S02]  /*0480*/  ISETP.GE.AND P4, PT, R43, UR4, PT ;  /* 0x000000042b007c0c */ /* 0x000fe4000bf86270 */
[----:B------:R-:W-:Y:S01]  /*0490*/  ISETP.NE.AND P1, PT, R45, RZ, PT ;  /* 0x000000ff2d00720c */ /* 0x000fe20003f25270 */
[C---:B------:R-:W-:Y:S01]  /*04a0*/  VIADD R49, R9.reuse, 0x12 ;  /* 0x0000001209317836 */ /* 0x040fe20000000000 */
[----:B------:R-:W2:Y:S01]  /*04b0*/  @!P2 LDG.E.U8 R45, desc[UR10][R6.64+0xe] ;  /* 0x00000e0a062da981 */ /* 0x000ea2000c1e1100 */
[----:B------:R-:W-:Y:S01]  /*04c0*/  VIADD R48, R9, 0x11 ;  /* 0x0000001109307836 */ /* 0x000fe20000000000 */
[----:B------:R-:W-:-:S02]  /*04d0*/  P2R R53, PR, RZ, 0x4 ;  /* 0x00000004ff357803 */ /* 0x000fc40000000000 */
[----:B------:R-:W-:Y:S02]  /*04e0*/  ISETP.NE.AND P2, PT, R46, RZ, PT ;  /* 0x000000ff2e00720c */ /* 0x000fe40003f45270 */
[----:B------:R-:W2:Y:S01]  /*04f0*/  @!P3 LDG.E.U8 R46, desc[UR10][R6.64+0xf] ;  /* 0x00000f0a062eb981 */ /* 0x000ea2000c1e1100 */
[----:B------:R-:W-:Y:S02]  /*0500*/  P2R R52, PR, RZ, 0x8 ;  /* 0x00000008ff347803 */ /* 0x000fe40000000000 */
[----:B------:R-:W-:Y:S02]  /*0510*/  ISETP.NE.AND P3, PT, R47, RZ, PT ;  /* 0x000000ff2f00720c */ /* 0x000fe40003f65270 */
[----:B------:R-:W2:Y:S01]  /*0520*/  @!P4 LDG.E.U8 R47, desc[UR10][R6.64+0x10] ;  /* 0x0000100a062fc981 */ /* 0x000ea2000c1e1100 */
[----:B------:R-:W-:Y:S02]  /*0530*/  ISETP.GE.AND P6, PT, R49, UR4, PT ;  /* 0x0000000431007c0c */ /* 0x000fe4000bfc6270 */
[----:B------:R-:W-:Y:S01]  /*0540*/  ISETP.GE.AND P5, PT, R48, UR4, PT ;  /* 0x0000000430007c0c */ /* 0x000fe2000bfa6270 */
[----:B0-----:R-:W-:Y:S01]  /*0550*/  IMAD.WIDE.U32 R4, R9, 0x4, R4 ;  /* 0x0000000409047825 */ /* 0x001fe200078e0004 */
[----:B------:R-:W-:-:S02]  /*0560*/  P2R R51, PR, RZ, 0x10 ;  /* 0x00000010ff337803 */ /* 0x000fc40000000000 */
[----:B------:R-:W-:-:S07]  /*0570*/  ISETP.GE.AND P4, PT, R9, UR4, PT ;  /* 0x0000000409007c0c */ /* 0x000fce000bf86270 */
[----:B------:R-:W2:Y:S04]  /*0580*/  @!P6 LDG.E.U8 R50, desc[UR10][R6.64+0x12] ;  /* 0x0000120a0632e981 */ /* 0x000ea8000c1e1100 */
[----:B------:R0:W2:Y:S01]  /*0590*/  @!P5 LDG.E.U8 R9, desc[UR10][R6.64+0x11] ;  /* 0x0000110a0609d981 */ /* 0x0000a2000c1e1100 */
[----:B------:R-:W-:Y:S01]  /*05a0*/  BAR.SYNC.DEFER_BLOCKING 0x0 ;  /* 0x0000000000007b1d */ /* 0x000fe20000010000 */
[----:B------:R-:W-:Y:S01]  /*05b0*/  IMAD.MOV.U32 R32, RZ, RZ, 0xff ;  /* 0x000000ffff207424 */ /* 0x000fe200078e00ff */
[----:B0-----:R-:W-:Y:S02]  /*05c0*/  P2R R6, PR, RZ, 0x40 ;  /* 0x00000040ff067803 */ /* 0x001fe40000000000 */
[----:B------:R-:W-:Y:S01]  /*05d0*/  ISETP.NE.AND P6, PT, R56, RZ, PT ;  /* 0x000000ff3800720c */ /* 0x000fe20003fc5270 */
[----:B------:R-:W-:Y:S01]  /*05e0*/  IMAD.MOV.U32 R29, RZ, RZ, 0xff ;  /* 0x000000ffff1d7424 */ /* 0x000fe200078e00ff */
[----:B------:R-:W-:-:S02]  /*05f0*/  P2R R43, PR, RZ, 0x20 ;  /* 0x00000020ff2b7803 */ /* 0x000fc40000000000 */
[----:B------:R-:W-:Y:S01]  /*0600*/  ISETP.NE.AND P5, PT, R57, RZ, PT ;  /* 0x000000ff3900720c */ /* 0x000fe20003fa5270 */
[----:B------:R-:W-:Y:S02]  /*0610*/  IMAD.MOV.U32 R30, RZ, RZ, 0xff ;  /* 0x000000ffff1e7424 */ /* 0x000fe400078e00ff */
[----:B------:R-:W-:Y:S01]  /*0620*/  IMAD.MOV.U32 R31, RZ, RZ, 0xff ;  /* 0x000000ffff1f7424 */ /* 0x000fe200078e00ff */
[----:B------:R0:W5:Y:S04]  /*0630*/  @!P4 LDG.E R2, desc[UR10][R4.64] ;  /* 0x0000000a0402c981 */ /* 0x000168000c1e1900 */
[----:B------:R0:W5:Y:S04]  /*0640*/  @!P3 LDG.E R28, desc[UR10][R4.64+0x4] ;  /* 0x0000040a041cb981 */ /* 0x000168000c1e1900 */
[----:B------:R0:W5:Y:S04]  /*0650*/  @!P2 LDG.E R27, desc[UR10][R4.64+0x8] ;  /* 0x0000080a041ba981 */ /* 0x000168000c1e1900 */
[----:B------:R0:W5:Y:S04]  /*0660*/  @!P1 LDG.E R26, desc[UR10][R4.64+0xc] ;  /* 0x00000c0a041a9981 */ /* 0x000168000c1e1900 */
[----:B------:R0:W5:Y:S04]  /*0670*/  @!P0 LDG.E R25, desc[UR10][R4.64+0x10] ;  /* 0x0000100a04198981 */ /* 0x000168000c1e1900 */
[----:B------:R0:W5:Y:S04]  /*0680*/  @!P6 LDG.E R24, desc[UR10][R4.64+0x14] ;  /* 0x0000140a0418e981 */ /* 0x000168000c1e1900 */
[----:B------:R0:W5:Y:S01]  /*0690*/  @!P5 LDG.E R23, desc[UR10][R4.64+0x18] ;  /* 0x0000180a0417d981 */ /* 0x000162000c1e1900 */
[----:B------:R-:W-:-:S02]  /*06a0*/  UMOV UR4, 0x400 ;  /* 0x0000040000047882 */ /* 0x000fc40000000000 */
[----:B------:R-:W-:Y:S01]  /*06b0*/  ULEA UR4, UR5, UR4, 0x18 ;  /* 0x0000000405047291 */ /* 0x000fe2000f8ec0ff */
[----:B------:R-:W-:Y:S01]  /*06c0*/  IMAD.MOV.U32 R48, RZ, RZ, 0xff ;  /* 0x000000ffff307424 */ /* 0x000fe200078e00ff */
[----:B------:R-:W-:Y:S02]  /*06d0*/  SHF.R.U32.HI R109, RZ, 0x5, R0 ;  /* 0x00000005ff6d7819 */ /* 0x000fe40000011600 */
[----:B---3--:R-:W-:-:S04]  /*06e0*/  @!P4 LOP3.LUT R8, R8, 0xff80, RZ, 0x3c, !PT ;  /* 0x0000ff800808c812 */ /* 0x008fc800078e3cff */
[----:B------:R-:W-:Y:S02]  /*06f0*/  @!P4 PRMT R29, R8, 0x7610, R29 ;  /* 0x00007610081dc816 */ /* 0x000fe4000000001d */
[----:B------:R-:W-:Y:S02]  /*0700*/  ISETP.NE.AND P4, PT, R58, RZ, PT ;  /* 0x000000ff3a00720c */ /* 0x000fe40003f85270 */
[----:B----4-:R-:W-:Y:S02]  /*0710*/  @!P3 LOP3.LUT R10, R10, 0xff80, RZ, 0x3c, !PT ;  /* 0x0000ff800a0ab812 */ /* 0x010fe400078e3cff */
[----:B--2---:R-:W-:-:S09]  /*0720*/  @!P1 LOP3.LUT R33, R33, 0xff80, RZ, 0x3c, !PT ;  /* 0x0000ff8021219812 */ /* 0x004fd200078e3cff */
[----:B------:R0:W5:Y:S01]  /*0730*/  @!P4 LDG.E R22, desc[UR10][R4.64+0x1c] ;  /* 0x00001c0a0416c981 */ /* 0x000162000c1e1900 */
[----:B------:R-:W-:Y:S01]  /*0740*/  @!P1 PRMT R32, R33, 0x7610, R32 ;  /* 0x0000761021209816 */ /* 0x000fe20000000020 */
[----:B------:R-:W-:Y:S01]  /*0750*/  IMAD.MOV.U32 R33, RZ, RZ, 0xff ;  /* 0x000000ffff217424 */ /* 0x000fe200078e00ff */
[----:B------:R-:W-:-:S04]  /*0760*/  @!P0 LOP3.LUT R34, R34, 0xff80, RZ, 0x3c, !PT ;  /* 0x0000ff8022228812 */ /* 0x000fc800078e3cff */
[----:B------:R-:W-:Y:S01]  /*0770*/  @!P0 PRMT R33, R34, 0x7610, R33 ;  /* 0x0000761022218816 */ /* 0x000fe20000000021 */
[----:B------:R-:W-:Y:S01]  /*0780*/  IMAD.MOV.U32 R34, RZ, RZ, 0xff ;  /* 0x000000ffff227424 */ /* 0x000fe200078e00ff */
[----:B------:R-:W-:Y:S02]  /*0790*/  @!P3 PRMT R30, R10, 0x7610, R30 ;  /* 0x000076100a1eb816 */ /* 0x000fe4000000001e */
[----:B------:R-:W-:Y:S02]  /*07a0*/  @!P6 LOP3.LUT R35, R35, 0xff80, RZ, 0x3c, !PT ;  /* 0x0000ff802323e812 */ /* 0x000fe400078e3cff */
[----:B------:R-:W-:Y:S02]  /*07b0*/  ISETP.NE.AND P3, PT, R59, RZ, PT ;  /* 0x000000ff3b00720c */ /* 0x000fe40003f65270 */
[----:B------:R-:W-:Y:S01]  /*07c0*/  @!P6 PRMT R34, R35, 0x7610, R34 ;  /* 0x000076102322e816 */ /* 0x000fe20000000022 */
[----:B------:R-:W-:Y:S01]  /*07d0*/  IMAD.MOV.U32 R35, RZ, RZ, 0xff ;  /* 0x000000ffff237424 */ /* 0x000fe200078e00ff */
[----:B------:R-:W-:-:S02]  /*07e0*/  @!P2 LOP3.LUT R11, R11, 0xff80, RZ, 0x3c, !PT ;  /* 0x0000ff800b0ba812 */ /* 0x000fc400078e3cff */
[----:B------:R-:W-:Y:S02]  /*07f0*/  @!P5 LOP3.LUT R36, R36, 0xff80, RZ, 0x3c, !PT ;  /* 0x0000ff802424d812 */ /* 0x000fe400078e3cff */
[----:B------:R-:W-:Y:S02]  /*0800*/  @!P2 PRMT R31, R11, 0x7610, R31 ;  /* 0x000076100b1fa816 */ /* 0x000fe4000000001f */
[----:B------:R-:W-:Y:S01]  /*0810*/  @!P5 PRMT R35, R36, 0x7610, R35 ;  /* 0x000076102423d816 */ /* 0x000fe20000000023 */
[----:B------:R-:W-:Y:S01]  /*0820*/  IMAD.MOV.U32 R36, RZ, RZ, 0xff ;  /* 0x000000ffff247424 */ /* 0x000fe200078e00ff */
[----:B------:R-:W-:Y:S01]  /*0830*/  ISETP.NE.AND P2, PT, R60, RZ, PT ;  /* 0x000000ff3c00720c */ /* 0x000fe20003f45270 */
[----:B------:R0:W5:Y:S01]  /*0840*/  @!P3 LDG.E R21, desc[UR10][R4.64+0x20] ;  /* 0x0000200a0415b981 */ /* 0x000162000c1e1900 */
[----:B------:R-:W-:Y:S02]  /*0850*/  @!P4 LOP3.LUT R37, R37, 0xff80, RZ, 0x3c, !PT ;  /* 0x0000ff802525c812 */ /* 0x000fe400078e3cff */
[----:B------:R-:W-:-:S02]  /*0860*/  ISETP.NE.AND P1, PT, R61, RZ, PT ;  /* 0x000000ff3d00720c */ /* 0x000fc40003f25270 */
[----:B------:R-:W-:Y:S01]  /*0870*/  @!P4 PRMT R36, R37, 0x7610, R36 ;  /* 0x000076102524c816 */ /* 0x000fe20000000024 */
[----:B------:R-:W-:Y:S01]  /*0880*/  IMAD.MOV.U32 R37, RZ, RZ, 0xff ;  /* 0x000000ffff257424 */ /* 0x000fe200078e00ff */
[----:B------:R-:W-:Y:S02]  /*0890*/  @!P3 LOP3.LUT R38, R38, 0xff80, RZ, 0x3c, !PT ;  /* 0x0000ff802626b812 */ /* 0x000fe400078e3cff */
[----:B------:R-:W-:-:S03]  /*08a0*/  ISETP.NE.AND P0, PT, R62, RZ, PT ;  /* 0x000000ff3e00720c */ /* 0x000fc60003f05270 */
[----:B------:R0:W5:Y:S01]  /*08b0*/  @!P2 LDG.E R20, desc[UR10][R4.64+0x24] ;  /* 0x0000240a0414a981 */ /* 0x000162000c1e1900 */
[----:B------:R-:W-:Y:S01]  /*08c0*/  @!P3 PRMT R37, R38, 0x7610, R37 ;  /* 0x000076102625b816 */ /* 0x000fe20000000025 */
[----:B------:R-:W-:Y:S01]  /*08d0*/  IMAD.MOV.U32 R38, RZ, RZ, 0xff ;  /* 0x000000ffff267424 */ /* 0x000fe200078e00ff */
[----:B------:R-:W-:-:S07]  /*08e0*/  @!P2 LOP3.LUT R39, R39, 0xff80, RZ, 0x3c, !PT ;  /* 0x0000ff802727a812 */ /* 0x000fce00078e3cff */
[----:B------:R0:W5:Y:S01]  /*08f0*/  @!P0 LDG.E R18, desc[UR10][R4.64+0x2c] ;  /* 0x00002c0a04128981 */ /* 0x000162000c1e1900 */
[----:B------:R-:W-:Y:S01]  /*0900*/  @!P2 PRMT R38, R39, 0x7610, R38 ;  /* 0x000076102726a816 */ /* 0x000fe20000000026 */
[----:B------:R-:W-:Y:S02]  /*0910*/  IMAD.MOV.U32 R39, RZ, RZ, 0xff ;  /* 0x000000ffff277424 */ /* 0x000fe400078e00ff */
[----:B------:R0:W5:Y:S01]  /*0920*/  @!P1 LDG.E R19, desc[UR10][R4.64+0x28] ;  /* 0x0000280a04139981 */ /* 0x000162000c1e1900 */
[----:B------:R-:W-:-:S04]  /*0930*/  @!P1 LOP3.LUT R40, R40, 0xff80, RZ, 0x3c, !PT ;  /* 0x0000ff8028289812 */ /* 0x000fc800078e3cff */
[----:B------:R-:W-:Y:S01]  /*0940*/  @!P1 PRMT R39, R40, 0x7610, R39 ;  /* 0x0000761028279816 */ /* 0x000fe20000000027 */
[----:B------:R-:W-:Y:S01]  /*0950*/  IMAD.MOV.U32 R40, RZ, RZ, 0xff ;  /* 0x000000ffff287424 */ /* 0x000fe200078e00ff */
[----:B------:R-:W-:Y:S02]  /*0960*/  ISETP.NE.AND P2, PT, R53, RZ, PT ;  /* 0x000000ff3500720c */ /* 0x000fe40003f45270 */
[----:B------:R-:W-:Y:S02]  /*0970*/  ISETP.NE.AND P6, PT, R6, RZ, PT ;  /* 0x000000ff0600720c */ /* 0x000fe40003fc5270 */
[----:B------:R-:W-:Y:S02]  /*0980*/  @!P0 LOP3.LUT R41, R41, 0xff80, RZ, 0x3c, !PT ;  /* 0x0000ff8029298812 */ /* 0x000fe400078e3cff */
[----:B------:R-:W-:Y:S02]  /*0990*/  ISETP.NE.AND P5, PT, R43, RZ, PT ;  /* 0x000000ff2b00720c */ /* 0x000fe40003fa5270 */
[----:B------:R-:W-:-:S05]  /*09a0*/  @!P0 PRMT R40, R41, 0x7610, R40 ;  /* 0x0000761029288816 */ /* 0x000fca0000000028 */
[----:B------:R0:W5:Y:S01]  /*09b0*/  @!P2 LDG.E R15, desc[UR10][R4.64+0x38] ;  /* 0x0000380a040fa981 */ /* 0x000162000c1e1900 */
[----:B------:R-:W-:Y:S02]  /*09c0*/  ISETP.NE.AND P0, PT, R55, RZ, PT ;  /* 0x000000ff3700720c */ /* 0x000fe40003f05270 */
[----:B------:R-:W-:Y:S02]  /*09d0*/  ISETP.NE.AND P4, PT, R51, RZ, PT ;  /* 0x000000ff3300720c */ /* 0x000fe40003f85270 */
[----:B------:R-:W-:Y:S02]  /*09e0*/  ISETP.NE.AND P3, PT, R52, RZ, PT ;  /* 0x000000ff3400720c */ /* 0x000fe40003f65270 */
[----:B------:R-:W-:Y:S01]  /*09f0*/  ISETP.NE.AND P1, PT, R54, RZ, PT ;  /* 0x000000ff3600720c */ /* 0x000fe20003f25270 */
[----:B------:R-:W-:Y:S01]  /*0a00*/  IMAD.MOV.U32 R43, RZ, RZ, 0xff ;  /* 0x000000ffff2b7424 */ /* 0x000fe200078e00ff */
[----:B------:R0:W5:Y:S01]  /*0a10*/  @!P6 LDG.E R3, desc[UR10][R4.64+0x48] ;  /* 0x0000480a0403e981 */ /* 0x000162000c1e1900 */
[----:B------:R-:W-:-:S03]  /*0a20*/  IMAD.MOV.U32 R41, RZ, RZ, 0xff ;  /* 0x000000ffff297424 */ /* 0x000fc600078e00ff */
[----:B------:R0:W5:Y:S01]  /*0a30*/  @!P5 LDG.E R12, desc[UR10][R4.64+0x44] ;  /* 0x0000440a040cd981 */ /* 0x000162000c1e1900 */
[----:B------:R-:W-:-:S03]  /*0a40*/  @!P0 LOP3.LUT R42, R42, 0xff80, RZ, 0x3c, !PT ;  /* 0x0000ff802a2a8812 */ /* 0x000fc600078e3cff */
[----:B------:R0:W5:Y:S01]  /*0a50*/  @!P0 LDG.E R17, desc[UR10][R4.64+0x30] ;  /* 0x0000300a04118981 */ /* 0x000162000c1e1900 */
[----:B------:R-:W-:-:S03]  /*0a60*/  @!P2 LOP3.LUT R45, R45, 0xff80, RZ, 0x3c, !PT ;  /* 0x0000ff802d2da812 */ /* 0x000fc600078e3cff */
[----:B------:R0:W5:Y:S01]  /*0a70*/  @!P1 LDG.E R16, desc[UR10][R4.64+0x34] ;  /* 0x0000340a04109981 */ /* 0x000162000c1e1900 */
[----:B------:R-:W-:Y:S02]  /*0a80*/  @!P0 PRMT R41, R42, 0x7610, R41 ;  /* 0x000076102a298816 */ /* 0x000fe40000000029 */
[----:B------:R-:W-:Y:S01]  /*0a90*/  @!P2 PRMT R43, R45, 0x7610, R43 ;  /* 0x000076102d2ba816 */ /* 0x000fe2000000002b */
[----:B------:R0:W5:Y:S01]  /*0aa0*/  @!P3 LDG.E R14, desc[UR10][R4.64+0x3c] ;  /* 0x00003c0a040eb981 */ /* 0x000162000c1e1900 */
[----:B------:R-:W-:-:S03]  /*0ab0*/  IMAD.MOV.U32 R45, RZ, RZ, 0xff ;  /* 0x000000ffff2d7424 */ /* 0x000fc600078e00ff */
[----:B------:R0:W5:Y:S01]  /*0ac0*/  @!P4 LDG.E R13, desc[UR10][R4.64+0x40] ;  /* 0x0000400a040dc981 */ /* 0x000162000c1e1900 */
[----:B------:R-:W-:Y:S01]  /*0ad0*/  IMAD.MOV.U32 R42, RZ, RZ, 0xff ;  /* 0x000000ffff2a7424 */ /* 0x000fe200078e00ff */
[----:B------:R-:W-:Y:S02]  /*0ae0*/  @!P4 LOP3.LUT R47, R47, 0xff80, RZ, 0x3c, !PT ;  /* 0x0000ff802f2fc812 */ /* 0x000fe400078e3cff */
[----:B------:R-:W-:Y:S02]  /*0af0*/  @!P1 LOP3.LUT R44, R44, 0xff80, RZ, 0x3c, !PT ;  /* 0x0000ff802c2c9812 */ /* 0x000fe400078e3cff */
[----:B------:R-:W-:Y:S02]  /*0b00*/  @!P4 PRMT R45, R47, 0x7610, R45 ;  /* 0x000076102f2dc816 */ /* 0x000fe4000000002d */
[----:B------:R-:W-:Y:S02]  /*0b10*/  LEA R47, R0, UR4, 0x2 ;  /* 0x00000004002f7c11 */ /* 0x000fe4000f8e10ff */
[----:B------:R-:W-:Y:S01]  /*0b20*/  @!P1 PRMT R42, R44, 0x7610, R42 ;  /* 0x000076102c2a9816 */ /* 0x000fe2000000002a */
[----:B------:R-:W-:Y:S01]  /*0b30*/  IMAD.MOV.U32 R44, RZ, RZ, 0xff ;  /* 0x000000ffff2c7424 */ /* 0x000fe200078e00ff */
[----:B------:R-:W-:Y:S01]  /*0b40*/  @!P3 LOP3.LUT R46, R46, 0xff80, RZ, 0x3c, !PT ;  /* 0x0000ff802e2eb812 */ /* 0x000fe200078e3cff */
[----:B------:R-:W-:-:S03]  /*0b50*/  IMAD R49, R0, 0x40, R47 ;  /* 0x0000004000317824 */ /* 0x000fc600078e022f */
[----:B------:R-:W-:Y:S01]  /*0b60*/  @!P3 PRMT R44, R46, 0x7610, R44 ;  /* 0x000076102e2cb816 */ /* 0x000fe2000000002c */
[----:B------:R-:W-:Y:S01]  /*0b70*/  IMAD.MOV.U32 R46, RZ, RZ, 0xff ;  /* 0x000000ffff2e7424 */ /* 0x000fe200078e00ff */
[----:B------:R-:W-:Y:S01]  /*0b80*/  @!P6 LOP3.LUT R50, R50, 0xff80, RZ, 0x3c, !PT ;  /* 0x0000ff803232e812 */ /* 0x000fe200078e3cff */
[----:B------:R-:W-:Y:S01]  /*0b90*/  IMAD R51, R0, -0x31, R49 ;  /* 0xffffffcf00337824 */ /* 0x000fe200078e0231 */
[----:B------:R-:W-:Y:S02]  /*0ba0*/  @!P5 LOP3.LUT R9, R9, 0xff80, RZ, 0x3c, !PT ;  /* 0x0000ff800909d812 */ /* 0x000fe400078e3cff */
[----:B------:R-:W-:Y:S01]  /*0bb0*/  @!P6 PRMT R48, R50, 0x7610, R48 ;  /* 0x000076103230e816 */ /* 0x000fe20000000030 */
[----:B------:R-:W-:Y:S01]  /*0bc0*/  IMAD R53, R0, 0x39, R51 ;  /* 0x0000003900357824 */ /* 0x000fe200078e0233 */
[----:B------:R-:W-:Y:S02]  /*0bd0*/  @!P5 PRMT R46, R9, 0x7610, R46 ;  /* 0x00007610092ed816 */ /* 0x000fe4000000002e */
[----:B------:R-:W-:Y:S01]  /*0be0*/  LEA R50, R109, UR4, 0x2 ;  /* 0x000000046d327c11 */ /* 0x000fe2000f8e10ff */
[----:B------:R-:W-:-:S02]  /*0bf0*/  UIADD3 UR5, UPT, UPT, -UR6, UR7, URZ ;  /* 0x0000000706057290 */ /* 0x000fc4000fffe1ff */
[----:B------:R-:W-:Y:S01]  /*0c00*/  UIADD3 UR8, UPT, UPT, UR6, 0x5, URZ ;  /* 0x0000000506087890 */ /* 0x000fe2000fffe0ff */
[----:B------:R-:W2:Y:S01]  /*0c10*/  LDCU UR7, c[0x0][0x3ac] ;  /* 0x00007580ff0777ac */ /* 0x000ea20008000800 */
[----:B01----:R-:W-:Y:S10]  /*0c20*/  BAR.SYNC.DEFER_BLOCKING 0x0 ;  /* 0x0000000000007b1d */ /* 0x003ff40000010000 */
.L_x_475:
[----:B------:R-:W-:Y:S01]  /*0c30*/  UISETP.LT.AND UP0, UPT, UR5, 0x5, UPT ;  /* 0x000000050500788c */ /* 0x000fe2000bf01270 */
[----:B0--3--:R-:W-:Y:S01]  /*0c40*/  LOP3.LUT R4, R29, 0xff, RZ, 0xc0, !PT ;  /* 0x000000ff1d047812 */ /* 0x009fe200078ec0ff */
[----:B------:R-:W-:Y:S01]  /*0c50*/  UIADD3 UR6, UPT, UPT, UR8, -0x5, URZ ;  /* 0xfffffffb08067890 */ /* 0x000fe2000fffe0ff */
[----:B------:R-:W-:Y:S01]  /*0c60*/  STS [R47], RZ ;  /* 0x000000ff2f007388 */ /* 0x000fe20000000800 */
[----:B------:R-:W-:Y:S01]  /*0c70*/  USEL UR4, UR5, 0x5, UP0 ;  /* 0x0000000505047887 */ /* 0x000fe20008000000 */
[----:B------:R-:W-:Y:S01]  /*0c80*/  ISETP.NE.AND P1, PT, R108, 0x1f, PT ;  /* 0x0000001f6c00780c */ /* 0x000fe20003f25270 */
[----:B--2---:R-:W-:Y:S01]  /*0c90*/  UISETP.GE.AND UP0, UPT, UR8, UR7, UPT ;  /* 0x000000070800728c */ /* 0x004fe2000bf06270 */
        /* <DEDUP_REMOVED lines=140> */
[----:B------:R-:W-:Y:S02]  /*1560*/  LOP3.LUT R77, R4, 0x1e, RZ, 0xc0, !PT ;  /* 0x0000001e044d7812 */ /* 0x000fe400078ec0ff */
[----:B------:R-:W-:Y:S02]  /*1570*/  LOP3.LUT R5, R41, 0xff, RZ, 0xc0, !PT ;  /* 0x000000ff29057812 */ /* 0x000fe400078ec0ff */
[----:B------:R-:W-:Y:S02]  /*1580*/  IADD3 R77, PT, PT, R77, R47, R6 ;  /* 0x0000002f4d4d7210 */ /* 0x000fe40007ffe006 */
[----:B------:R-:W-:-:S04]  /*1590*/  SHF.R.U32.HI R5, RZ, UR6, R5 ;  /* 0x00000006ff057c19 */ /* 0x000fc80008011605 */
[----:B------:R-:W-:-:S05]  /*15a0*/  LOP3.LUT R5, R5, UR4, RZ, 0xc0, !PT ;  /* 0x0000000405057c12 */ /* 0x000fca000f8ec0ff */
[----:B------:R-:W-:Y:S01]  /*15b0*/  IMAD.SHL.U32 R6, R5, 0x400, RZ ;  /* 0x0000040005067824 */ /* 0x000fe200078e00ff */
[----:B------:R-:W-:-:S04]  /*15c0*/  SHF.R.U32.HI R5, RZ, 0x3, R5 ;  /* 0x00000003ff057819 */ /* 0x000fc80000011605 */
[----:B------:R-:W-:Y:S02]  /*15d0*/  LOP3.LUT R8, R6, 0x3c00, RZ, 0xc0, !PT ;  /* 0x00003c0006087812 */ /* 0x000fe400078ec0ff */
[----:B------:R-:W-:-:S04]  /*15e0*/  LOP3.LUT R5, R5, 0x1e, RZ, 0xc0, !PT ;  /* 0x0000001e05057812 */ /* 0x000fc800078ec0ff */
[----:B------:R-:W-:Y:S01]  /*15f0*/  IADD3 R79, PT, PT, R5, R47, R8 ;  /* 0x0000002f054f7210 */ /* 0x000fe20007ffe008 */
[----:B-1----:R-:W-:-:S05]  /*1600*/  VIADD R7, R73, 0x1 ;  /* 0x0000000149077836 */ /* 0x002fca0000000000 */
[----:B------:R-:W-:Y:S04]  /*1610*/  STS.U16 [R72], R7 ;  /* 0x0000000748007388 */ /* 0x000fe80000000400 */
[----:B------:R-:W0:Y:S02]  /*1620*/  LDS.U16 R74, [R75] ;  /* 0x000000004b4a7984 */ /* 0x000e240000000400 */
[----:B0-----:R-:W-:-:S05]  /*1630*/  VIADD R4, R74, 0x1 ;  /* 0x000000014a047836 */ /* 0x001fca0000000000 */
[----:B------:R0:W-:Y:S04]  /*1640*/  STS.U16 [R75], R4 ;  /* 0x000000044b007388 */ /* 0x0001e80000000400 */
[----:B------:R-:W1:Y:S01]  /*1650*/  LDS.U16 R76, [R77] ;  /* 0x000000004d4c7984 */ /* 0x000e620000000400 */
[----:B0-----:R-:W-:-:S04]  /*1660*/  LOP3.LUT R4, R42, 0xff, RZ, 0xc0, !PT ;  /* 0x000000ff2a047812 */ /* 0x001fc800078ec0ff */
[----:B------:R-:W-:-:S04]  /*1670*/  SHF.R.U32.HI R4, RZ, UR6, R4 ;  /* 0x00000006ff047c19 */ /* 0x000fc80008011604 */
[----:B------:R-:W-:-:S05]  /*1680*/  LOP3.LUT R4, R4, UR4, RZ, 0xc0, !PT ;  /* 0x0000000404047c12 */ /* 0x000fca000f8ec0ff */
[----:B------:R-:W-:Y:S01]  /*1690*/  IMAD.SHL.U32 R5, R4, 0x400, RZ ;  /* 0x0000040004057824 */ /* 0x000fe200078e00ff */
[----:B------:R-:W-:-:S04]  /*16a0*/  SHF.R.U32.HI R4, RZ, 0x3, R4 ;  /* 0x00000003ff047819 */ /* 0x000fc80000011604 */
[----:B------:R-:W-:Y:S02]  /*16b0*/  LOP3.LUT R8, R5, 0x3c00, RZ, 0xc0, !PT ;  /* 0x00003c0005087812 */ /* 0x000fe400078ec0ff */
[----:B------:R-:W-:Y:S02]  /*16c0*/  LOP3.LUT R81, R4, 0x1e, RZ, 0xc0, !PT ;  /* 0x0000001e04517812 */ /* 0x000fe400078ec0ff */
[----:B------:R-:W-:Y:S02]  /*16d0*/  LOP3.LUT R5, R43, 0xff, RZ, 0xc0, !PT ;  /* 0x000000ff2b057812 */ /* 0x000fe400078ec0ff */
[----:B------:R-:W-:Y:S02]  /*16e0*/  IADD3 R81, PT, PT, R81, R47, R8 ;  /* 0x0000002f51517210 */ /* 0x000fe40007ffe008 */
[----:B------:R-:W-:-:S04]  /*16f0*/  SHF.R.U32.HI R5, RZ, UR6, R5 ;  /* 0x00000006ff057c19 */ /* 0x000fc80008011605 */
[----:B------:R-:W-:Y:S01]  /*1700*/  LOP3.LUT R5, R5, UR4, RZ, 0xc0, !PT ;  /* 0x0000000405057c12 */ /* 0x000fe2000f8ec0ff */
[----:B-1----:R-:W-:-:S05]  /*1710*/  VIADD R6, R76, 0x1 ;  /* 0x000000014c067836 */ /* 0x002fca0000000000 */
[----:B------:R0:W-:Y:S04]  /*1720*/  STS.U16 [R77], R6 ;  /* 0x000000064d007388 */ /* 0x0001e80000000400 */
[----:B------:R-:W1:Y:S01]  /*1730*/  LDS.U16 R78, [R79] ;  /* 0x000000004f4e7984 */ /* 0x000e620000000400 */
[----:B0-----:R-:W-:Y:S01]  /*1740*/  IMAD.SHL.U32 R6, R5, 0x400, RZ ;  /* 0x0000040005067824 */ /* 0x001fe200078e00ff */
[----:B------:R-:W-:-:S04]  /*1750*/  SHF.R.U32.HI R5, RZ, 0x3, R5 ;  /* 0x00000003ff057819 */ /* 0x000fc80000011605 */
[----:B------:R-:W-:Y:S02]  /*1760*/  LOP3.LUT R8, R6, 0x3c00, RZ, 0xc0, !PT ;  /* 0x00003c0006087812 */ /* 0x000fe400078ec0ff */
[----:B------:R-:W-:-:S04]  /*1770*/  LOP3.LUT R5, R5, 0x1e, RZ, 0xc0, !PT ;  /* 0x0000001e05057812 */ /* 0x000fc800078ec0ff */
[----:B------:R-:W-:Y:S01]  /*1780*/  IADD3 R83, PT, PT, R5, R47, R8 ;  /* 0x0000002f05537210 */ /* 0x000fe20007ffe008 */
[----:B-1----:R-:W-:-:S05]  /*1790*/  VIADD R4, R78, 0x1 ;  /* 0x000000014e047836 */ /* 0x002fca0000000000 */
        /* <DEDUP_REMOVED lines=30> */
[----:B------:R-:W-:-:S04]  /*1980*/  LOP3.LUT R5, R4, 0x1e, RZ, 0xc0, !PT ;  /* 0x0000001e04057812 */ /* 0x000fc800078ec0ff */
[----:B------:R-:W-:Y:S02]  /*1990*/  IADD3 R90, PT, PT, R5, R47, R90 ;  /* 0x0000002f055a7210 */ /* 0x000fe40007ffe05a */
[----:B------:R-:W-:-:S04]  /*19a0*/  LOP3.LUT R5, R48, 0xff, RZ, 0xc0, !PT ;  /* 0x000000ff30057812 */ /* 0x000fc800078ec0ff */
[----:B------:R-:W-:Y:S01]  /*19b0*/  SHF.R.U32.HI R5, RZ, UR6, R5 ;  /* 0x00000006ff057c19 */ /* 0x000fe20008011605 */
[----:B------:R-:W0:Y:S01]  /*19c0*/  S2UR UR6, SR_CgaCtaId ;  /* 0x00000000000679c3 */ /* 0x000e220000008800 */
[----:B-1----:R-:W-:Y:S02]  /*19d0*/  VIADD R6, R84, 0x1 ;  /* 0x0000000154067836 */ /* 0x002fe40000000000 */
[----:B------:R-:W-:Y:S01]  /*19e0*/  LOP3.LUT R5, R5, UR4, RZ, 0xc0, !PT ;  /* 0x0000000405057c12 */ /* 0x000fe2000f8ec0ff */
[----:B------:R-:W-:Y:S02]  /*19f0*/  UMOV UR4, 0x400 ;  /* 0x0000040000047882 */ /* 0x000fe40000000000 */
[----:B------:R1:W-:Y:S04]  /*1a00*/  STS.U16 [R85], R6 ;  /* 0x0000000655007388 */ /* 0x0003e80000000400 */
[----:B------:R-:W2:Y:S01]  /*1a10*/  LDS.U16 R86, [R87] ;  /* 0x0000000057567984 */ /* 0x000ea20000000400 */
[----:B-1----:R-:W-:Y:S01]  /*1a20*/  IMAD.SHL.U32 R6, R5, 0x400, RZ ;  /* 0x0000040005067824 */ /* 0x002fe200078e00ff */
[----:B------:R-:W-:-:S04]  /*1a30*/  SHF.R.U32.HI R5, RZ, 0x3, R5 ;  /* 0x00000003ff057819 */ /* 0x000fc80000011605 */
[----:B------:R-:W-:Y:S01]  /*1a40*/  LOP3.LUT R6, R6, 0x3c00, RZ, 0xc0, !PT ;  /* 0x00003c0006067812 */ /* 0x000fe200078ec0ff */
[----:B0-----:R-:W-:Y:S01]  /*1a50*/  ULEA UR4, UR6, UR4, 0x18 ;  /* 0x0000000406047291 */ /* 0x001fe2000f8ec0ff */
[----:B------:R-:W-:-:S04]  /*1a60*/  LOP3.LUT R91, R5, 0x1e, RZ, 0xc0, !PT ;  /* 0x0000001e055b7812 */ /* 0x000fc800078ec0ff */
[----:B------:R-:W-:Y:S01]  /*1a70*/  IADD3 R91, PT, PT, R91, R47, R6 ;  /* 0x0000002f5b5b7210 */ /* 0x000fe20007ffe006 */
[----:B--2---:R-:W-:-:S05]  /*1a80*/  VIADD R4, R86, 0x1 ;  /* 0x0000000156047836 */ /* 0x004fca0000000000 */
        /* <DEDUP_REMOVED lines=66> */
[----:B-1----:R-:W-:Y:S01]  /*1eb0*/  IMAD.IADD R8, R7, 0x1, R8 ;  /* 0x0000000107087824 */ /* 0x002fe200078e0208 */
        /* <DEDUP_REMOVED lines=66> */
[----:B------:R3:W0:Y:S01]  /*22e0*/  LDS.U16 R11, [R77] ;  /* 0x000000004d0b7984 */ /* 0x0006220000000400 */
[----:B-1----:R-:W-:-:S03]  /*22f0*/  IMAD.IADD R95, R57, 0x1, R56 ;  /* 0x00000001395f7824 */ /* 0x002fc600078e0238 */
[----:B------:R-:W1:Y:S01]  /*2300*/  LDS.U16 R79, [R79] ;  /* 0x000000004f4f7984 */ /* 0x000e620000000400 */
[----:B--2---:R-:W-:-:S03]  /*2310*/  IMAD.IADD R58, R59, 0x1, R58 ;  /* 0x000000013b3a7824 */ /* 0x004fc600078e023a */
[----:B------:R2:W1:Y:S01]  /*2320*/  LDS.U16 R9, [R81] ;  /* 0x0000000051097984 */ /* 0x0004620000000400 */
[----:B---3--:R-:W-:-:S03]  /*2330*/  IMAD.IADD R77, R61, 0x1, R60 ;  /* 0x000000013d4d7824 */ /* 0x008fc600078e023c */
[----:B------:R-:W3:Y:S01]  /*2340*/  LDS.U16 R83, [R83] ;  /* 0x0000000053537984 */ /* 0x000ee20000000400 */
[----:B----4-:R-:W-:-:S03]  /*2350*/  IMAD.IADD R62, R63, 0x1, R62 ;  /* 0x000000013f3e7824 */ /* 0x010fc600078e023e */
[----:B------:R-:W4:Y:S01]  /*2360*/  LDS.U16 R7, [R85] ;  /* 0x0000000055077984 */ /* 0x000f220000000400 */
[----:B--2---:R-:W-:-:S03]  /*2370*/  IMAD.IADD R81, R65, 0x1, R64 ;  /* 0x0000000141517824 */ /* 0x004fc600078e0240 */
[----:B------:R-:W2:Y:S01]  /*2380*/  LDS.U16 R87, [R87] ;  /* 0x0000000057577984 */ /* 0x000ea20000000400 */
[----:B------:R-:W-:-:S03]  /*2390*/  IMAD.IADD R66, R67, 0x1, R66 ;  /* 0x0000000143427824 */ /* 0x000fc600078e0242 */
[----:B------:R-:W2:Y:S01]  /*23a0*/  LDS.U16 R93, [R90] ;  /* 0x000000005a5d7984 */ /* 0x000ea20000000400 */
[----:B------:R-:W-:-:S03]  /*23b0*/  IMAD.IADD R69, R69, 0x1, R68 ;  /* 0x0000000145457824 */ /* 0x000fc600078e0244 */
[----:B------:R-:W2:Y:S01]  /*23c0*/  LDS.U16 R6, [R91] ;  /* 0x000000005b067984 */ /* 0x000ea20000000400 */
[----:B------:R-:W-:Y:S02]  /*23d0*/  IMAD.IADD R4, R71, 0x1, R4 ;  /* 0x0000000147047824 */ /* 0x000fe400078e0204 */
[----:B------:R-:W-:Y:S02]  /*23e0*/  IMAD.IADD R73, R73, 0x1, R72 ;  /* 0x0000000149497824 */ /* 0x000fe400078e0248 */
[----:B------:R-:W-:Y:S02]  /*23f0*/  IMAD.IADD R74, R74, 0x1, R75 ;  /* 0x000000014a4a7824 */ /* 0x000fe400078e024b */
[----:B0-----:R-:W-:Y:S02]  /*2400*/  IMAD.IADD R11, R76, 0x1, R11 ;  /* 0x000000014c0b7824 */ /* 0x001fe400078e020b */
[----:B-1----:R-:W-:Y:S02]  /*2410*/  IMAD.IADD R78, R78, 0x1, R79 ;  /* 0x000000014e4e7824 */ /* 0x002fe400078e024f */
[----:B------:R-:W-:-:S02]  /*2420*/  IMAD.IADD R9, R80, 0x1, R9 ;  /* 0x0000000150097824 */ /* 0x000fc400078e0209 */
[----:B---3--:R-:W-:Y:S02]  /*2430*/  IMAD.IADD R82, R82, 0x1, R83 ;  /* 0x0000000152527824 */ /* 0x008fe400078e0253 */
[----:B----4-:R-:W-:Y:S02]  /*2440*/  IMAD.IADD R7, R84, 0x1, R7 ;  /* 0x0000000154077824 */ /* 0x010fe400078e0207 */
[----:B--2---:R-:W-:Y:S02]  /*2450*/  IMAD.IADD R86, R86, 0x1, R87 ;  /* 0x0000000156567824 */ /* 0x004fe400078e0257 */
[----:B------:R-:W-:Y:S02]  /*2460*/  IMAD.IADD R5, R88, 0x1, R93 ;  /* 0x0000000158057824 */ /* 0x000fe400078e025d */
[----:B------:R-:W-:Y:S01]  /*2470*/  IMAD.IADD R89, R89, 0x1, R6 ;  /* 0x0000000159597824 */ /* 0x000fe200078e0206 */
[----:B------:R-:W-:Y:S06]  /*2480*/  BAR.SYNC.DEFER_BLOCKING 0x0 ;  /* 0x0000000000007b1d */ /* 0x000fec0000010000 */
[----:B------:R-:W-:Y:S05]  /*2490*/  BRA.U UP0, `(.L_x_474) ;  /* 0x0000000500e47547 */ /* 0x000fea000b800000 */
[----:B------:R0:W-:Y:S01]  /*24a0*/  STS.U8 [R54+UR4], R29 ;  /* 0x0000001d36007988 */ /* 0x0001e20008000004 */
[C---:B------:R-:W-:Y:S01]  /*24b0*/  VIADD R8, R95.reuse, UR4 ;  /* 0x000000045f087c36 */ /* 0x040fe20008000000 */
[----:B------:R-:W-:Y:S01]  /*24c0*/  UIADD3 UR8, UPT, UPT, UR8, 0x5, URZ ;  /* 0x0000000508087890 */ /* 0x000fe2000fffe0ff */
[----:B------:R-:W-:Y:S01]  /*24d0*/  VIADD R6, R54, UR4 ;  /* 0x0000000436067c36 */ /* 0x000fe20008000000 */
[----:B------:R-:W-:Y:S01]  /*24e0*/  STS.U8 [R95+UR4], R30 ;  /* 0x0000001e5f007988 */ /* 0x000fe20008000004 */
[----:B------:R-:W-:Y:S01]  /*24f0*/  IMAD R59, R95, 0x3, R8 ;  /* 0x000000035f3b7824 */ /* 0x000fe200078e0208 */
[----:B------:R-:W-:Y:S01]  /*2500*/  UIADD3 UR5, UPT, UPT, UR5, -0x5, URZ ;  /* 0xfffffffb05057890 */ /* 0x000fe2000fffe0ff */
[----:B------:R-:W-:Y:S01]  /*2510*/  VIADD R8, R62, UR4 ;  /* 0x000000043e087c36 */ /* 0x000fe20008000000 */
[----:B------:R1:W-:Y:S01]  /*2520*/  STS.U8 [R58+UR4], R31 ;  /* 0x0000001f3a007988 */ /* 0x0003e20008000004 */
[----:B------:R-:W-:Y:S02]  /*2530*/  IMAD R57, R54, 0x3, R6 ;  /* 0x0000000336397824 */ /* 0x000fe400078e0206 */
[----:B0-----:R-:W-:Y:S01]  /*2540*/  VIADD R29, R4, UR4 ;  /* 0x00000004041d7c36 */ /* 0x001fe20008000000 */
[----:B------:R-:W-:Y:S01]  /*2550*/  STS.U8 [R77+UR4], R32 ;  /* 0x000000204d007988 */ /* 0x000fe20008000004 */
[----:B------:R-:W-:-:S02]  /*2560*/  VIADD R10, R58, UR4 ;  /* 0x000000043a0a7c36 */ /* 0x000fc40008000000 */
[----:B------:R-:W-:Y:S01]  /*2570*/  IMAD R54, R62, 0x3, R8 ;  /* 0x000000033e367824 */ /* 0x000fe200078e0208 */
[----:B------:R0:W-:Y:S01]  /*2580*/  STS.U8 [R62+UR4], R33 ;  /* 0x000000213e007988 */ /* 0x0001e20008000004 */
[----:B------:R-:W-:Y:S02]  /*2590*/  IMAD R56, R4, 0x3, R29 ;  /* 0x0000000304387824 */ /* 0x000fe400078e021d */
[----:B------:R-:W-:Y:S01]  /*25a0*/  VIADD R8, R69, UR4 ;  /* 0x0000000445087c36 */ /* 0x000fe20008000000 */
[----:B------:R-:W-:Y:S01]  /*25b0*/  STS.U8 [R81+UR4], R34 ;  /* 0x0000002251007988 */ /* 0x000fe20008000004 */
[----:B-1----:R-:W-:Y:S02]  /*25c0*/  VIADD R31, R74, UR4 ;  /* 0x000000044a1f7c36 */ /* 0x002fe40008000000 */
[----:B------:R-:W-:Y:S01]  /*25d0*/  VIADD R29, R78, UR4 ;  /* 0x000000044e1d7c36 */ /* 0x000fe20008000000 */
[----:B------:R-:W-:Y:S01]  /*25e0*/  STS.U8 [R66+UR4], R35 ;  /* 0x0000002342007988 */ /* 0x000fe20008000004 */
[----:B------:R-:W-:-:S02]  /*25f0*/  IMAD R52, R58, 0x3, R10 ;  /* 0x000000033a347824 */ /* 0x000fc400078e020a */
[----:B------:R-:W-:Y:S01]  /*2600*/  IMAD R65, R69, 0x3, R8 ;  /* 0x0000000345417824 */ /* 0x000fe200078e0208 */
[----:B------:R-:W-:Y:S01]  /*2610*/  STS.U8 [R69+UR4], R36 ;  /* 0x0000002445007988 */ /* 0x000fe20008000004 */
[----:B------:R-:W-:Y:S02]  /*2620*/  IMAD R58, R74, 0x3, R31 ;  /* 0x000000034a3a7824 */ /* 0x000fe400078e021f */
[----:B------:R-:W-:Y:S01]  /*2630*/  IMAD R60, R78, 0x3, R29 ;  /* 0x000000034e3c7824 */ /* 0x000fe200078e021d */
[----:B------:R1:W-:Y:S01]  /*2640*/  STS.U8 [R4+UR4], R37 ;  /* 0x0000002504007988 */ /* 0x0003e20008000004 */
[----:B------:R-:W-:Y:S02]  /*2650*/  VIADD R8, R9, UR4 ;  /* 0x0000000409087c36 */ /* 0x000fe40008000000 */
[----:B------:R-:W-:Y:S01]  /*2660*/  VIADD R31, R82, UR4 ;  /* 0x00000004521f7c36 */ /* 0x000fe20008000000 */
[----:B------:R-:W-:Y:S01]  /*2670*/  STS.U8 [R73+UR4], R38 ;  /* 0x0000002649007988 */ /* 0x000fe20008000004 */
[----:B------:R-:W-:-:S02]  /*2680*/  VIADD R29, R86, UR4 ;  /* 0x00000004561d7c36 */ /* 0x000fc40008000000 */
[----:B------:R-:W-:Y:S01]  /*2690*/  IMAD R71, R9, 0x3, R8 ;  /* 0x0000000309477824 */ /* 0x000fe200078e0208 */
[----:B------:R-:W-:Y:S01]  /*26a0*/  STS.U8 [R74+UR4], R39 ;  /* 0x000000274a007988 */ /* 0x000fe20008000004 */
[----:B------:R-:W-:Y:S02]  /*26b0*/  IMAD R8, R82, 0x3, R31 ;  /* 0x0000000352087824 */ /* 0x000fe400078e021f */
[----:B0-----:R-:W-:Y:S01]  /*26c0*/  IMAD R62, R86, 0x3, R29 ;  /* 0x00000003563e7824 */ /* 0x001fe200078e021d */
[----:B------:R0:W-:Y:S01]  /*26d0*/  STS.U8 [R11+UR4], R40 ;  /* 0x000000280b007988 */ /* 0x0001e20008000004 */
[----:B------:R-:W-:Y:S02]  /*26e0*/  VIADD R6, R77, UR4 ;  /* 0x000000044d067c36 */ /* 0x000fe40008000000 */
[----:B------:R-:W-:Y:S01]  /*26f0*/  VIADD R10, R81, UR4 ;  /* 0x00000004510a7c36 */ /* 0x000fe20008000000 */
[----:B------:R-:W-:Y:S01]  /*2700*/  STS.U8 [R78+UR4], R41 ;  /* 0x000000294e007988 */ /* 0x000fe20008000004 */
[----:B------:R-:W-:-:S02]  /*2710*/  IMAD R61, R77, 0x3, R6 ;  /* 0x000000034d3d7824 */ /* 0x000fc400078e0206 */
[C---:B------:R-:W-:Y:S01]  /*2720*/  VIADD R6, R66.reuse, UR4 ;  /* 0x0000000442067c36 */ /* 0x040fe20008000000 */
[----:B------:R2:W-:Y:S01]  /*2730*/  STS.U8 [R9+UR4], R42 ;  /* 0x0000002a09007988 */ /* 0x0005e20008000004 */
[----:B------:R-:W-:Y:S02]  /*2740*/  IMAD R63, R81, 0x3, R10 ;  /* 0x00000003513f7824 */ /* 0x000fe400078e020a */
[----:B------:R-:W-:Y:S01]  /*2750*/  IMAD R10, R66, 0x3, R6 ;  /* 0x00000003420a7824 */ /* 0x000fe200078e0206 */
[----:B------:R3:W-:Y:S01]  /*2760*/  STS.U8 [R82+UR4], R43 ;  /* 0x0000002b52007988 */ /* 0x0007e20008000004 */
[----:B------:R-:W-:Y:S02]  /*2770*/  VIADD R6, R73, UR4 ;  /* 0x0000000449067c36 */ /* 0x000fe40008000000 */
[----:B-1----:R-:W-:Y:S01]  /*2780*/  VIADD R4, R7, UR4 ;  /* 0x0000000407047c36 */ /* 0x002fe20008000000 */
[----:B------:R3:W-:Y:S01]  /*2790*/  STS.U8 [R7+UR4], R44 ;  /* 0x0000002c07007988 */ /* 0x0007e20008000004 */
[----:B------:R-:W-:-:S02]  /*27a0*/  IMAD R67, R73, 0x3, R6 ;  /* 0x0000000349437824 */ /* 0x000fc400078e0206 */
[C---:B------:R-:W-:Y:S01]  /*27b0*/  VIADD R6, R11.reuse, UR4 ;  /* 0x000000040b067c36 */ /* 0x040fe20008000000 */
[----:B------:R3:W-:Y:S03]  /*27c0*/  STS.U8 [R86+UR4], R45 ;  /* 0x0000002d56007988 */ /* 0x0007e60008000004 */
[----:B------:R-:W-:Y:S01]  /*27d0*/  IMAD R69, R11, 0x3, R6 ;  /* 0x000000030b457824 */ /* 0x000fe200078e0206 */
[----:B------:R3:W-:Y:S01]  /*27e0*/  STS.U8 [R5+UR4], R46 ;  /* 0x0000002e05007988 */ /* 0x0007e20008000004 */
[----:B------:R-:W-:Y:S02]  /*27f0*/  VIADD R6, R5, UR4 ;  /* 0x0000000405067c36 */ /* 0x000fe40008000000 */
[----:B0-----:R-:W-:Y:S01]  /*2800*/  IMAD R11, R7, 0x3, R4 ;  /* 0x00000003070b7824 */ /* 0x001fe200078e0204 */
[----:B------:R3:W-:Y:S01]  /*2810*/  STS.U8 [R89+UR4], R48 ;  /* 0x0000003059007988 */ /* 0x0007e20008000004 */
[----:B------:R-:W-:-:S02]  /*2820*/  VIADD R4, R89, UR4 ;  /* 0x0000000459047c36 */ /* 0x000fc40008000000 */
[----:B--2---:R-:W-:Y:S01]  /*2830*/  IMAD R9, R5, 0x3, R6 ;  /* 0x0000000305097824 */ /* 0x004fe200078e0206 */
[----:B------:R-:W-:Y:S01]  /*2840*/  BAR.SYNC.DEFER_BLOCKING 0x0 ;  /* 0x0000000000007b1d */ /* 0x000fe20000010000 */
[----:B------:R-:W-:-:S05]  /*2850*/  IMAD R4, R89, 0x3, R4 ;  /* 0x0000000359047824 */ /* 0x000fca00078e0204 */
[----:B------:R3:W0:Y:S04]  /*2860*/  LDS.U8 R29, [R51] ;  /* 0x00000000331d7984 */ /* 0x0006280000000000 */
[----:B------:R3:W1:Y:S04]  /*2870*/  LDS.U8 R30, [R51+0x1] ;  /* 0x00000100331e7984 */ /* 0x0006680000000000 */
[----:B------:R3:W4:Y:S04]  /*2880*/  LDS.U8 R31, [R51+0x2] ;  /* 0x00000200331f7984 */ /* 0x0007280000000000 */
[----:B------:R3:W2:Y:S04]  /*2890*/  LDS.U8 R32, [R51+0x3] ;  /* 0x0000030033207984 */ /* 0x0006a80000000000 */
        /* <DEDUP_REMOVED lines=16> */
[----:B-----5:R3:W-:Y:S04]  /*29a0*/  STS [R57], R2 ;  /* 0x0000000239007388 */ /* 0x0207e80000000800 */
[----:B------:R3:W-:Y:S04]  /*29b0*/  STS [R59], R28 ;  /* 0x0000001c3b007388 */ /* 0x0007e80000000800 */
        /* <DEDUP_REMOVED lines=16> */
[----:B------:R3:W-:Y:S01]  /*2ac0*/  STS [R4], R3 ;  /* 0x0000000304007388 */ /* 0x0007e20000000800 */
[----:B------:R-:W-:Y:S06]  /*2ad0*/  BAR.SYNC.DEFER_BLOCKING 0x0 ;  /* 0x0000000000007b1d */ /* 0x000fec0000010000 */
[----:B------:R3:W0:Y:S04]  /*2ae0*/  LDS R2, [R53] ;  /* 0x0000000035027984 */ /* 0x0006280000000800 */
[----:B------:R3:W0:Y:S04]  /*2af0*/  LDS R28, [R53+0x4] ;  /* 0x00000400351c7984 */ /* 0x0006280000000800 */
        /* <DEDUP_REMOVED lines=16> */
[----:B------:R3:W0:Y:S01]  /*2c00*/  LDS R3, [R53+0x48] ;  /* 0x0000480035037984 */ /* 0x0006220000000800 */
[----:B------:R-:W-:Y:S06]  /*2c10*/  BAR.SYNC.DEFER_BLOCKING 0x0 ;  /* 0x0000000000007b1d */ /* 0x000fec0000010000 */
[----:B-12-4-:R-:W-:Y:S05]  /*2c20*/  BRA `(.L_x_475) ;  /* 0xffffffe000007947 */ /* 0x016fea000383ffff */
.L_x_474:
[----:B------:R0:W-:Y:S01]  /*2c30*/  STS.U8 [R54+UR4], R29 ;  /* 0x0000001d36007988 */ /* 0x0001e20008000004 */
[----:B------:R-:W1:Y:S01]  /*2c40*/  LDCU.64 UR8, c[0x0][0x3a0] ;  /* 0x00007400ff0877ac */ /* 0x000e620008000a00 */
[C---:B------:R-:W-:Y:S02]  /*2c50*/  VIADD R6, R95.reuse, UR4 ;  /* 0x000000045f067c36 */ /* 0x040fe40008000000 */
[----:B------:R-:W-:Y:S01]  /*2c60*/  STS.U8 [R95+UR4], R30 ;  /* 0x0000001e5f007988 */ /* 0x000fe20008000004 */
[----:B------:R-:W-:Y:S02]  /*2c70*/  VIADD R47, R54, UR4 ;  /* 0x00000004362f7c36 */ /* 0x000fe40008000000 */
[----:B------:R-:W-:Y:S01]  /*2c80*/  IMAD R51, R95, 0x3, R6 ;  /* 0x000000035f337824 */ /* 0x000fe200078e0206 */
[----:B------:R2:W-:Y:S01]  /*2c90*/  STS.U8 [R58+UR4], R31 ;  /* 0x0000001f3a007988 */ /* 0x0005e20008000004 */
[C---:B------:R-:W-:Y:S02]  /*2ca0*/  VIADD R6, R77.reuse, UR4 ;  /* 0x000000044d067c36 */ /* 0x040fe40008000000 */
[----:B0-----:R-:W-:Y:S01]  /*2cb0*/  VIADD R29, R62, UR4 ;  /* 0x000000043e1d7c36 */ /* 0x001fe20008000000 */
[----:B------:R-:W-:Y:S01]  /*2cc0*/  STS.U8 [R77+UR4], R32 ;  /* 0x000000204d007988 */ /* 0x000fe20008000004 */
[----:B------:R-:W-:-:S02]  /*2cd0*/  IMAD R55, R77, 0x3, R6 ;  /* 0x000000034d377824 */ /* 0x000fc400078e0206 */
[C---:B------:R-:W-:Y:S01]  /*2ce0*/  VIADD R6, R81.reuse, UR4 ;  /* 0x0000000451067c36 */ /* 0x040fe20008000000 */
[----:B------:R-:W-:Y:S01]  /*2cf0*/  STS.U8 [R62+UR4], R33 ;  /* 0x000000213e007988 */ /* 0x000fe20008000004 */
[----:B------:R-:W-:Y:S02]  /*2d00*/  IMAD R49, R54, 0x3, R47 ;  /* 0x0000000336317824 */ /* 0x000fe400078e022f */
[----:B------:R-:W-:Y:S01]  /*2d10*/  VIADD R47, R58, UR4 ;  /* 0x000000043a2f7c36 */ /* 0x000fe20008000000 */
[----:B------:R-:W-:Y:S01]  /*2d20*/  STS.U8 [R81+UR4], R34 ;  /* 0x0000002251007988 */ /* 0x000fe20008000004 */
[----:B-1----:R-:W-:Y:S01]  /*2d30*/  IMAD.U32 R8, RZ, RZ, UR9 ;  /* 0x00000009ff087e24 */ /* 0x002fe2000f8e00ff */
[----:B------:R-:W-:Y:S01]  /*2d40*/  ISETP.LT.U32.AND P3, PT, R0, UR8, PT ;  /* 0x0000000800007c0c */ /* 0x000fe2000bf61070 */
[----:B------:R-:W-:Y:S01]  /*2d50*/  IMAD R52, R62, 0x3, R29 ;  /* 0x000000033e347824 */ /* 0x000fe200078e021d */
[----:B------:R-:W-:Y:S01]  /*2d60*/  STS.U8 [R66+UR4], R35 ;  /* 0x0000002342007988 */ /* 0x000fe20008000004 */
[----:B------:R-:W-:Y:S01]  /*2d70*/  IMAD R57, R81, 0x3, R6 ;  /* 0x0000000351397824 */ /* 0x000fe200078e0206 */
[----:B------:R-:W-:Y:S01]  /*2d80*/  ISETP.GT.U32.AND.EX P3, PT, R8, RZ, PT, P3 ;  /* 0x000000ff0800720c */ /* 0x000fe20003f64130 */
[----:B------:R-:W-:Y:S01]  /*2d90*/  VIADD R29, R4, UR4 ;  /* 0x00000004041d7c36 */ /* 0x000fe20008000000 */
[----:B------:R-:W-:Y:S01]  /*2da0*/  STS.U8 [R69+UR4], R36 ;  /* 0x0000002445007988 */ /* 0x000fe20008000004 */
[----:B------:R-:W-:-:S02]  /*2db0*/  VIADD R6, R73, UR4 ;  /* 0x0000000449067c36 */ /* 0x000fc40008000000 */
[----:B------:R-:W-:Y:S01]  /*2dc0*/  IMAD R50, R58, 0x3, R47 ;  /* 0x000000033a327824 */ /* 0x000fe200078e022f */
[----:B------:R0:W-:Y:S01]  /*2dd0*/  STS.U8 [R4+UR4], R37 ;  /* 0x0000002504007988 */ /* 0x0001e20008000004 */
[----:B------:R-:W-:Y:S02]  /*2de0*/  VIADD R47, R66, UR4 ;  /* 0x00000004422f7c36 */ /* 0x000fe40008000000 */
[----:B------:R-:W-:Y:S01]  /*2df0*/  IMAD R56, R4, 0x3, R29 ;  /* 0x0000000304387824 */ /* 0x000fe200078e021d */
[----:B------:R-:W-:Y:S01]  /*2e00*/  STS.U8 [R73+UR4], R38 ;  /* 0x0000002649007988 */ /* 0x000fe20008000004 */
[----:B------:R-:W-:Y:S02]  /*2e10*/  IMAD R59, R73, 0x3, R6 ;  /* 0x00000003493b7824 */ /* 0x000fe400078e0206 */
[----:B------:R-:W-:Y:S01]  /*2e20*/  VIADD R8, R69, UR4 ;  /* 0x0000000445087c36 */ /* 0x000fe20008000000 */
[----:B------:R-:W-:Y:S01]  /*2e30*/  STS.U8 [R74+UR4], R39 ;  /* 0x000000274a007988 */ /* 0x000fe20008000004 */
[----:B--2---:R-:W-:-:S02]  /*2e40*/  VIADD R31, R74, UR4 ;  /* 0x000000044a1f7c36 */ /* 0x004fc40008000000 */
[----:B------:R-:W-:Y:S01]  /*2e50*/  VIADD R29, R78, UR4 ;  /* 0x000000044e1d7c36 */ /* 0x000fe20008000000 */
[----:B------:R-:W-:Y:S01]  /*2e60*/  STS.U8 [R11+UR4], R40 ;  /* 0x000000280b007988 */ /* 0x000fe20008000004 */
[----:B------:R-:W-:Y:S02]  /*2e70*/  VIADD R6, R9, UR4 ;  /* 0x0000000409067c36 */ /* 0x000fe40008000000 */
[----:B------:R-:W-:Y:S01]  /*2e80*/  IMAD R54, R66, 0x3, R47 ;  /* 0x0000000342367824 */ /* 0x000fe200078e022f */
[----:B------:R-:W-:Y:S01]  /*2e90*/  STS.U8 [R78+UR4], R41 ;  /* 0x000000294e007988 */ /* 0x000fe20008000004 */
[----:B------:R-:W-:Y:S02]  /*2ea0*/  IMAD R47, R69, 0x3, R8 ;  /* 0x00000003452f7824 */ /* 0x000fe400078e0208 */
[----:B------:R-:W-:Y:S01]  /*2eb0*/  IMAD R58, R74, 0x3, R31 ;  /* 0x000000034a3a7824 */ /* 0x000fe200078e021f */
[----:B------:R1:W-:Y:S01]  /*2ec0*/  STS.U8 [R9+UR4], R42 ;  /* 0x0000002a09007988 */ /* 0x0003e20008000004 */
[----:B------:R-:W-:-:S02]  /*2ed0*/  IMAD R60, R78, 0x3, R29 ;  /* 0x000000034e3c7824 */ /* 0x000fc400078e021d */
[----:B------:R-:W-:Y:S01]  /*2ee0*/  IMAD R63, R9, 0x3, R6 ;  /* 0x00000003093f7824 */ /* 0x000fe200078e0206 */
[----:B------:R-:W-:Y:S01]  /*2ef0*/  STS.U8 [R82+UR4], R43 ;  /* 0x0000002b52007988 */ /* 0x000fe20008000004 */
[----:B------:R-:W-:Y:S02]  /*2f00*/  VIADD R8, R11, UR4 ;  /* 0x000000040b087c36 */ /* 0x000fe40008000000 */
[----:B------:R-:W-:Y:S01]  /*2f10*/  VIADD R31, R82, UR4 ;  /* 0x00000004521f7c36 */ /* 0x000fe20008000000 */
[----:B------:R-:W-:Y:S01]  /*2f20*/  STS.U8 [R7+UR4], R44 ;  /* 0x0000002c07007988 */ /* 0x000fe20008000004 */
[----:B------:R-:W-:Y:S02]  /*2f30*/  VIADD R29, R86, UR4 ;  /* 0x00000004561d7c36 */ /* 0x000fe40008000000 */
[----:B------:R-:W-:Y:S01]  /*2f40*/  VIADD R6, R89, UR4 ;  /* 0x0000000459067c36 */ /* 0x000fe20008000000 */
[----:B------:R-:W-:Y:S01]  /*2f50*/  STS.U8 [R86+UR4], R45 ;  /* 0x0000002d56007988 */ /* 0x000fe20008000004 */
[----:B0-----:R-:W-:-:S02]  /*2f60*/  VIADD R4, R7, UR4 ;  /* 0x0000000407047c36 */ /* 0x001fc40008000000 */
[----:B------:R-:W-:Y:S01]  /*2f70*/  IMAD R53, R0, -0x4b, R53 ;  /* 0xffffffb500357824 */ /* 0x000fe200078e0235 */
[----:B------:R0:W-:Y:S01]  /*2f80*/  STS.U8 [R5+UR4], R46 ;  /* 0x0000002e05007988 */ /* 0x0001e20008000004 */
[----:B------:R-:W-:Y:S02]  /*2f90*/  IMAD R61, R11, 0x3, R8 ;  /* 0x000000030b3d7824 */ /* 0x000fe400078e0208 */
[----:B------:R-:W-:Y:S01]  /*2fa0*/  IMAD R62, R82, 0x3, R31 ;  /* 0x00000003523e7824 */ /* 0x000fe200078e021f */
[----:B------:R-:W-:Y:S01]  /*2fb0*/  STS.U8 [R89+UR4], R48 ;  /* 0x0000003059007988 */ /* 0x000fe20008000004 */
[----:B------:R-:W-:Y:S02]  /*2fc0*/  IMAD R65, R7, 0x3, R4 ;  /* 0x0000000307417824 */ /* 0x000fe400078e0204 */
[----:B------:R-:W-:Y:S01]  /*2fd0*/  IMAD R64, R86, 0x3, R29 ;  /* 0x0000000356407824 */ /* 0x000fe200078e021d */
[----:B------:R-:W-:Y:S01]  /*2fe0*/  BAR.SYNC.DEFER_BLOCKING 0x0 ;  /* 0x0000000000007b1d */ /* 0x000fe20000010000 */
[----:B-1----:R-:W-:-:S02]  /*2ff0*/  IMAD R42, R89, 0x3, R6 ;  /* 0x00000003592a7824 */ /* 0x002fc400078e0206 */
[----:B------:R-:W-:-:S03]  /*3000*/  VIADD R4, R5, UR4 ;  /* 0x0000000405047c36 */ /* 0x000fc60008000000 */
[----:B------:R-:W1:Y:S01]  /*3010*/  LDCU.64 UR4, c[0x0][0x388] ;  /* 0x00007100ff0477ac */ /* 0x000e620008000a00 */
[----:B------:R-:W-:Y:S02]  /*3020*/  IMAD R67, R5, 0x3, R4 ;  /* 0x0000000305437824 */ /* 0x000fe400078e0204 */
[----:B0-----:R-:W0:Y:S01]  /*3030*/  LDC.64 R4, c[0x0][0x398] ;  /* 0x0000e600ff047b82 */ /* 0x001e220000000a00 */
[----:B------:R-:W2:Y:S04]  /*3040*/  LDS.U8 R31, [R53] ;  /* 0x00000000351f7984 */ /* 0x000ea80000000000 */
[----:B------:R-:W3:Y:S04]  /*3050*/  LDS.U8 R32, [R53+0x100] ;  /* 0x0001000035207984 */ /* 0x000ee80000000000 */
[----:B------:R-:W4:Y:S01]  /*3060*/  LDS.U8 R33, [R53+0x200] ;  /* 0x0002000035217984 */ /* 0x000f220000000000 */
[----:B0-----:R-:W-:-:S03]  /*3070*/  IMAD.WIDE.U32 R4, R0, 0x4, R4 ;  /* 0x0000000400047825 */ /* 0x001fc600078e0004 */
[----:B------:R-:W-:Y:S04]  /*3080*/  LDS.U8 R34, [R53+0x300] ;  /* 0x0003000035227984 */ /* 0x000fe80000000000 */
[----:B------:R-:W-:Y:S04]  /*3090*/  LDS.U8 R35, [R53+0x400] ;  /* 0x0004000035237984 */ /* 0x000fe80000000000 */
[----:B------:R-:W-:Y:S04]  /*30a0*/  LDS.U8 R36, [R53+0x500] ;  /* 0x0005000035247984 */ /* 0x000fe80000000000 */
[----:B------:R-:W0:Y:S04]  /*30b0*/  LDS.U8 R37, [R53+0x600] ;  /* 0x0006000035257984 */ /* 0x000e280000000000 */
[----:B------:R-:W-:Y:S04]  /*30c0*/  LDS.U8 R38, [R53+0x700] ;  /* 0x0007000035267984 */ /* 0x000fe80000000000 */
[----:B------:R-:W-:Y:S04]  /*30d0*/  LDS.U8 R39, [R53+0x800] ;  /* 0x0008000035277984 */ /* 0x000fe80000000000 */
[----:B------:R-:W-:Y:S04]  /*30e0*/  LDS.U8 R40, [R53+0x900] ;  /* 0x0009000035287984 */ /* 0x000fe80000000000 */
[----:B------:R-:W-:Y:S01]  /*30f0*/  LDS.U8 R41, [R53+0xa00] ;  /* 0x000a000035297984 */ /* 0x000fe20000000000 */
[----:B--2---:R-:W-:-:S03]  /*3100*/  @P3 LOP3.LUT R31, R31, 0x80, RZ, 0x3c, !PT ;  /* 0x000000801f1f3812 */ /* 0x004fc600078e3cff */
[----:B------:R-:W-:Y:S04]  /*3110*/  LDS.U8 R30, [R53+0xb00] ;  /* 0x000b0000351e7984 */ /* 0x000fe80000000000 */
[----:B------:R-:W-:Y:S04]  /*3120*/  LDS.U8 R29, [R53+0xc00] ;  /* 0x000c0000351d7984 */ /* 0x000fe80000000000 */
[----:B------:R-:W-:Y:S04]  /*3130*/  LDS.U8 R11, [R53+0xd00] ;  /* 0x000d0000350b7984 */ /* 0x000fe80000000000 */
[----:B------:R-:W-:Y:S04]  /*3140*/  LDS.U8 R10, [R53+0xe00] ;  /* 0x000e0000350a7984 */ /* 0x000fe80000000000 */
[----:B------:R-:W-:Y:S04]  /*3150*/  LDS.U8 R9, [R53+0xf00] ;  /* 0x000f000035097984 */ /* 0x000fe80000000000 */
[----:B------:R-:W-:Y:S04]  /*3160*/  LDS.U8 R8, [R53+0x1000] ;  /* 0x0010000035087984 */ /* 0x000fe80000000000 */
[----:B------:R-:W-:Y:S04]  /*3170*/  LDS.U8 R7, [R53+0x1100] ;  /* 0x0011000035077984 */ /* 0x000fe80000000000 */
[----:B------:R2:W-:Y:S01]  /*3180*/  LDS.U8 R6, [R53+0x1200] ;  /* 0x0012000035067984 */ /* 0x0005e20000000000 */
[----:B------:R-:W-:Y:S01]  /*3190*/  BAR.SYNC.DEFER_BLOCKING 0x0 ;  /* 0x0000000000007b1d */ /* 0x000fe20000010000 */
[----:B--2---:R-:W-:-:S05]  /*31a0*/  IMAD R53, R0, 0x3, R53 ;  /* 0x0000000300357824 */ /* 0x004fca00078e0235 */
[----:B-----5:R2:W-:Y:S04]  /*31b0*/  STS [R49], R2 ;  /* 0x0000000231007388 */ /* 0x0205e80000000800 */
[----:B------:R-:W-:Y:S04]  /*31c0*/  STS [R51], R28 ;  /* 0x0000001c33007388 */ /* 0x000fe80000000800 */
[----:B------:R-:W-:Y:S01]  /*31d0*/  STS [R50], R27 ;  /* 0x0000001b32007388 */ /* 0x000fe20000000800 */
[----:B--2---:R-:W-:-:S03]  /*31e0*/  VIADD R2, R0, 0x100 ;  /* 0x0000010000027836 */ /* 0x004fc60000000000 */
[----:B------:R-:W-:Y:S02]  /*31f0*/  STS [R55], R26 ;  /* 0x0000001a37007388 */ /* 0x000fe40000000800 */
[----:B------:R-:W-:Y:S02]  /*3200*/  ISETP.LT.U32.AND P4, PT, R2, UR8, PT ;  /* 0x0000000802007c0c */ /* 0x000fe4000bf81070 */
[----:B------:R-:W-:Y:S01]  /*3210*/  STS [R52], R25 ;  /* 0x0000001934007388 */ /* 0x000fe20000000800 */
[----:B------:R-:W-:-:S03]  /*3220*/  VIADD R2, R0, 0x200 ;  /* 0x0000020000027836 */ /* 0x000fc60000000000 */
[----:B------:R-:W-:Y:S02]  /*3230*/  STS [R57], R24 ;  /* 0x0000001839007388 */ /* 0x000fe40000000800 */
[----:B------:R-:W-:Y:S02]  /*3240*/  ISETP.LT.U32.AND P6, PT, R2, UR8, PT ;  /* 0x0000000802007c0c */ /* 0x000fe4000bfc1070 */
[----:B------:R-:W-:Y:S01]  /*3250*/  STS [R54], R23 ;  /* 0x0000001736007388 */ /* 0x000fe20000000800 */
[----:B-1----:R-:W-:-:S03]  /*3260*/  IADD3 R2, P1, PT, R0, UR4, RZ ;  /* 0x0000000400027c10 */ /* 0x002fc6000ff3e0ff */
[----:B------:R-:W-:Y:S04]  /*3270*/  STS [R47], R22 ;  /* 0x000000162f007388 */ /* 0x000fe80000000800 */
[----:B------:R-:W-:Y:S04]  /*3280*/  STS [R56], R21 ;  /* 0x0000001538007388 */ /* 0x000fe80000000800 */
[----:B------:R-:W-:Y:S04]  /*3290*/  STS [R59], R20 ;  /* 0x000000143b007388 */ /* 0x000fe80000000800 */
[----:B------:R-:W-:Y:S04]  /*32a0*/  STS [R58], R19 ;  /* 0x000000133a007388 */ /* 0x000fe80000000800 */
[----:B------:R1:W-:Y:S04]  /*32b0*/  STS [R61], R18 ;  /* 0x000000123d007388 */ /* 0x0003e80000000800 */
[----:B------:R-:W-:Y:S04]  /*32c0*/  STS [R60], R17 ;  /* 0x000000113c007388 */ /* 0x000fe80000000800 */
[----:B------:R2:W-:Y:S01]  /*32d0*/  STS [R63], R16 ;  /* 0x000000103f007388 */ /* 0x0005e20000000800 */
[----:B-1----:R-:W-:-:S03]  /*32e0*/  IMAD.U32 R18, RZ, RZ, UR9 ;  /* 0x00000009ff127e24 */ /* 0x002fc6000f8e00ff */
[----:B------:R-:W-:Y:S04]  /*32f0*/  STS [R62], R15 ;  /* 0x0000000f3e007388 */ /* 0x000fe80000000800 */
[----:B------:R1:W-:Y:S01]  /*3300*/  STS [R65], R14 ;  /* 0x0000000e41007388 */ /* 0x0003e20000000800 */
[----:B--2---:R-:W-:-:S03]  /*3310*/  IMAD.U32 R16, RZ, RZ, UR9 ;  /* 0x00000009ff107e24 */ /* 0x004fc6000f8e00ff */
[----:B------:R-:W-:Y:S04]  /*3320*/  STS [R64], R13 ;  /* 0x0000000d40007388 */ /* 0x000fe80000000800 */
[----:B------:R2:W-:Y:S01]  /*3330*/  STS [R67], R12 ;  /* 0x0000000c43007388 */ /* 0x0005e20000000800 */
[----:B-1----:R-:W-:-:S03]  /*3340*/  VIADD R14, R0, 0x500 ;  /* 0x00000500000e7836 */ /* 0x002fc60000000000 */
[----:B------:R1:W-:Y:S01]  /*3350*/  STS [R42], R3 ;  /* 0x000000032a007388 */ /* 0x0003e20000000800 */
[----:B------:R-:W-:Y:S01]  /*3360*/  BAR.SYNC.DEFER_BLOCKING 0x0 ;  /* 0x0000000000007b1d */ /* 0x000fe20000010000 */
[----:B------:R-:W-:Y:S01]  /*3370*/  ISETP.LT.U32.AND P5, PT, R14, UR8, PT ;  /* 0x000000080e007c0c */ /* 0x000fe2000bfa1070 */
[C---:B--2---:R-:W-:Y:S02]  /*3380*/  VIADD R12, R0.reuse, 0x300 ;  /* 0x00000300000c7836 */ /* 0x044fe40000000000 */
[----:B------:R-:W-:Y:S01]  /*3390*/  IMAD.U32 R14, RZ, RZ, UR9 ;  /* 0x00000009ff0e7e24 */ /* 0x000fe2000f8e00ff */
[----:B-1----:R-:W-:Y:S02]  /*33a0*/  LOP3.LUT R3, R0, 0x400, RZ, 0xfc, !PT ;  /* 0x0000040000037812 */ /* 0x002fe400078efcff */
[----:B------:R-:W-:Y:S01]  /*33b0*/  ISETP.LT.U32.AND P0, PT, R12, UR8, PT ;  /* 0x000000080c007c0c */ /* 0x000fe2000bf01070 */
[----:B------:R-:W-:Y:S01]  /*33c0*/  VIADD R12, R0, 0x600 ;  /* 0x00000600000c7836 */ /* 0x000fe20000000000 */
[----:B------:R-:W-:Y:S01]  /*33d0*/  ISETP.LT.U32.AND P2, PT, R3, UR8, PT ;  /* 0x0000000803007c0c */ /* 0x000fe2000bf41070 */
[----:B------:R-:W-:Y:S01]  /*33e0*/  IMAD.X R3, RZ, RZ, UR5, P1 ;  /* 0x00000005ff037e24 */ /* 0x000fe200088e06ff */
[----:B------:R-:W-:-:S02]  /*33f0*/  ISETP.GT.U32.AND.EX P4, PT, R14, RZ, PT, P4 ;  /* 0x000000ff0e00720c */ /* 0x000fc40003f84140 */
[----:B------:R-:W-:Y:S01]  /*3400*/  ISETP.LT.U32.AND P1, PT, R12, UR8, PT ;  /* 0x000000080c007c0c */ /* 0x000fe2000bf21070 */
[----:B------:R-:W-:Y:S01]  /*3410*/  IMAD.U32 R12, RZ, RZ, UR9 ;  /* 0x00000009ff0c7e24 */ /* 0x000fe2000f8e00ff */
[C---:B------:R-:W-:Y:S02]  /*3420*/  ISETP.GT.U32.AND.EX P0, PT, R14.reuse, RZ, PT, P0 ;  /* 0x000000ff0e00720c */ /* 0x040fe40003f04100 */
[----:B------:R-:W-:Y:S02]  /*3430*/  ISETP.GT.U32.AND.EX P5, PT, R14, RZ, PT, P5 ;  /* 0x000000ff0e00720c */ /* 0x000fe40003fa4150 */
[----:B------:R-:W-:Y:S01]  /*3440*/  ISETP.GT.U32.AND.EX P6, PT, R12, RZ, PT, P6 ;  /* 0x000000ff0c00720c */ /* 0x000fe20003fc4160 */
[----:B------:R-:W-:Y:S01]  /*3450*/  VIADD R12, R0, 0x700 ;  /* 0x00000700000c7836 */ /* 0x000fe20000000000 */
[----:B------:R-:W-:Y:S01]  /*3460*/  ISETP.GT.U32.AND.EX P1, PT, R14, RZ, PT, P1 ;  /* 0x000000ff0e00720c */ /* 0x000fe20003f24110 */
[----:B------:R-:W1:Y:S02]  /*3470*/  @P3 LDS R25, [R53] ;  /* 0x0000000035193984 */ /* 0x000e640000000800 */
[----:B---3--:R-:W-:-:S02]  /*3480*/  @P4 LOP3.LUT R27, R32, 0x80, RZ, 0x3c, !PT ;  /* 0x00000080201b4812 */ /* 0x008fc400078e3cff */
[----:B------:R-:W2:Y:S04]  /*3490*/  LDS R15, [R53+0x400] ;  /* 0x00040000350f7984 */ /* 0x000ea80000000800 */
[----:B------:R-:W3:Y:S02]  /*34a0*/  LDS R13, [R53+0x800] ;  /* 0x00080000350d7984 */ /* 0x000ee40000000800 */
[----:B----4-:R-:W-:Y:S02]  /*34b0*/  @P6 LOP3.LUT R33, R33, 0x80, RZ, 0x3c, !PT ;  /* 0x0000008021216812 */ /* 0x010fe400078e3cff */
[----:B0-----:R-:W-:Y:S01]  /*34c0*/  @P1 LOP3.LUT R37, R37, 0x80, RZ, 0x3c, !PT ;  /* 0x0000008025251812 */ /* 0x001fe200078e3cff */
[----:B------:R-:W0:Y:S04]  /*34d0*/  LDS R17, [R53+0xc00] ;  /* 0x000c000035117984 */ /* 0x000e280000000800 */
[----:B------:R-:W4:Y:S04]  /*34e0*/  LDS R19, [R53+0x1000] ;  /* 0x0010000035137984 */ /* 0x000f280000000800 */
[----:B------:R1:W-:Y:S04]  /*34f0*/  @P3 STG.E.U8 desc[UR10][R2.64], R31 ;  /* 0x0000001f02003986 */ /* 0x0003e8000c10110a */
[----:B------:R-:W4:Y:S04]  /*3500*/  LDS R21, [R53+0x1400] ;  /* 0x0014000035157984 */ /* 0x000f280000000800 */
[----:B------:R-:W4:Y:S01]  /*3510*/  LDS R23, [R53+0x1800] ;  /* 0x0018000035177984 */ /* 0x000f220000000800 */
[----:B-1----:R-:W-:-:S03]  /*3520*/  @P0 LOP3.LUT R31, R34, 0x80, RZ, 0x3c, !PT ;  /* 0x00000080221f0812 */ /* 0x002fc600078e3cff */
[----:B------:R-:W-:Y:S01]  /*3530*/  @P3 STG.E desc[UR10][R4.64], R25 ;  /* 0x0000001904003986 */ /* 0x000fe2000c10190a */
[----:B------:R-:W-:Y:S01]  /*3540*/  ISETP.LT.U32.AND P3, PT, R12, UR8, PT ;  /* 0x000000080c007c0c */ /* 0x000fe2000bf61070 */
[----:B------:R-:W-:Y:S02]  /*3550*/  IMAD.U32 R12, RZ, RZ, UR9 ;  /* 0x00000009ff0c7e24 */ /* 0x000fe4000f8e00ff */
[----:B------:R1:W-:Y:S01]  /*3560*/  @P4 STG.E.U8 desc[UR10][R2.64+0x100], R27 ;  /* 0x0001001b02004986 */ /* 0x0003e2000c10110a */
[----:B------:R-:W-:Y:S02]  /*3570*/  ISETP.GT.U32.AND.EX P3, PT, R14, RZ, PT, P3 ;  /* 0x000000ff0e00720c */ /* 0x000fe40003f64130 */
[----:B------:R-:W-:Y:S01]  /*3580*/  ISETP.GT.U32.AND.EX P2, PT, R12, RZ, PT, P2 ;  /* 0x000000ff0c00720c */ /* 0x000fe20003f44120 */
[----:B--2---:R-:W-:Y:S01]  /*3590*/  @P4 STG.E desc[UR10][R4.64+0x400], R15 ;  /* 0x0004000f04004986 */ /* 0x004fe2000c10190a */
[----:B------:R-:W-:-:S03]  /*35a0*/  LOP3.LUT R12, R0, 0x800, RZ, 0xfc, !PT ;  /* 0x00000800000c7812 */ /* 0x000fc600078efcff */
[----:B------:R-:W2:Y:S01]  /*35b0*/  LDS R25, [R53+0x1c00] ;  /* 0x001c000035197984 */ /* 0x000ea20000000800 */
[----:B------:R-:W-:Y:S01]  /*35c0*/  ISETP.LT.U32.AND P4, PT, R12, UR8, PT ;  /* 0x000000080c007c0c */ /* 0x000fe2000bf81070 */
[----:B------:R-:W-:Y:S02]  /*35d0*/  VIADD R12, R0, 0x900 ;  /* 0x00000900000c7836 */ /* 0x000fe40000000000 */
[----:B------:R-:W2:Y:S01]  /*35e0*/  LDS R15, [R53+0x2000] ;  /* 0x00200000350f7984 */ /* 0x000ea20000000800 */
[----:B-1----:R-:W-:-:S03]  /*35f0*/  @P5 LOP3.LUT R27, R36, 0x80, RZ, 0x3c, !PT ;  /* 0x00000080241b5812 */ /* 0x002fc600078e3cff */
[----:B------:R-:W-:Y:S01]  /*3600*/  @P6 STG.E.U8 desc[UR10][R2.64+0x200], R33 ;  /* 0x0002002102006986 */ /* 0x000fe2000c10110a */
[----:B------:R-:W-:-:S03]  /*3610*/  @P2 LOP3.LUT R35, R35, 0x80, RZ, 0x3c, !PT ;  /* 0x0000008023232812 */ /* 0x000fc600078e3cff */
[----:B---3--:R-:W-:Y:S01]  /*3620*/  @P6 STG.E desc[UR10][R4.64+0x800], R13 ;  /* 0x0008000d04006986 */ /* 0x008fe2000c10190a */
[----:B------:R-:W-:Y:S01]  /*3630*/  ISETP.LT.U32.AND P6, PT, R12, UR8, PT ;  /* 0x000000080c007c0c */ /* 0x000fe2000bfc1070 */
[----:B------:R-:W-:Y:S02]  /*3640*/  VIADD R12, R0, 0xa00 ;  /* 0x00000a00000c7836 */ /* 0x000fe40000000000 */
[----:B------:R1:W-:Y:S01]  /*3650*/  @P0 STG.E.U8 desc[UR10][R2.64+0x300], R31 ;  /* 0x0003001f02000986 */ /* 0x0003e2000c10110a */
[----:B------:R-:W-:-:S03]  /*3660*/  ISETP.GT.U32.AND.EX P6, PT, R14, RZ, PT, P6 ;  /* 0x000000ff0e00720c */ /* 0x000fc60003fc4160 */
[----:B0-----:R-:W-:Y:S01]  /*3670*/  @P0 STG.E desc[UR10][R4.64+0xc00], R17 ;  /* 0x000c001104000986 */ /* 0x001fe2000c10190a */
[----:B------:R-:W-:Y:S01]  /*3680*/  ISETP.LT.U32.AND P0, PT, R12, UR8, PT ;  /* 0x000000080c007c0c */ /* 0x000fe2000bf01070 */
[----:B------:R-:W-:Y:S02]  /*3690*/  VIADD R12, R0, 0xb00 ;  /* 0x00000b00000c7836 */ /* 0x000fe40000000000 */
[----:B------:R-:W0:Y:S01]  /*36a0*/  LDS R13, [R53+0x2400] ;  /* 0x00240000350d7984 */ /* 0x000e220000000800 */
[----:B------:R-:W-:-:S03]  /*36b0*/  ISETP.GT.U32.AND.EX P0, PT, R14, RZ, PT, P0 ;  /* 0x000000ff0e00720c */ /* 0x000fc60003f04100 */
[----:B------:R-:W-:Y:S01]  /*36c0*/  @P2 STG.E.U8 desc[UR10][R2.64+0x400], R35 ;  /* 0x0004002302002986 */ /* 0x000fe2000c10110a */
[----:B-1----:R-:W-:Y:S02]  /*36d0*/  @P3 LOP3.LUT R31, R38, 0x80, RZ, 0x3c, !PT ;  /* 0x00000080261f3812 */ /* 0x002fe400078e3cff */
[----:B------:R-:W-:Y:S01]  /*36e0*/  @P6 LOP3.LUT R33, R40, 0x80, RZ, 0x3c, !PT ;  /* 0x0000008028216812 */ /* 0x000fe200078e3cff */
[----:B----4-:R-:W-:Y:S01]  /*36f0*/  @P2 STG.E desc[UR10][R4.64+0x1000], R19 ;  /* 0x0010001304002986 */ /* 0x010fe2000c10190a */
[----:B------:R-:W-:Y:S01]  /*3700*/  ISETP.LT.U32.AND P2, PT, R12, UR8, PT ;  /* 0x000000080c007c0c */ /* 0x000fe2000bf41070 */
[----:B------:R-:W-:Y:S02]  /*3710*/  IMAD.U32 R12, RZ, RZ, UR9 ;  /* 0x00000009ff0c7e24 */ /* 0x000fe4000f8e00ff */
[----:B------:R-:W1:Y:S01]  /*3720*/  LDS R17, [R53+0x2800] ;  /* 0x0028000035117984 */ /* 0x000e620000000800 */
[----:B------:R-:W-:Y:S02]  /*3730*/  ISETP.GT.U32.AND.EX P2, PT, R14, RZ, PT, P2 ;  /* 0x000000ff0e00720c */ /* 0x000fe40003f44120 */
[----:B------:R-:W-:Y:S01]  /*3740*/  ISETP.GT.U32.AND.EX P4, PT, R12, RZ, PT, P4 ;  /* 0x000000ff0c00720c */ /* 0x000fe20003f84140 */
[----:B------:R-:W3:Y:S01]  /*3750*/  LDS R19, [R53+0x2c00] ;  /* 0x002c000035137984 */ /* 0x000ee20000000800 */
[----:B------:R-:W-:-:S02]  /*3760*/  LOP3.LUT R12, R0, 0xc00, RZ, 0xfc, !PT ;  /* 0x00000c00000c7812 */ /* 0x000fc400078efcff */
[----:B------:R-:W-:Y:S01]  /*3770*/  @P0 LOP3.LUT R41, R41, 0x80, RZ, 0x3c, !PT ;  /* 0x0000008029290812 */ /* 0x000fe200078e3cff */
[----:B------:R-:W-:Y:S04]  /*3780*/  @P5 STG.E.U8 desc[UR10][R2.64+0x500], R27 ;  /* 0x0005001b02005986 */ /* 0x000fe8000c10110a */
[----:B------:R-:W-:Y:S01]  /*3790*/  @P5 STG.E desc[UR10][R4.64+0x1400], R21 ;  /* 0x0014001504005986 */ /* 0x000fe2000c10190a */
[----:B------:R-:W-:Y:S01]  /*37a0*/  ISETP.LT.U32.AND P5, PT, R12, UR8, PT ;  /* 0x000000080c007c0c */ /* 0x000fe2000bfa1070 */
[----:B------:R-:W-:Y:S02]  /*37b0*/  VIADD R12, R0, 0xd00 ;  /* 0x00000d00000c7836 */ /* 0x000fe40000000000 */
[----:B------:R-:W-:Y:S01]  /*37c0*/  @P1 STG.E.U8 desc[UR10][R2.64+0x600], R37 ;  /* 0x0006002502001986 */ /* 0x000fe2000c10110a */
[----:B------:R-:W-:-:S02]  /*37d0*/  @P4 LOP3.LUT R39, R39, 0x80, RZ, 0x3c, !PT ;  /* 0x0000008027274812 */ /* 0x000fc400078e3cff */
[----:B------:R-:W-:Y:S01]  /*37e0*/  ISETP.GT.U32.AND.EX P5, PT, R14, RZ, PT, P5 ;  /* 0x000000ff0e00720c */ /* 0x000fe20003fa4150 */
[----:B------:R-:W-:Y:S01]  /*37f0*/  @P1 STG.E desc[UR10][R4.64+0x1800], R23 ;  /* 0x0018001704001986 */ /* 0x000fe2000c10190a */
[----:B------:R-:W-:Y:S01]  /*3800*/  ISETP.LT.U32.AND P1, PT, R12, UR8, PT ;  /* 0x000000080c007c0c */ /* 0x000fe2000bf21070 */
[----:B------:R-:W-:Y:S02]  /*3810*/  VIADD R12, R0, 0xe00 ;  /* 0x00000e00000c7836 */ /* 0x000fe40000000000 */
[----:B------:R-:W4:Y:S01]  /*3820*/  LDS R21, [R53+0x3000] ;  /* 0x0030000035157984 */ /* 0x000f220000000800 */
[----:B------:R-:W-:-:S03]  /*3830*/  ISETP.GT.U32.AND.EX P1, PT, R16, RZ, PT, P1 ;  /* 0x000000ff1000720c */ /* 0x000fc60003f24110 */
[----:B------:R-:W-:Y:S04]  /*3840*/  @P3 STG.E.U8 desc[UR10][R2.64+0x700], R31 ;  /* 0x0007001f02003986 */ /* 0x000fe8000c10110a */
[----:B------:R-:W4:Y:S01]  /*3850*/  LDS R23, [R53+0x3400] ;  /* 0x0034000035177984 */ /* 0x000f220000000800 */
[----:B------:R-:W-:-:S03]  /*3860*/  @P5 LOP3.LUT R29, R29, 0x80, RZ, 0x3c, !PT ;  /* 0x000000801d1d5812 */ /* 0x000fc600078e3cff */
[----:B--2---:R-:W-:Y:S01]  /*3870*/  @P3 STG.E desc[UR10][R4.64+0x1c00], R25 ;  /* 0x001c001904003986 */ /* 0x004fe2000c10190a */
[----:B------:R-:W-:Y:S01]  /*3880*/  ISETP.LT.U32.AND P3, PT, R12, UR8, PT ;  /* 0x000000080c007c0c */ /* 0x000fe2000bf61070 */
[----:B------:R-:W-:Y:S01]  /*3890*/  VIADD R12, R0, 0xf00 ;  /* 0x00000f00000c7836 */ /* 0x000fe20000000000 */
[----:B------:R-:W-:Y:S01]  /*38a0*/  @P1 LOP3.LUT R11, R11, 0x80, RZ, 0x3c, !PT ;  /* 0x000000800b0b1812 */ /* 0x000fe200078e3cff */
[----:B------:R-:W-:Y:S01]  /*38b0*/  @P4 STG.E.U8 desc[UR10][R2.64+0x800], R39 ;  /* 0x0008002702004986 */ /* 0x000fe2000c10110a */
[----:B------:R-:W-:-:S03]  /*38c0*/  ISETP.GT.U32.AND.EX P3, PT, R18, RZ, PT, P3 ;  /* 0x000000ff1200720c */ /* 0x000fc60003f64130 */
[----:B------:R-:W2:Y:S04]  /*38d0*/  LDS R25, [R53+0x3800] ;  /* 0x0038000035197984 */ /* 0x000ea80000000800 */
[----:B------:R-:W-:Y:S01]  /*38e0*/  @P4 STG.E desc[UR10][R4.64+0x2000], R15 ;  /* 0x0020000f04004986 */ /* 0x000fe2000c10190a */
[----:B------:R-:W-:Y:S02]  /*38f0*/  ISETP.LT.U32.AND P4, PT, R12, UR8, PT ;  /* 0x000000080c007c0c */ /* 0x000fe4000bf81070 */
[----:B------:R-:W-:Y:S01]  /*3900*/  LOP3.LUT R12, R0, 0x1000, RZ, 0xfc, !PT ;  /* 0x00001000000c7812 */ /* 0x000fe200078efcff */
[----:B------:R-:W2:Y:S04]  /*3910*/  LDS R15, [R53+0x3c00] ;  /* 0x003c0000350f7984 */ /* 0x000ea80000000800 */
[----:B------:R-:W2:Y:S04]  /*3920*/  LDS R27, [R53+0x4000] ;  /* 0x00400000351b7984 */ /* 0x000ea80000000800 */
[----:B------:R-:W2:Y:S04]  /*3930*/  LDS R31, [R53+0x4400] ;  /* 0x00440000351f7984 */ /* 0x000ea80000000800 */
[----:B------:R-:W-:Y:S04]  /*3940*/  @P6 STG.E.U8 desc[UR10][R2.64+0x900], R33 ;  /* 0x0009002102006986 */ /* 0x000fe8000c10110a */
[----:B0-----:R0:W-:Y:S01]  /*3950*/  @P6 STG.E desc[UR10][R4.64+0x2400], R13 ;  /* 0x0024000d04006986 */ /* 0x0011e2000c10190a */
[----:B------:R-:W-:Y:S01]  /*3960*/  ISETP.LT.U32.AND P6, PT, R12, UR8, PT ;  /* 0x000000080c007c0c */ /* 0x000fe2000bfc1070 */
[----:B------:R-:W-:-:S02]  /*3970*/  VIADD R12, R0, 0x1100 ;  /* 0x00001100000c7836 */ /* 0x000fc40000000000 */
[----:B------:R-:W-:Y:S01]  /*3980*/  @P0 STG.E.U8 desc[UR10][R2.64+0xa00], R41 ;  /* 0x000a002902000986 */ /* 0x000fe2000c10110a */
[----:B------:R-:W-:Y:S01]  /*3990*/  VIADD R0, R0, 0x1200 ;  /* 0x0000120000007836 */ /* 0x000fe20000000000 */
[----:B------:R-:W-:Y:S02]  /*39a0*/  ISETP.GT.U32.AND.EX P6, PT, R14, RZ, PT, P6 ;  /* 0x000000ff0e00720c */ /* 0x000fe40003fc4160 */
[----:B-1----:R1:W-:Y:S01]  /*39b0*/  @P0 STG.E desc[UR10][R4.64+0x2800], R17 ;  /* 0x0028001104000986 */ /* 0x0023e2000c10190a */
[----:B------:R-:W-:Y:S01]  /*39c0*/  ISETP.LT.U32.AND P0, PT, R12, UR8, PT ;  /* 0x000000080c007c0c */ /* 0x000fe2000bf01070 */
[----:B------:R-:W-:Y:S01]  /*39d0*/  IMAD.U32 R12, RZ, RZ, UR9 ;  /* 0x00000009ff0c7e24 */ /* 0x000fe2000f8e00ff */
[----:B0-----:R-:W-:-:S04]  /*39e0*/  @P2 LOP3.LUT R13, R30, 0x80, RZ, 0x3c, !PT ;  /* 0x000000801e0d2812 */ /* 0x001fc800078e3cff */
[----:B------:R-:W-:Y:S01]  /*39f0*/  ISETP.GT.U32.AND.EX P4, PT, R12, RZ, PT, P4 ;  /* 0x000000ff0c00720c */ /* 0x000fe20003f84140 */
[----:B------:R0:W-:Y:S03]  /*3a00*/  @P2 STG.E.U8 desc[UR10][R2.64+0xb00], R13 ;  /* 0x000b000d02002986 */ /* 0x0001e6000c10110a */
[----:B-1----:R-:W-:Y:S01]  /*3a10*/  @P6 LOP3.LUT R17, R8, 0x80, RZ, 0x3c, !PT ;  /* 0x0000008008116812 */ /* 0x002fe200078e3cff */
[----:B---3--:R1:W-:Y:S01]  /*3a20*/  @P2 STG.E desc[UR10][R4.64+0x2c00], R19 ;  /* 0x002c001304002986 */ /* 0x0083e2000c10190a */
[----:B------:R-:W-:Y:S01]  /*3a30*/  ISETP.LT.U32.AND P2, PT, R0, UR8, PT ;  /* 0x0000000800007c0c */ /* 0x000fe2000bf41070 */
[----:B------:R-:W-:Y:S02]  /*3a40*/  IMAD.U32 R0, RZ, RZ, UR9 ;  /* 0x00000009ff007e24 */ /* 0x000fe4000f8e00ff */
[----:B------:R1:W-:Y:S01]  /*3a50*/  @P5 STG.E.U8 desc[UR10][R2.64+0xc00], R29 ;  /* 0x000c001d02005986 */ /* 0x0003e2000c10110a */
[----:B------:R-:W-:-:S02]  /*3a60*/  ISETP.GT.U32.AND.EX P2, PT, R12, RZ, PT, P2 ;  /* 0x000000ff0c00720c */ /* 0x000fc40003f44120 */
[----:B------:R-:W-:Y:S01]  /*3a70*/  ISETP.GT.U32.AND.EX P0, PT, R0, RZ, PT, P0 ;  /* 0x000000ff0000720c */ /* 0x000fe20003f04100 */
[----:B----4-:R1:W-:Y:S01]  /*3a80*/  @P5 STG.E desc[UR10][R4.64+0x3000], R21 ;  /* 0x0030001504005986 */ /* 0x0103e2000c10190a */
[----:B0-----:R-:W-:Y:S02]  /*3a90*/  @P3 LOP3.LUT R13, R10, 0x80, RZ, 0x3c, !PT ;  /* 0x000000800a0d3812 */ /* 0x001fe400078e3cff */
[----:B------:R-:W-:Y:S01]  /*3aa0*/  @P4 LOP3.LUT R9, R9, 0x80, RZ, 0x3c, !PT ;  /* 0x0000008009094812 */ /* 0x000fe200078e3cff */
[----:B------:R1:W-:Y:S04]  /*3ab0*/  @P1 STG.E.U8 desc[UR10][R2.64+0xd00], R11 ;  /* 0x000d000b02001986 */ /* 0x0003e8000c10110a */
[----:B------:R1:W-:Y:S04]  /*3ac0*/  @P1 STG.E desc[UR10][R4.64+0x3400], R23 ;  /* 0x0034001704001986 */ /* 0x0003e8000c10190a */
[----:B------:R1:W-:Y:S01]  /*3ad0*/  @P3 STG.E.U8 desc[UR10][R2.64+0xe00], R13 ;  /* 0x000e000d02003986 */ /* 0x0003e2000c10110a */
[----:B------:R-:W-:-:S03]  /*3ae0*/  @P0 LOP3.LUT R7, R7, 0x80, RZ, 0x3c, !PT ;  /* 0x0000008007070812 */ /* 0x000fc600078e3cff */
[----:B--2---:R1:W-:Y:S04]  /*3af0*/  @P3 STG.E desc[UR10][R4.64+0x3800], R25 ;  /* 0x0038001904003986 */ /* 0x0043e8000c10190a */
[----:B------:R1:W-:Y:S04]  /*3b00*/  @P4 STG.E.U8 desc[UR10][R2.64+0xf00], R9 ;  /* 0x000f000902004986 */ /* 0x0003e8000c10110a */
[----:B------:R1:W-:Y:S04]  /*3b10*/  @P4 STG.E desc[UR10][R4.64+0x3c00], R15 ;  /* 0x003c000f04004986 */ /* 0x0003e8000c10190a */
[----:B------:R1:W-:Y:S04]  /*3b20*/  @P6 STG.E.U8 desc[UR10][R2.64+0x1000], R17 ;  /* 0x0010001102006986 */ /* 0x0003e8000c10110a */
[----:B------:R1:W-:Y:S04]  /*3b30*/  @P6 STG.E desc[UR10][R4.64+0x4000], R27 ;  /* 0x0040001b04006986 */ /* 0x0003e8000c10190a */
[----:B------:R1:W-:Y:S04]  /*3b40*/  @P0 STG.E.U8 desc[UR10][R2.64+0x1100], R7 ;  /* 0x0011000702000986 */ /* 0x0003e8000c10110a */
[----:B------:R1:W-:Y:S01]  /*3b50*/  @P0 STG.E desc[UR10][R4.64+0x4400], R31 ;  /* 0x0044001f04000986 */ /* 0x0003e2000c10190a */
[----:B------:R-:W-:Y:S05]  /*3b60*/  @!P2 EXIT ;  /* 0x000000000000a94d */ /* 0x000fea0003800000 */
[----:B------:R-:W0:Y:S01]  /*3b70*/  LDS R53, [R53+0x4800] ;  /* 0x0048000035357984 */ /* 0x000e220000000800 */
[----:B-1----:R-:W-:-:S05]  /*3b80*/  LOP3.LUT R7, R6, 0x80, RZ, 0x3c, !PT ;  /* 0x0000008006077812 */ /* 0x002fca00078e3cff */
[----:B------:R-:W-:Y:S04]  /*3b90*/  STG.E.U8 desc[UR10][R2.64+0x1200], R7 ;  /* 0x0012000702007986 */ /* 0x000fe8000c10110a */
[----:B0-----:R-:W-:Y:S01]  /*3ba0*/  STG.E desc[UR10][R4.64+0x4800], R53 ;  /* 0x0048003504007986 */ /* 0x001fe2000c10190a */
[----:B------:R-:W-:Y:S05]  /*3bb0*/  EXIT ;  /* 0x000000000000794d */ /* 0x000fea0003800000 */
.L_x_476:
        /* <DEDUP_REMOVED lines=12> */
.L_x_486:


//--------------------- .text._ZN3cub18CUB_300001_SM_10006detail11EmptyKernelIvEEvv --------------------------
	.section	.text._ZN3cub18CUB_300001_SM_10006detail11EmptyKernelIvEEvv,"ax",@progbits
	.align	128
        .global         _ZN3cub18CUB_300001_SM_10006detail11EmptyKernelIvEEvv
        .type           _ZN3cub18CUB_300001_SM_10006detail11EmptyKernelIvEEvv,@function
        .size           _ZN3cub18CUB_300001_SM_10006detail11EmptyKernelIvEEvv,(.L_x_487 - _ZN3cub18CUB_300001_SM_10006detail11EmptyKernelIvEEvv)
        .other          _ZN3cub18CUB_300001_SM_10006detail11EmptyKernelIvEEvv,@"STO_CUDA_ENTRY STV_DEFAULT"
_ZN3cub18CUB_300001_SM_10006detail11EmptyKernelIvEEvv:
.text._ZN3cub18CUB_300001_SM_10006detail11EmptyKernelIvEEvv:
[----:B------:R-:W-:Y:S01]  /*0000*/  LDC R1, c[0x0][0x37c] ;  /* 0x0000df00ff017b82 */ /* 0x000fe20000000800 */
[----:B------:R-:W-:Y:S05]  /*0010*/  EXIT ;  /* 0x000000000000794d */ /* 0x000fea0003800000 */
.L_x_477:
        /* <DEDUP_REMOVED lines=14> */
.L_x_487:


//--------------------- .text._Z6fnKernPcPiS_     --------------------------
	.section	.text._Z6fnKernPcPiS_,"ax",@progbits
	.align	128
        .global         _Z6fnKernPcPiS_
        .type           _Z6fnKernPcPiS_,@function
        .size           _Z6fnKernPcPiS_,(.L_x_488 - _Z6fnKernPcPiS_)
        .other          _Z6fnKernPcPiS_,@"STO_CUDA_ENTRY STV_DEFAULT"
_Z6fnKernPcPiS_:
.text._Z6fnKernPcPiS_:
[----:B------:R-:W-:Y:S01]  /*0000*/  LDC R1, c[0x0][0x37c] ;  /* 0x0000df00ff017b82 */ /* 0x000fe20000000800 */
[----:B------:R-:W0:Y:S07]  /*0010*/  S2R R7, SR_TID.X ;  /* 0x0000000000077919 */ /* 0x000e2e0000002100 */
[----:B------:R-:W0:Y:S01]  /*0020*/  LDC.64 R2, c[0x0][0x388] ;  /* 0x0000e200ff027b82 */ /* 0x000e220000000a00 */
[----:B------:R-:W1:Y:S01]  /*0030*/  LDCU.64 UR4, c[0x0][0x358] ;  /* 0x00006b00ff0477ac */ /* 0x000e620008000a00 */
[----:B------:R-:W2:Y:S01]  /*0040*/  LDCU.64 UR6, c[0x0][0x380] ;  /* 0x00007000ff0677ac */ /* 0x000ea20008000a00 */
[----:B0-----:R-:W-:-:S06]  /*0050*/  IMAD.WIDE.U32 R2, R7, 0x4, R2 ;  /* 0x0000000407027825 */ /* 0x001fcc00078e0002 */
[----:B-1----:R-:W2:Y:S02]  /*0060*/  LDG.E R2, desc[UR4][R2.64] ;  /* 0x0000000402027981 */ /* 0x002ea4000c1e1900 */
[----:B--2---:R-:W-:-:S04]  /*0070*/  IADD3 R4, P0, PT, R2, UR6, RZ ;  /* 0x0000000602047c10 */ /* 0x004fc8000ff1e0ff */
[----:B------:R-:W-:Y:S01]  /*0080*/  LEA.HI.X.SX32 R5, R2, UR7, 0x1, P0 ;  /* 0x0000000702057c11 */ /* 0x000fe200080f0eff */
[----:B------:R-:W0:Y:S05]  /*0090*/  LDCU.64 UR6, c[0x0][0x390] ;  /* 0x00007200ff0677ac */ /* 0x000e2a0008000a00 */
[----:B------:R-:W2:Y:S01]  /*00a0*/  LDG.E.U8 R5, desc[UR4][R4.64+-0x1] ;  /* 0xffffff0404057981 */ /* 0x000ea2000c1e1100 */
[----:B0-----:R-:W-:-:S05]  /*00b0*/  IADD3 R6, P0, PT, R7, UR6, RZ ;  /* 0x0000000607067c10 */ /* 0x001fca000ff1e0ff */
[----:B------:R-:W-:-:S05]  /*00c0*/  IMAD.X R7, RZ, RZ, UR7, P0 ;  /* 0x00000007ff077e24 */ /* 0x000fca00080e06ff */
[----:B--2---:R-:W-:Y:S01]  /*00d0*/  STG.E.U8 desc[UR4][R6.64], R5 ;  /* 0x0000000506007986 */ /* 0x004fe2000c101104 */
[----:B------:R-:W-:Y:S05]  /*00e0*/  EXIT ;  /* 0x000000000000794d */ /* 0x000fea0003800000 */
.L_x_478:
        /* <DEDUP_REMOVED lines=9> */
.L_x_488:


//--------------------- .nv.shared._ZN3cub18CUB_300001_SM_10006detail10radix_sort29DeviceRadixSortOnesweepKernelINS1_5radix10policy_hubIccyE10Policy1000ELNS0_9SortOrderE0EccyiiNS1_21identity_decomposer_tEEEvPT5_SB_PT3_PKSC_PT1_PKSG_PT2_PKSK_T4_iiT6_ --------------------------
	.section	.nv.shared._ZN3cub18CUB_300001_SM_10006detail10radix_sort29DeviceRadixSortOnesweepKernelINS1_5radix10policy_hubIccyE10Policy1000ELNS0_9SortOrderE0EccyiiNS1_21identity_decomposer_tEEEvPT5_SB_PT3_PKSC_PT1_PKSG_PT2_PKSK_T4_iiT6_,"aw",@nobits
	.sectionflags	@""
	.align	16
.nv.shared._ZN3cub18CUB_300001_SM_10006detail10radix_sort29DeviceRadixSortOnesweepKernelINS1_5radix10policy_hubIccyE10Policy1000ELNS0_9SortOrderE0EccyiiNS1_21identity_decomposer_tEEEvPT5_SB_PT3_PKSC_PT1_PKSG_PT2_PKSK_T4_iiT6_:
	.zero		18080


//--------------------- .nv.shared.reserved.0     --------------------------
	.section	.nv.shared.reserved.0,"aw",@nobits
	.weak		__nv_reservedSMEM_offset_0_alias
	.size		__nv_reservedSMEM_offset_0_alias, 0, 64
	.other		__nv_reservedSMEM_offset_0_alias,@"STO_CUDA_RESERVED_SHARED STV_DEFAULT"
__nv_reservedSMEM_offset_0_alias:
	.zero		0
	.zero		64


//--------------------- .nv.global                --------------------------
	.section	.nv.global,"aw",@nobits
.nv.global:
	.type		_ZN34_INTERNAL_05f273ee_4_k_cu_eba852166thrust24THRUST_300001_SM_1000_NS12placeholders2_8E,@object
	.size		_ZN34_INTERNAL_05f273ee_4_k_cu_eba852166thrust24THRUST_300001_SM_1000_NS12placeholders2_8E,(_ZN34_INTERNAL_05f273ee_4_k_cu_eba852164cuda3std3__436_GLOBAL__N__05f273ee_4_k_cu_eba852166ignoreE - _ZN34_INTERNAL_05f273ee_4_k_cu_eba852166thrust24THRUST_300001_SM_1000_NS12placeholders2_8E)
_ZN34_INTERNAL_05f273ee_4_k_cu_eba852166thrust24THRUST_300001_SM_1000_NS12placeholders2_8E:
	.zero		1
	.type		_ZN34_INTERNAL_05f273ee_4_k_cu_eba852164cuda3std3__436_GLOBAL__N__05f273ee_4_k_cu_eba852166ignoreE,@object
	.size		_ZN34_INTERNAL_05f273ee_4_k_cu_eba852164cuda3std3__436_GLOBAL__N__05f273ee_4_k_cu_eba852166ignoreE,(_ZN34_INTERNAL_05f273ee_4_k_cu_eba852164cuda3std6ranges3__45__cpo4dataE - _ZN34_INTERNAL_05f273ee_4_k_cu_eba852164cuda3std3__436_GLOBAL__N__05f273ee_4_k_cu_eba852166ignoreE)
_ZN34_INTERNAL_05f273ee_4_k_cu_eba852164cuda3std3__436_GLOBAL__N__05f273ee_4_k_cu_eba852166ignoreE:
	.zero		1
	.type		_ZN34_INTERNAL_05f273ee_4_k_cu_eba852164cuda3std6ranges3__45__cpo4dataE,@object
	.size		_ZN34_INTERNAL_05f273ee_4_k_cu_eba852164cuda3std6ranges3__45__cpo4dataE,(_ZN34_INTERNAL_05f273ee_4_k_cu_eba852166thrust24THRUST_300001_SM_1000_NS6system3cpp3parE - _ZN34_INTERNAL_05f273ee_4_k_cu_eba852164cuda3std6ranges3__45__cpo4dataE)
_ZN34_INTERNAL_05f273ee_4_k_cu_eba852164cuda3std6ranges3__45__cpo4dataE:
	.zero		1
	.type		_ZN34_INTERNAL_05f273ee_4_k_cu_eba852166thrust24THRUST_300001_SM_1000_NS6system3cpp3parE,@object
	.size		_ZN34_INTERNAL_05f273ee_4_k_cu_eba852166thrust24THRUST_300001_SM_1000_NS6system3cpp3parE,(_ZN34_INTERNAL_05f273ee_4_k_cu_eba852164cuda3std3__45__cpo5beginE - _ZN34_INTERNAL_05f273ee_4_k_cu_eba852166thrust24THRUST_300001_SM_1000_NS6system3cpp3parE)
_ZN34_INTERNAL_05f273ee_4_k_cu_eba852166thrust24THRUST_300001_SM_1000_NS6system3cpp3parE:
	.zero		1
	.type		_ZN34_INTERNAL_05f273ee_4_k_cu_eba852164cuda3std3__45__cpo5beginE,@object
	.size		_ZN34_INTERNAL_05f273ee_4_k_cu_eba852164cuda3std3__45__cpo5beginE,(_ZN34_INTERNAL_05f273ee_4_k_cu_eba852164cuda3std6ranges3__45__cpo5beginE - _ZN34_INTERNAL_05f273ee_4_k_cu_eba852164cuda3std3__45__cpo5beginE)
_ZN34_INTERNAL_05f273ee_4_k_cu_eba852164cuda3std3__45__cpo5beginE:
	.zero		1
	.type		_ZN34_INTERNAL_05f273ee_4_k_cu_eba852164cuda3std6ranges3__45__cpo5beginE,@object
	.size		_ZN34_INTERNAL_05f273ee_4_k_cu_eba852164cuda3std6ranges3__45__cpo5beginE,(_ZN34_INTERNAL_05f273ee_4_k_cu_eba852166thrust24THRUST_300001_SM_1000_NS6deviceE - _ZN34_INTERNAL_05f273ee_4_k_cu_eba852164cuda3std6ranges3__45__cpo5beginE)
_ZN34_INTERNAL_05f273ee_4_k_cu_eba852164cuda3std6ranges3__45__cpo5beginE:
	.zero		1
	.type		_ZN34_INTERNAL_05f273ee_4_k_cu_eba852166thrust24THRUST_300001_SM_1000_NS6deviceE,@object
	.size		_ZN34_INTERNAL_05f273ee_4_k_cu_eba852166thrust24THRUST_300001_SM_1000_NS6deviceE,(_ZN34_INTERNAL_05f273ee_4_k_cu_eba852164cuda3std3__47nulloptE - _ZN34_INTERNAL_05f273ee_4_k_cu_eba852166thrust24THRUST_300001_SM_1000_NS6deviceE)
_ZN34_INTERNAL_05f273ee_4_k_cu_eba852166thrust24THRUST_300001_SM_1000_NS6deviceE:
	.zero		1
	.type		_ZN34_INTERNAL_05f273ee_4_k_cu_eba852164cuda3std3__47nulloptE,@object
	.size		_ZN34_INTERNAL_05f273ee_4_k_cu_eba852164cuda3std3__47nulloptE,(_ZN34_INTERNAL_05f273ee_4_k_cu_eba852164cuda3std6ranges3__45__cpo8distanceE - _ZN34_INTERNAL_05f273ee_4_k_cu_eba852164cuda3std3__47nulloptE)
_ZN34_INTERNAL_05f273ee_4_k_cu_eba852164cuda3std3__47nulloptE:
	.zero		1
	.type		_ZN34_INTERNAL_05f273ee_4_k_cu_eba852164cuda3std6ranges3__45__cpo8distanceE,@object
	.size		_ZN34_INTERNAL_05f273ee_4_k_cu_eba852164cuda3std6ranges3__45__cpo8distanceE,(_ZN34_INTERNAL_05f273ee_4_k_cu_eba852166thrust24THRUST_300001_SM_1000_NS12placeholders2_4E - _ZN34_INTERNAL_05f273ee_4_k_cu_eba852164cuda3std6ranges3__45__cpo8distanceE)
_ZN34_INTERNAL_05f273ee_4_k_cu_eba852164cuda3std6ranges3__45__cpo8distanceE:
	.zero		1
	.type		_ZN34_INTERNAL_05f273ee_4_k_cu_eba852166thrust24THRUST_300001_SM_1000_NS12placeholders2_4E,@object
	.size		_ZN34_INTERNAL_05f273ee_4_k_cu_eba852166thrust24THRUST_300001_SM_1000_NS12placeholders2_4E,(_ZN34_INTERNAL_05f273ee_4_k_cu_eba852164cuda3std3__45__cpo6rbeginE - _ZN34_INTERNAL_05f273ee_4_k_cu_eba852166thrust24THRUST_300001_SM_1000_NS12placeholders2_4E)
_ZN34_INTERNAL_05f273ee_4_k_cu_eba852166thrust24THRUST_300001_SM_1000_NS12placeholders2_4E:
	.zero		1
	.type		_ZN34_INTERNAL_05f273ee_4_k_cu_eba852164cuda3std3__45__cpo6rbeginE,@object
	.size		_ZN34_INTERNAL_05f273ee_4_k_cu_eba852164cuda3std3__45__cpo6rbeginE,(_ZN34_INTERNAL_05f273ee_4_k_cu_eba852164cuda3std6ranges3__45__cpo7advanceE - _ZN34_INTERNAL_05f273ee_4_k_cu_eba852164cuda3std3__45__cpo6rbeginE)
_ZN34_INTERNAL_05f273ee_4_k_cu_eba852164cuda3std3__45__cpo6rbeginE:
	.zero		1
	.type		_ZN34_INTERNAL_05f273ee_4_k_cu_eba852164cuda3std6ranges3__45__cpo7advanceE,@object
	.size		_ZN34_INTERNAL_05f273ee_4_k_cu_eba852164cuda3std6ranges3__45__cpo7advanceE,(_ZN34_INTERNAL_05f273ee_4_k_cu_eba852166thrust24THRUST_300001_SM_1000_NS12placeholders3_10E - _ZN34_INTERNAL_05f273ee_4_k_cu_eba852164cuda3std6ranges3__45__cpo7advanceE)
_ZN34_INTERNAL_05f273ee_4_k_cu_eba852164cuda3std6ranges3__45__cpo7advanceE:
	.zero		1
	.type		_ZN34_INTERNAL_05f273ee_4_k_cu_eba852166thrust24THRUST_300001_SM_1000_NS12placeholders3_10E,@object
	.size		_ZN34_INTERNAL_05f273ee_4_k_cu_eba852166thrust24THRUST_300001_SM_1000_NS12placeholders3_10E,(_ZN34_INTERNAL_05f273ee_4_k_cu_eba852164cuda3std3__48in_placeE - _ZN34_INTERNAL_05f273ee_4_k_cu_eba852166thrust24THRUST_300001_SM_1000_NS12placeholders3_10E)
_ZN34_INTERNAL_05f273ee_4_k_cu_eba852166thrust24THRUST_300001_SM_1000_NS12placeholders3_10E:
	.zero		1
	.type		_ZN34_INTERNAL_05f273ee_4_k_cu_eba852164cuda3std3__48in_placeE,@object
	.size		_ZN34_INTERNAL_05f273ee_4_k_cu_eba852164cuda3std3__48in_placeE,(_ZN34_INTERNAL_05f273ee_4_k_cu_eba852164cuda3std6ranges3__45__cpo4sizeE - _ZN34_INTERNAL_05f273ee_4_k_cu_eba852164cuda3std3__48in_placeE)
_ZN34_INTERNAL_05f273ee_4_k_cu_eba852164cuda3std3__48in_placeE:
	.zero		1
	.type		_ZN34_INTERNAL_05f273ee_4_k_cu_eba852164cuda3std6ranges3__45__cpo4sizeE,@object
	.size		_ZN34_INTERNAL_05f273ee_4_k_cu_eba852164cuda3std6ranges3__45__cpo4sizeE,(_ZN34_INTERNAL_05f273ee_4_k_cu_eba852166thrust24THRUST_300001_SM_1000_NS12placeholders2_2E - _ZN34_INTERNAL_05f273ee_4_k_cu_eba852164cuda3std6ranges3__45__cpo4sizeE)
_ZN34_INTERNAL_05f273ee_4_k_cu_eba852164cuda3std6ranges3__45__cpo4sizeE:
	.zero		1
	.type		_ZN34_INTERNAL_05f273ee_4_k_cu_eba852166thrust24THRUST_300001_SM_1000_NS12placeholders2_2E,@object
	.size		_ZN34_INTERNAL_05f273ee_4_k_cu_eba852166thrust24THRUST_300001_SM_1000_NS12placeholders2_2E,(_ZN34_INTERNAL_05f273ee_4_k_cu_eba852164cuda3std3__45__cpo6cbeginE - _ZN34_INTERNAL_05f273ee_4_k_cu_eba852166thrust24THRUST_300001_SM_1000_NS12placeholders2_2E)
_ZN34_INTERNAL_05f273ee_4_k_cu_eba852166thrust24THRUST_300001_SM_1000_NS12placeholders2_2E:
	.zero		1
	.type		_ZN34_INTERNAL_05f273ee_4_k_cu_eba852164cuda3std3__45__cpo6cbeginE,@object
	.size		_ZN34_INTERNAL_05f273ee_4_k_cu_eba852164cuda3std3__45__cpo6cbeginE,(_ZN34_INTERNAL_05f273ee_4_k_cu_eba852164cuda3std6ranges3__45__cpo6cbeginE - _ZN34_INTERNAL_05f273ee_4_k_cu_eba852164cuda3std3__45__cpo6cbeginE)
_ZN34_INTERNAL_05f273ee_4_k_cu_eba852164cuda3std3__45__cpo6cbeginE:
	.zero		1
	.type		_ZN34_INTERNAL_05f273ee_4_k_cu_eba852164cuda3std6ranges3__45__cpo6cbeginE,@object
	.size		_ZN34_INTERNAL_05f273ee_4_k_cu_eba852164cuda3std6ranges3__45__cpo6cbeginE,(_ZN34_INTERNAL_05f273ee_4_k_cu_eba852166thrust24THRUST_300001_SM_1000_NS12placeholders2_6E - _ZN34_INTERNAL_05f273ee_4_k_cu_eba852164cuda3std6ranges3__45__cpo6cbeginE)
_ZN34_INTERNAL_05f273ee_4_k_cu_eba852164cuda3std6ranges3__45__cpo6cbeginE:
	.zero		1
	.type		_ZN34_INTERNAL_05f273ee_4_k_cu_eba852166thrust24THRUST_300001_SM_1000_NS12placeholders2_6E,@object
	.size		_ZN34_INTERNAL_05f273ee_4_k_cu_eba852166thrust24THRUST_300001_SM_1000_NS12placeholders2_6E,(_ZN34_INTERNAL_05f273ee_4_k_cu_eba852164cuda3std3__45__cpo7crbeginE - _ZN34_INTERNAL_05f273ee_4_k_cu_eba852166thrust24THRUST_300001_SM_1000_NS12placeholders2_6E)
_ZN34_INTERNAL_05f273ee_4_k_cu_eba852166thrust24THRUST_300001_SM_1000_NS12placeholders2_6E:
	.zero		1
	.type		_ZN34_INTERNAL_05f273ee_4_k_cu_eba852164cuda3std3__45__cpo7crbeginE,@object
	.size		_ZN34_INTERNAL_05f273ee_4_k_cu_eba852164cuda3std3__45__cpo7crbeginE,(_ZN34_INTERNAL_05f273ee_4_k_cu_eba852164cuda3std6ranges3__45__cpo4nextE - _ZN34_INTERNAL_05f273ee_4_k_cu_eba852164cuda3std3__45__cpo7crbeginE)
_ZN34_INTERNAL_05f273ee_4_k_cu_eba852164cuda3std3__45__cpo7crbeginE:
	.zero		1
	.type		_ZN34_INTERNAL_05f273ee_4_k_cu_eba852164cuda3std6ranges3__45__cpo4nextE,@object
	.size		_ZN34_INTERNAL_05f273ee_4_k_cu_eba852164cuda3std6ranges3__45__cpo4nextE,(_ZN34_INTERNAL_05f273ee_4_k_cu_eba852164cuda3std6ranges3__45__cpo4swapE - _ZN34_INTERNAL_05f273ee_4_k_cu_eba852164cuda3std6ranges3__45__cpo4nextE)
_ZN34_INTERNAL_05f273ee_4_k_cu_eba852164cuda3std6ranges3__45__cpo4nextE:
	.zero		1
	.type		_ZN34_INTERNAL_05f273ee_4_k_cu_eba852164cuda3std6ranges3__45__cpo4swapE,@object
	.size		_ZN34_INTERNAL_05f273ee_4_k_cu_eba852164cuda3std6ranges3__45__cpo4swapE,(_ZN34_INTERNAL_05f273ee_4_k_cu_eba852166thrust24THRUST_300001_SM_1000_NS8cuda_cub10par_nosyncE - _ZN34_INTERNAL_05f273ee_4_k_cu_eba852164cuda3std6ranges3__45__cpo4swapE)
_ZN34_INTERNAL_05f273ee_4_k_cu_eba852164cuda3std6ranges3__45__cpo4swapE:
	.zero		1
	.type		_ZN34_INTERNAL_05f273ee_4_k_cu_eba852166thrust24THRUST_300001_SM_1000_NS8cuda_cub10par_nosyncE,@object
	.size		_ZN34_INTERNAL_05f273ee_4_k_cu_eba852166thrust24THRUST_300001_SM_1000_NS8cuda_cub10par_nosyncE,(_ZN34_INTERNAL_05f273ee_4_k_cu_eba852166thrust24THRUST_300001_SM_1000_NS3seqE - _ZN34_INTERNAL_05f273ee_4_k_cu_eba852166thrust24THRUST_300001_SM_1000_NS8cuda_cub10par_nosyncE)
_ZN34_INTERNAL_05f273ee_4_k_cu_eba852166thrust24THRUST_300001_SM_1000_NS8cuda_cub10par_nosyncE:
	.zero		1
	.type		_ZN34_INTERNAL_05f273ee_4_k_cu_eba852166thrust24THRUST_300001_SM_1000_NS3seqE,@object
	.size		_ZN34_INTERNAL_05f273ee_4_k_cu_eba852166thrust24THRUST_300001_SM_1000_NS3seqE,(_ZN34_INTERNAL_05f273ee_4_k_cu_eba852164cuda3std3__420unreachable_sentinelE - _ZN34_INTERNAL_05f273ee_4_k_cu_eba852166thrust24THRUST_300001_SM_1000_NS3seqE)
_ZN34_INTERNAL_05f273ee_4_k_cu_eba852166thrust24THRUST_300001_SM_1000_NS3seqE:
	.zero		1
	.type		_ZN34_INTERNAL_05f273ee_4_k_cu_eba852164cuda3std3__420unreachable_sentinelE,@object
	.size		_ZN34_INTERNAL_05f273ee_4_k_cu_eba852164cuda3std3__420unreachable_sentinelE,(_ZN34_INTERNAL_05f273ee_4_k_cu_eba852164cuda3std6ranges3__45__cpo5ssizeE - _ZN34_INTERNAL_05f273ee_4_k_cu_eba852164cuda3std3__420unreachable_sentinelE)
_ZN34_INTERNAL_05f273ee_4_k_cu_eba852164cuda3std3__420unreachable_sentinelE:
	.zero		1
	.type		_ZN34_INTERNAL_05f273ee_4_k_cu_eba852164cuda3std6ranges3__45__cpo5ssizeE,@object
	.size		_ZN34_INTERNAL_05f273ee_4_k_cu_eba852164cuda3std6ranges3__45__cpo5ssizeE,(_ZN34_INTERNAL_05f273ee_4_k_cu_eba852166thrust24THRUST_300001_SM_1000_NS12placeholders2_3E - _ZN34_INTERNAL_05f273ee_4_k_cu_eba852164cuda3std6ranges3__45__cpo5ssizeE)
_ZN34_INTERNAL_05f273ee_4_k_cu_eba852164cuda3std6ranges3__45__cpo5ssizeE:
	.zero		1
	.type		_ZN34_INTERNAL_05f273ee_4_k_cu_eba852166thrust24THRUST_300001_SM_1000_NS12placeholders2_3E,@object
	.size		_ZN34_INTERNAL_05f273ee_4_k_cu_eba852166thrust24THRUST_300001_SM_1000_NS12placeholders2_3E,(_ZN34_INTERNAL_05f273ee_4_k_cu_eba852164cuda3std3__45__cpo4cendE - _ZN34_INTERNAL_05f273ee_4_k_cu_eba852166thrust24THRUST_300001_SM_1000_NS12placeholders2_3E)
_ZN34_INTERNAL_05f273ee_4_k_cu_eba852166thrust24THRUST_300001_SM_1000_NS12placeholders2_3E:
	.zero		1
	.type		_ZN34_INTERNAL_05f273ee_4_k_cu_eba852164cuda3std3__45__cpo4cendE,@object
	.size		_ZN34_INTERNAL_05f273ee_4_k_cu_eba852164cuda3std3__45__cpo4cendE,(_ZN34_INTERNAL_05f273ee_4_k_cu_eba852164cuda3std6ranges3__45__cpo4cendE - _ZN34_INTERNAL_05f273ee_4_k_cu_eba852164cuda3std3__45__cpo4cendE)
_ZN34_INTERNAL_05f273ee_4_k_cu_eba852164cuda3std3__45__cpo4cendE:
	.zero		1
	.type		_ZN34_INTERNAL_05f273ee_4_k_cu_eba852164cuda3std6ranges3__45__cpo4cendE,@object
	.size		_ZN34_INTERNAL_05f273ee_4_k_cu_eba852164cuda3std6ranges3__45__cpo4cendE,(_ZN34_INTERNAL_05f273ee_4_k_cu_eba852166thrust24THRUST_300001_SM_1000_NS12placeholders2_7E - _ZN34_INTERNAL_05f273ee_4_k_cu_eba852164cuda3std6ranges3__45__cpo4cendE)
_ZN34_INTERNAL_05f273ee_4_k_cu_eba852164cuda3std6ranges3__45__cpo4cendE:
	.zero		1
	.type		_ZN34_INTERNAL_05f273ee_4_k_cu_eba852166thrust24THRUST_300001_SM_1000_NS12placeholders2_7E,@object
	.size		_ZN34_INTERNAL_05f273ee_4_k_cu_eba852166thrust24THRUST_300001_SM_1000_NS12placeholders2_7E,(_ZN34_INTERNAL_05f273ee_4_k_cu_eba852164cuda3std3__45__cpo5crendE - _ZN34_INTERNAL_05f273ee_4_k_cu_eba852166thrust24THRUST_300001_SM_1000_NS12placeholders2_7E)
_ZN34_INTERNAL_05f273ee_4_k_cu_eba852166thrust24THRUST_300001_SM_1000_NS12placeholders2_7E:
	.zero		1
	.type		_ZN34_INTERNAL_05f273ee_4_k_cu_eba852164cuda3std3__45__cpo5crendE,@object
	.size		_ZN34_INTERNAL_05f273ee_4_k_cu_eba852164cuda3std3__45__cpo5crendE,(_ZN34_INTERNAL_05f273ee_4_k_cu_eba852164cuda3std6ranges3__45__cpo4prevE - _ZN34_INTERNAL_05f273ee_4_k_cu_eba852164cuda3std3__45__cpo5crendE)
_ZN34_INTERNAL_05f273ee_4_k_cu_eba852164cuda3std3__45__cpo5crendE:
	.zero		1
	.type		_ZN34_INTERNAL_05f273ee_4_k_cu_eba852164cuda3std6ranges3__45__cpo4prevE,@object
	.size		_ZN34_INTERNAL_05f273ee_4_k_cu_eba852164cuda3std6ranges3__45__cpo4prevE,(_ZN34_INTERNAL_05f273ee_4_k_cu_eba852164cuda3std6ranges3__45__cpo9iter_moveE - _ZN34_INTERNAL_05f273ee_4_k_cu_eba852164cuda3std6ranges3__45__cpo4prevE)
_ZN34_INTERNAL_05f273ee_4_k_cu_eba852164cuda3std6ranges3__45__cpo4prevE:
	.zero		1
	.type		_ZN34_INTERNAL_05f273ee_4_k_cu_eba852164cuda3std6ranges3__45__cpo9iter_moveE,@object
	.size		_ZN34_INTERNAL_05f273ee_4_k_cu_eba852164cuda3std6ranges3__45__cpo9iter_moveE,(_ZN34_INTERNAL_05f273ee_4_k_cu_eba852166thrust24THRUST_300001_SM_1000_NS6system6detail10sequential3seqE - _ZN34_INTERNAL_05f273ee_4_k_cu_eba852164cuda3std6ranges3__45__cpo9iter_moveE)
_ZN34_INTERNAL_05f273ee_4_k_cu_eba852164cuda3std6ranges3__45__cpo9iter_moveE:
	.zero		1
	.type		_ZN34_INTERNAL_05f273ee_4_k_cu_eba852166thrust24THRUST_300001_SM_1000_NS6system6detail10sequential3seqE,@object
	.size		_ZN34_INTERNAL_05f273ee_4_k_cu_eba852166thrust24THRUST_300001_SM_1000_NS6system6detail10sequential3seqE,(_ZN34_INTERNAL_05f273ee_4_k_cu_eba852166thrust24THRUST_300001_SM_1000_NS12placeholders2_9E - _ZN34_INTERNAL_05f273ee_4_k_cu_eba852166thrust24THRUST_300001_SM_1000_NS6system6detail10sequential3seqE)
_ZN34_INTERNAL_05f273ee_4_k_cu_eba852166thrust24THRUST_300001_SM_1000_NS6system6detail10sequential3seqE:
	.zero		1
	.type		_ZN34_INTERNAL_05f273ee_4_k_cu_eba852166thrust24THRUST_300001_SM_1000_NS12placeholders2_9E,@object
	.size		_ZN34_INTERNAL_05f273ee_4_k_cu_eba852166thrust24THRUST_300001_SM_1000_NS12placeholders2_9E,(_ZN34_INTERNAL_05f273ee_4_k_cu_eba852164cuda3std3__419piecewise_constructE - _ZN34_INTERNAL_05f273ee_4_k_cu_eba852166thrust24THRUST_300001_SM_1000_NS12placeholders2_9E)
_ZN34_INTERNAL_05f273ee_4_k_cu_eba852166thrust24THRUST_300001_SM_1000_NS12placeholders2_9E:
	.zero		1
	.type		_ZN34_INTERNAL_05f273ee_4_k_cu_eba852164cuda3std3__419piecewise_constructE,@object
	.size		_ZN34_INTERNAL_05f273ee_4_k_cu_eba852164cuda3std3__419piecewise_constructE,(_ZN34_INTERNAL_05f273ee_4_k_cu_eba852164cuda3std6ranges3__45__cpo5cdataE - _ZN34_INTERNAL_05f273ee_4_k_cu_eba852164cuda3std3__419piecewise_constructE)
_ZN34_INTERNAL_05f273ee_4_k_cu_eba852164cuda3std3__419piecewise_constructE:
	.zero		1
	.type		_ZN34_INTERNAL_05f273ee_4_k_cu_eba852164cuda3std6ranges3__45__cpo5cdataE,@object
	.size		_ZN34_INTERNAL_05f273ee_4_k_cu_eba852164cuda3std6ranges3__45__cpo5cdataE,(_ZN34_INTERNAL_05f273ee_4_k_cu_eba852166thrust24THRUST_300001_SM_1000_NS12placeholders2_1E - _ZN34_INTERNAL_05f273ee_4_k_cu_eba852164cuda3std6ranges3__45__cpo5cdataE)
_ZN34_INTERNAL_05f273ee_4_k_cu_eba852164cuda3std6ranges3__45__cpo5cdataE:
	.zero		1
	.type		_ZN34_INTERNAL_05f273ee_4_k_cu_eba852166thrust24THRUST_300001_SM_1000_NS12placeholders2_1E,@object
	.size		_ZN34_INTERNAL_05f273ee_4_k_cu_eba852166thrust24THRUST_300001_SM_1000_NS12placeholders2_1E,(_ZN34_INTERNAL_05f273ee_4_k_cu_eba852164cuda3std3__45__cpo3endE - _ZN34_INTERNAL_05f273ee_4_k_cu_eba852166thrust24THRUST_300001_SM_1000_NS12placeholders2_1E)
_ZN34_INTERNAL_05f273ee_4_k_cu_eba852166thrust24THRUST_300001_SM_1000_NS12placeholders2_1E:
	.zero		1
	.type		_ZN34_INTERNAL_05f273ee_4_k_cu_eba852164cuda3std3__45__cpo3endE,@object
	.size		_ZN34_INTERNAL_05f273ee_4_k_cu_eba852164cuda3std3__45__cpo3endE,(_ZN34_INTERNAL_05f273ee_4_k_cu_eba852164cuda3std6ranges3__45__cpo3endE - _ZN34_INTERNAL_05f273ee_4_k_cu_eba852164cuda3std3__45__cpo3endE)
_ZN34_INTERNAL_05f273ee_4_k_cu_eba852164cuda3std3__45__cpo3endE:
	.zero		1
	.type		_ZN34_INTERNAL_05f273ee_4_k_cu_eba852164cuda3std6ranges3__45__cpo3endE,@object
	.size		_ZN34_INTERNAL_05f273ee_4_k_cu_eba852164cuda3std6ranges3__45__cpo3endE,(_ZN34_INTERNAL_05f273ee_4_k_cu_eba852166thrust24THRUST_300001_SM_1000_NS12placeholders2_5E - _ZN34_INTERNAL_05f273ee_4_k_cu_eba852164cuda3std6ranges3__45__cpo3endE)
_ZN34_INTERNAL_05f273ee_4_k_cu_eba852164cuda3std6ranges3__45__cpo3endE:
	.zero		1
	.type		_ZN34_INTERNAL_05f273ee_4_k_cu_eba852166thrust24THRUST_300001_SM_1000_NS12placeholders2_5E,@object
	.size		_ZN34_INTERNAL_05f273ee_4_k_cu_eba852166thrust24THRUST_300001_SM_1000_NS12placeholders2_5E,(_ZN34_INTERNAL_05f273ee_4_k_cu_eba852164cuda3std3__45__cpo4rendE - _ZN34_INTERNAL_05f273ee_4_k_cu_eba852166thrust24THRUST_300001_SM_1000_NS12placeholders2_5E)
_ZN34_INTERNAL_05f273ee_4_k_cu_eba852166thrust24THRUST_300001_SM_1000_NS12placeholders2_5E:
	.zero		1
	.type		_ZN34_INTERNAL_05f273ee_4_k_cu_eba852164cuda3std3__45__cpo4rendE,@object
	.size		_ZN34_INTERNAL_05f273ee_4_k_cu_eba852164cuda3std3__45__cpo4rendE,(_ZN34_INTERNAL_05f273ee_4_k_cu_eba852164cuda3std6ranges3__45__cpo9iter_swapE - _ZN34_INTERNAL_05f273ee_4_k_cu_eba852164cuda3std3__45__cpo4rendE)
_ZN34_INTERNAL_05f273ee_4_k_cu_eba852164cuda3std3__45__cpo4rendE:
	.zero		1
	.type		_ZN34_INTERNAL_05f273ee_4_k_cu_eba852164cuda3std6ranges3__45__cpo9iter_swapE,@object
	.size		_ZN34_INTERNAL_05f273ee_4_k_cu_eba852164cuda3std6ranges3__45__cpo9iter_swapE,(_ZN34_INTERNAL_05f273ee_4_k_cu_eba852164cuda3std3__48unexpectE - _ZN34_INTERNAL_05f273ee_4_k_cu_eba852164cuda3std6ranges3__45__cpo9iter_swapE)
_ZN34_INTERNAL_05f273ee_4_k_cu_eba852164cuda3std6ranges3__45__cpo9iter_swapE:
	.zero		1
	.type		_ZN34_INTERNAL_05f273ee_4_k_cu_eba852164cuda3std3__48unexpectE,@object
	.size		_ZN34_INTERNAL_05f273ee_4_k_cu_eba852164cuda3std3__48unexpectE,(_ZN34_INTERNAL_05f273ee_4_k_cu_eba852166thrust24THRUST_300001_SM_1000_NS8cuda_cub3parE - _ZN34_INTERNAL_05f273ee_4_k_cu_eba852164cuda3std3__48unexpectE)
_ZN34_INTERNAL_05f273ee_4_k_cu_eba852164cuda3std3__48unexpectE:
	.zero		1
	.type		_ZN34_INTERNAL_05f273ee_4_k_cu_eba852166thrust24THRUST_300001_SM_1000_NS8cuda_cub3parE,@object
	.size		_ZN34_INTERNAL_05f273ee_4_k_cu_eba852166thrust24THRUST_300001_SM_1000_NS8cuda_cub3parE,(.L_29 - _ZN34_INTERNAL_05f273ee_4_k_cu_eba852166thrust24THRUST_300001_SM_1000_NS8cuda_cub3parE)
_ZN34_INTERNAL_05f273ee_4_k_cu_eba852166thrust24THRUST_300001_SM_1000_NS8cuda_cub3parE:
	.zero		1
.L_29:


//--------------------- .nv.shared._ZN3cub18CUB_300001_SM_10006detail10radix_sort33DeviceRadixSortExclusiveSumKernelINS1_5radix10policy_hubIccyE10Policy1000EyEEvPT0_ --------------------------
	.section	.nv.shared._ZN3cub18CUB_300001_SM_10006detail10radix_sort33DeviceRadixSortExclusiveSumKernelINS1_5radix10policy_hubIccyE10Policy1000EyEEvPT0_,"aw",@nobits
	.sectionflags	@""
	.align	16
.nv.shared._ZN3cub18CUB_300001_SM_10006detail10radix_sort33DeviceRadixSortExclusiveSumKernelINS1_5radix10policy_hubIccyE10Policy1000EyEEvPT0_:
	.zero		3360


//--------------------- .nv.shared._ZN3cub18CUB_300001_SM_10006detail10radix_sort30DeviceRadixSortHistogramKernelINS1_5radix10policy_hubIccyE10Policy1000ELNS0_9SortOrderE0EcyNS1_21identity_decomposer_tEEEvPT2_PKT1_SA_iiT3_ --------------------------
	.section	.nv.shared._ZN3cub18CUB_300001_SM_10006detail10radix_sort30DeviceRadixSortHistogramKernelINS1_5radix10policy_hubIccyE10Policy1000ELNS0_9SortOrderE0EcyNS1_21identity_decomposer_tEEEvPT2_PKT1_SA_iiT3_,"aw",@nobits
	.sectionflags	@""
	.align	4
.nv.shared._ZN3cub18CUB_300001_SM_10006detail10radix_sort30DeviceRadixSortHistogramKernelINS1_5radix10policy_hubIccyE10Policy1000ELNS0_9SortOrderE0EcyNS1_21identity_decomposer_tEEEvPT2_PKT1_SA_iiT3_:
	.zero		2048


//--------------------- .nv.shared._ZN3cub18CUB_300001_SM_10006detail10radix_sort31DeviceRadixSortSingleTileKernelINS1_5radix10policy_hubIccyE10Policy1000ELNS0_9SortOrderE0EccyNS1_21identity_decomposer_tEEEvPKT1_PSA_PKT2_PSE_T3_iiT4_ --------------------------
	.section	.nv.shared._ZN3cub18CUB_300001_SM_10006detail10radix_sort31DeviceRadixSortSingleTileKernelINS1_5radix10policy_hubIccyE10Policy1000ELNS0_9SortOrderE0EccyNS1_21identity_decomposer_tEEEvPKT1_PSA_PKT2_PSE_T3_iiT4_,"aw",@nobits
	.sectionflags	@""
	.align	16
.nv.shared._ZN3cub18CUB_300001_SM_10006detail10radix_sort31DeviceRadixSortSingleTileKernelINS1_5radix10policy_hubIccyE10Policy1000ELNS0_9SortOrderE0EccyNS1_21identity_decomposer_tEEEvPKT1_PSA_PKT2_PSE_T3_iiT4_:
	.zero		18496


//--------------------- .nv.shared._ZN3cub18CUB_300001_SM_10006detail10radix_sort29DeviceRadixSortOnesweepKernelINS1_5radix10policy_hubIciyE10Policy1000ELNS0_9SortOrderE0EciyiiNS1_21identity_decomposer_tEEEvPT5_SB_PT3_PKSC_PT1_PKSG_PT2_PKSK_T4_iiT6_ --------------------------
	.section	.nv.shared._ZN3cub18CUB_300001_SM_10006detail10radix_sort29DeviceRadixSortOnesweepKernelINS1_5radix10policy_hubIciyE10Policy1000ELNS0_9SortOrderE0EciyiiNS1_21identity_decomposer_tEEEvPT5_SB_PT3_PKSC_PT1_PKSG_PT2_PKSK_T4_iiT6_,"aw",@nobits
	.sectionflags	@""
	.align	16
.nv.shared._ZN3cub18CUB_300001_SM_10006detail10radix_sort29DeviceRadixSortOnesweepKernelINS1_5radix10policy_hubIciyE10Policy1000ELNS0_9SortOrderE0EciyiiNS1_21identity_decomposer_tEEEvPT5_SB_PT3_PKSC_PT1_PKSG_PT2_PKSK_T4_iiT6_:
	.zero		26112


//--------------------- .nv.shared._ZN3cub18CUB_300001_SM_10006detail10radix_sort33DeviceRadixSortExclusiveSumKernelINS1_5radix10policy_hubIciyE10Policy1000EyEEvPT0_ --------------------------
	.section	.nv.shared._ZN3cub18CUB_300001_SM_10006detail10radix_sort33DeviceRadixSortExclusiveSumKernelINS1_5radix10policy_hubIciyE10Policy1000EyEEvPT0_,"aw",@nobits
	.sectionflags	@""
	.align	16
.nv.shared._ZN3cub18CUB_300001_SM_10006detail10radix_sort33DeviceRadixSortExclusiveSumKernelINS1_5radix10policy_hubIciyE10Policy1000EyEEvPT0_:
	.zero		3360


//--------------------- .nv.shared._ZN3cub18CUB_300001_SM_10006detail10radix_sort30DeviceRadixSortHistogramKernelINS1_5radix10policy_hubIciyE10Policy1000ELNS0_9SortOrderE0EcyNS1_21identity_decomposer_tEEEvPT2_PKT1_SA_iiT3_ --------------------------
	.section	.nv.shared._ZN3cub18CUB_300001_SM_10006detail10radix_sort30DeviceRadixSortHistogramKernelINS1_5radix10policy_hubIciyE10Policy1000ELNS0_9SortOrderE0EcyNS1_21identity_decomposer_tEEEvPT2_PKT1_SA_iiT3_,"aw",@nobits
	.sectionflags	@""
	.align	4
.nv.shared._ZN3cub18CUB_300001_SM_10006detail10radix_sort30DeviceRadixSortHistogramKernelINS1_5radix10policy_hubIciyE10Policy1000ELNS0_9SortOrderE0EcyNS1_21identity_decomposer_tEEEvPT2_PKT1_SA_iiT3_:
	.zero		2048


//--------------------- .nv.shared._ZN3cub18CUB_300001_SM_10006detail10radix_sort31DeviceRadixSortSingleTileKernelINS1_5radix10policy_hubIciyE10Policy1000ELNS0_9SortOrderE0EciyNS1_21identity_decomposer_tEEEvPKT1_PSA_PKT2_PSE_T3_iiT4_ --------------------------
	.section	.nv.shared._ZN3cub18CUB_300001_SM_10006detail10radix_sort31DeviceRadixSortSingleTileKernelINS1_5radix10policy_hubIciyE10Policy1000ELNS0_9SortOrderE0EciyNS1_21identity_decomposer_tEEEvPKT1_PSA_PKT2_PSE_T3_iiT4_,"aw",@nobits
	.sectionflags	@""
	.align	16
.nv.shared._ZN3cub18CUB_300001_SM_10006detail10radix_sort31DeviceRadixSortSingleTileKernelINS1_5radix10policy_hubIciyE10Policy1000ELNS0_9SortOrderE0EciyNS1_21identity_decomposer_tEEEvPKT1_PSA_PKT2_PSE_T3_iiT4_:
	.zero		20480


//--------------------- .nv.constant0._ZN3cub18CUB_300001_SM_10006detail10radix_sort29DeviceRadixSortOnesweepKernelINS1_5radix10policy_hubIccyE10Policy1000ELNS0_9SortOrderE0EccyiiNS1_21identity_decomposer_tEEEvPT5_SB_PT3_PKSC_PT1_PKSG_PT2_PKSK_T4_iiT6_ --------------------------
	.section	.nv.constant0._ZN3cub18CUB_300001_SM_10006detail10radix_sort29DeviceRadixSortOnesweepKernelINS1_5radix10policy_hubIccyE10Policy1000ELNS0_9SortOrderE0EccyiiNS1_21identity_decomposer_tEEEvPT5_SB_PT3_PKSC_PT1_PKSG_PT2_PKSK_T4_iiT6_,"a",@progbits
	.sectionflags	@""
	.align	4
.nv.constant0._ZN3cub18CUB_300001_SM_10006detail10radix_sort29DeviceRadixSortOnesweepKernelINS1_5radix10policy_hubIccyE10Policy1000ELNS0_9SortOrderE0EccyiiNS1_21identity_decomposer_tEEEvPT5_SB_PT3_PKSC_PT1_PKSG_PT2_PKSK_T4_iiT6_:
	.zero		973


//--------------------- .nv.constant0._ZN3cub18CUB_300001_SM_10006detail10radix_sort33DeviceRadixSortExclusiveSumKernelINS1_5radix10policy_hubIccyE10Policy1000EyEEvPT0_ --------------------------
	.section	.nv.constant0._ZN3cub18CUB_300001_SM_10006detail10radix_sort33DeviceRadixSortExclusiveSumKernelINS1_5radix10policy_hubIccyE10Policy1000EyEEvPT0_,"a",@progbits
	.sectionflags	@""
	.align	4
.nv.constant0._ZN3cub18CUB_300001_SM_10006detail10radix_sort33DeviceRadixSortExclusiveSumKernelINS1_5radix10policy_hubIccyE10Policy1000EyEEvPT0_:
	.zero		904


//--------------------- .nv.constant0._ZN3cub18CUB_300001_SM_10006detail10radix_sort30DeviceRadixSortHistogramKernelINS1_5radix10policy_hubIccyE10Policy1000ELNS0_9SortOrderE0EcyNS1_21identity_decomposer_tEEEvPT2_PKT1_SA_iiT3_ --------------------------
	.section	.nv.constant0._ZN3cub18CUB_300001_SM_10006detail10radix_sort30DeviceRadixSortHistogramKernelINS1_5radix10policy_hubIccyE10Policy1000ELNS0_9SortOrderE0EcyNS1_21identity_decomposer_tEEEvPT2_PKT1_SA_iiT3_,"a",@progbits
	.sectionflags	@""
	.align	4
.nv.constant0._ZN3cub18CUB_300001_SM_10006detail10radix_sort30DeviceRadixSortHistogramKernelINS1_5radix10policy_hubIccyE10Policy1000ELNS0_9SortOrderE0EcyNS1_21identity_decomposer_tEEEvPT2_PKT1_SA_iiT3_:
	.zero		929


//--------------------- .nv.constant0._ZN3cub18CUB_300001_SM_10006detail10radix_sort31DeviceRadixSortSingleTileKernelINS1_5radix10policy_hubIccyE10Policy1000ELNS0_9SortOrderE0EccyNS1_21identity_decomposer_tEEEvPKT1_PSA_PKT2_PSE_T3_iiT4_ --------------------------
	.section	.nv.constant0._ZN3cub18CUB_300001_SM_10006detail10radix_sort31DeviceRadixSortSingleTileKernelINS1_5radix10policy_hubIccyE10Policy1000ELNS0_9SortOrderE0EccyNS1_21identity_decomposer_tEEEvPKT1_PSA_PKT2_PSE_T3_iiT4_,"a",@progbits
	.sectionflags	@""
	.align	4
.nv.constant0._ZN3cub18CUB_300001_SM_10006detail10radix_sort31DeviceRadixSortSingleTileKernelINS1_5radix10policy_hubIccyE10Policy1000ELNS0_9SortOrderE0EccyNS1_21identity_decomposer_tEEEvPKT1_PSA_PKT2_PSE_T3_iiT4_:
	.zero		945


//--------------------- .nv.constant0._ZN3cub18CUB_300001_SM_10006detail10radix_sort29DeviceRadixSortOnesweepKernelINS1_5radix10policy_hubIciyE10Policy1000ELNS0_9SortOrderE0EciyiiNS1_21identity_decomposer_tEEEvPT5_SB_PT3_PKSC_PT1_PKSG_PT2_PKSK_T4_iiT6_ --------------------------
	.section	.nv.constant0._ZN3cub18CUB_300001_SM_10006detail10radix_sort29DeviceRadixSortOnesweepKernelINS1_5radix10policy_hubIciyE10Policy1000ELNS0_9SortOrderE0EciyiiNS1_21identity_decomposer_tEEEvPT5_SB_PT3_PKSC_PT1_PKSG_PT2_PKSK_T4_iiT6_,"a",@progbits
	.sectionflags	@""
	.align	4
.nv.constant0._ZN3cub18CUB_300001_SM_10006detail10radix_sort29DeviceRadixSortOnesweepKernelINS1_5radix10policy_hubIciyE10Policy1000ELNS0_9SortOrderE0EciyiiNS1_21identity_decomposer_tEEEvPT5_SB_PT3_PKSC_PT1_PKSG_PT2_PKSK_T4_iiT6_:
	.zero		973


//--------------------- .nv.constant0._ZN3cub18CUB_300001_SM_10006detail10radix_sort33DeviceRadixSortExclusiveSumKernelINS1_5radix10policy_hubIciyE10Policy1000EyEEvPT0_ --------------------------
	.section	.nv.constant0._ZN3cub18CUB_300001_SM_10006detail10radix_sort33DeviceRadixSortExclusiveSumKernelINS1_5radix10policy_hubIciyE10Policy1000EyEEvPT0_,"a",@progbits
	.sectionflags	@""
	.align	4
.nv.constant0._ZN3cub18CUB_300001_SM_10006detail10radix_sort33DeviceRadixSortExclusiveSumKernelINS1_5radix10policy_hubIciyE10Policy1000EyEEvPT0_:
	.zero		904


//--------------------- .nv.constant0._ZN3cub18CUB_300001_SM_10006detail10radix_sort30DeviceRadixSortHistogramKernelINS1_5radix10policy_hubIciyE10Policy1000ELNS0_9SortOrderE0EcyNS1_21identity_decomposer_tEEEvPT2_PKT1_SA_iiT3_ --------------------------
	.section	.nv.constant0._ZN3cub18CUB_300001_SM_10006detail10radix_sort30DeviceRadixSortHistogramKernelINS1_5radix10policy_hubIciyE10Policy1000ELNS0_9SortOrderE0EcyNS1_21identity_decomposer_tEEEvPT2_PKT1_SA_iiT3_,"a",@progbits
	.sectionflags	@""
	.align	4
.nv.constant0._ZN3cub18CUB_300001_SM_10006detail10radix_sort30DeviceRadixSortHistogramKernelINS1_5radix10policy_hubIciyE10Policy1000ELNS0_9SortOrderE0EcyNS1_21identity_decomposer_tEEEvPT2_PKT1_SA_iiT3_:
	.zero		929


//--------------------- .nv.constant0._ZN3cub18CUB_300001_SM_10006detail10radix_sort31DeviceRadixSortSingleTileKernelINS1_5radix10policy_hubIciyE10Policy1000ELNS0_9SortOrderE0EciyNS1_21identity_decomposer_tEEEvPKT1_PSA_PKT2_PSE_T3_iiT4_ --------------------------
	.section	.nv.constant0._ZN3cub18CUB_300001_SM_10006detail10radix_sort31DeviceRadixSortSingleTileKernelINS1_5radix10policy_hubIciyE10Policy1000ELNS0_9SortOrderE0EciyNS1_21identity_decomposer_tEEEvPKT1_PSA_PKT2_PSE_T3_iiT4_,"a",@progbits
	.sectionflags	@""
	.align	4
.nv.constant0._ZN3cub18CUB_300001_SM_10006detail10radix_sort31DeviceRadixSortSingleTileKernelINS1_5radix10policy_hubIciyE10Policy1000ELNS0_9SortOrderE0EciyNS1_21identity_decomposer_tEEEvPKT1_PSA_PKT2_PSE_T3_iiT4_:
	.zero		945


//--------------------- .nv.constant0._ZN3cub18CUB_300001_SM_10006detail11EmptyKernelIvEEvv --------------------------
	.section	.nv.constant0._ZN3cub18CUB_300001_SM_10006detail11EmptyKernelIvEEvv,"a",@progbits
	.sectionflags	@""
	.align	4
.nv.constant0._ZN3cub18CUB_300001_SM_10006detail11EmptyKernelIvEEvv:
	.zero		896


//--------------------- .nv.constant0._Z6fnKernPcPiS_ --------------------------
	.section	.nv.constant0._Z6fnKernPcPiS_,"a",@progbits
	.sectionflags	@""
	.align	4
.nv.constant0._Z6fnKernPcPiS_:
	.zero		920


//--------------------- SYMBOLS --------------------------

	.type		.nv.reservedSmem.offset0,@object
	.size		.nv.reservedSmem.offset0,0x4
	.type		.nv.reservedSmem.cap,@object
	.size		.nv.reservedSmem.cap,0x4
